	.target	sm_90a

	.elftype	@"ET_EXEC"


//--------------------- .note.nv.tkinfo           --------------------------
	.section	.note.nv.tkinfo,"",@"SHT_NOTE"
	.sectionflags	@"SHF_NOTE_NV_TKINFO"
	.tkinfo
        /*0018*/ 	.word	0x00000002
        /*0030*/ 	.string	""
        /*0030*/ 	.string	"ptxas"
        /*0030*/ 	.string	"Cuda compilation tools, release 13.0, V13.0.88"
        /*0030*/ 	.string	"Build cuda_13.0.r13.0/compiler.36424714_0"
        /*0030*/ 	.string	"-arch sm_90a -m 64 "



//--------------------- .note.nv.cuinfo           --------------------------
	.section	.note.nv.cuinfo,"",@"SHT_NOTE"
	.sectionflags	@"SHF_NOTE_NV_CUINFO"
        /*0018*/ 	.short	0x0002
        /*001a*/ 	.short	0x005a
        /*001c*/ 	.short	0x0082
	.zero		2


//--------------------- .nv.info                  --------------------------
	.section	.nv.info,"",@"SHT_CUDA_INFO"
	.align	4


	//----- nvinfo : EIATTR_REGCOUNT
	.align		4
        /*0000*/ 	.byte	0x04, 0x2f
        /*0002*/ 	.short	(.L_15 - .L_14)
	.align		4
.L_14:
        /*0004*/ 	.word	index@(_ZN7cutlass13device_kernelINS_4gemm6kernel13GemmUniversalIN4cute5tupleIJiiiiEEENS1_10collective13CollectiveMmaINS1_34MainloopSm90TmaGmmaWarpSpecializedILi2ENS5_IJNS4_1CILi1EEESB_SB_EEENS1_35KernelTmaWarpSpecializedCooperativeEEENS5_IJNSA_ILi384EEENSA_ILi224EEENSA_ILi64EEEEEENS_10bfloat16_tENS5_IJlSB_lEEESJ_SK_NS4_8TiledMMAINS4_8MMA_AtomIJNS4_4SM904GMMA27MMA_64x32x16_F32BF16BF16_SSILNSO_5MajorE0ELSQ_0ELNSO_7ScaleInE1ELSR_1EEEEEENS4_6LayoutINS5_IJNSA_ILi2EEESB_SB_EEENS5_IJSB_NSA_ILi0EEESX_EEEEENS5_IJNS4_10UnderscoreES10_S10_EEEEENS4_13SM90_TMA_LOADENS4_14ComposedLayoutINS4_7SwizzleILi3ELi4ELi3EEENS4_18smem_ptr_flag_bitsILi16EEENSU_INS5_IJNSA_ILi8EEESH_EEENS5_IJSH_SB_EEEEEEEvNS4_8identityES13_S1D_vS1E_EENS_8epilogue10collective6detail29Sm90TmaWarpSpecializedAdapterINS1H_15DefaultEpilogueISJ_SK_SK_NS1G_6thread17LinearCombinationISJ_Li1EffLNS1L_9ScaleType4KindE0ELNS_15FloatRoundStyleE2ESJ_EENS1_15EpilogueDefaultEEEEEvvEEEEvNT_6ParamsE)
        /*0008*/ 	.word	0x000000a8


	//----- nvinfo : EIATTR_FRAME_SIZE
	.align		4
.L_15:
        /*000c*/ 	.byte	0x04, 0x11
        /*000e*/ 	.short	(.L_17 - .L_16)
	.align		4
.L_16:
        /*0010*/ 	.word	index@(_ZN7cutlass13device_kernelINS_4gemm6kernel13GemmUniversalIN4cute5tupleIJiiiiEEENS1_10collective13CollectiveMmaINS1_34MainloopSm90TmaGmmaWarpSpecializedILi2ENS5_IJNS4_1CILi1EEESB_SB_EEENS1_35KernelTmaWarpSpecializedCooperativeEEENS5_IJNSA_ILi384EEENSA_ILi224EEENSA_ILi64EEEEEENS_10bfloat16_tENS5_IJlSB_lEEESJ_SK_NS4_8TiledMMAINS4_8MMA_AtomIJNS4_4SM904GMMA27MMA_64x32x16_F32BF16BF16_SSILNSO_5MajorE0ELSQ_0ELNSO_7ScaleInE1ELSR_1EEEEEENS4_6LayoutINS5_IJNSA_ILi2EEESB_SB_EEENS5_IJSB_NSA_ILi0EEESX_EEEEENS5_IJNS4_10UnderscoreES10_S10_EEEEENS4_13SM90_TMA_LOADENS4_14ComposedLayoutINS4_7SwizzleILi3ELi4ELi3EEENS4_18smem_ptr_flag_bitsILi16EEENSU_INS5_IJNSA_ILi8EEESH_EEENS5_IJSH_SB_EEEEEEEvNS4_8identityES13_S1D_vS1E_EENS_8epilogue10collective6detail29Sm90TmaWarpSpecializedAdapterINS1H_15DefaultEpilogueISJ_SK_SK_NS1G_6thread17LinearCombinationISJ_Li1EffLNS1L_9ScaleType4KindE0ELNS_15FloatRoundStyleE2ESJ_EENS1_15EpilogueDefaultEEEEEvvEEEEvNT_6ParamsE)
        /*0014*/ 	.word	0x000007d8


	//----- nvinfo : EIATTR_MIN_STACK_SIZE
	.align		4
.L_17:
        /*0018*/ 	.byte	0x04, 0x12
        /*001a*/ 	.short	(.L_19 - .L_18)
	.align		4
.L_18:
        /*001c*/ 	.word	index@(_ZN7cutlass13device_kernelINS_4gemm6kernel13GemmUniversalIN4cute5tupleIJiiiiEEENS1_10collective13CollectiveMmaINS1_34MainloopSm90TmaGmmaWarpSpecializedILi2ENS5_IJNS4_1CILi1EEESB_SB_EEENS1_35KernelTmaWarpSpecializedCooperativeEEENS5_IJNSA_ILi384EEENSA_ILi224EEENSA_ILi64EEEEEENS_10bfloat16_tENS5_IJlSB_lEEESJ_SK_NS4_8TiledMMAINS4_8MMA_AtomIJNS4_4SM904GMMA27MMA_64x32x16_F32BF16BF16_SSILNSO_5MajorE0ELSQ_0ELNSO_7ScaleInE1ELSR_1EEEEEENS4_6LayoutINS5_IJNSA_ILi2EEESB_SB_EEENS5_IJSB_NSA_ILi0EEESX_EEEEENS5_IJNS4_10UnderscoreES10_S10_EEEEENS4_13SM90_TMA_LOADENS4_14ComposedLayoutINS4_7SwizzleILi3ELi4ELi3EEENS4_18smem_ptr_flag_bitsILi16EEENSU_INS5_IJNSA_ILi8EEESH_EEENS5_IJSH_SB_EEEEEEEvNS4_8identityES13_S1D_vS1E_EENS_8epilogue10collective6detail29Sm90TmaWarpSpecializedAdapterINS1H_15DefaultEpilogueISJ_SK_SK_NS1G_6thread17LinearCombinationISJ_Li1EffLNS1L_9ScaleType4KindE0ELNS_15FloatRoundStyleE2ESJ_EENS1_15EpilogueDefaultEEEEEvvEEEEvNT_6ParamsE)
        /*0020*/ 	.word	0x000007d8
.L_19:


//--------------------- .nv.compat                --------------------------
	.section	.nv.compat,"",@"SHT_CUDA_COMPAT_INFO"
	.align	4
        /*0000*/ 	.byte	0x02, 0x09, 0x01, 0x00, 0x02, 0x02, 0x04, 0x00, 0x02, 0x05, 0x05, 0x00, 0x03, 0x07, 0x01, 0x01
        /*0010*/ 	.byte	0x02, 0x03, 0x01, 0x00, 0x02, 0x06, 0x01, 0x00, 0x04, 0x0b, 0x08, 0x00, 0x00, 0x00, 0x00, 0x00
        /*0020*/ 	.byte	0x00, 0x00, 0x00, 0x00


//--------------------- .nv.info._ZN7cutlass13device_kernelINS_4gemm6kernel13GemmUniversalIN4cute5tupleIJiiiiEEENS1_10collective13CollectiveMmaINS1_34MainloopSm90TmaGmmaWarpSpecializedILi2ENS5_IJNS4_1CILi1EEESB_SB_EEENS1_35KernelTmaWarpSpecializedCooperativeEEENS5_IJNSA_ILi384EEENSA_ILi224EEENSA_ILi64EEEEEENS_10bfloat16_tENS5_IJlSB_lEEESJ_SK_NS4_8TiledMMAINS4_8MMA_AtomIJNS4_4SM904GMMA27MMA_64x32x16_F32BF16BF16_SSILNSO_5MajorE0ELSQ_0ELNSO_7ScaleInE1ELSR_1EEEEEENS4_6LayoutINS5_IJNSA_ILi2EEESB_SB_EEENS5_IJSB_NSA_ILi0EEESX_EEEEENS5_IJNS4_10UnderscoreES10_S10_EEEEENS4_13SM90_TMA_LOADENS4_14ComposedLayoutINS4_7SwizzleILi3ELi4ELi3EEENS4_18smem_ptr_flag_bitsILi16EEENSU_INS5_IJNSA_ILi8EEESH_EEENS5_IJSH_SB_EEEEEEEvNS4_8identityES13_S1D_vS1E_EENS_8epilogue10collective6detail29Sm90TmaWarpSpecializedAdapterINS1H_15DefaultEpilogueISJ_SK_SK_NS1G_6thread17LinearCombinationISJ_Li1EffLNS1L_9ScaleType4KindE0ELNS_15FloatRoundStyleE2ESJ_EENS1_15EpilogueDefaultEEEEEvvEEEEvNT_6ParamsE --------------------------
	.section	.nv.info._ZN7cutlass13device_kernelINS_4gemm6kernel13GemmUniversalIN4cute5tupleIJiiiiEEENS1_10collective13CollectiveMmaINS1_34MainloopSm90TmaGmmaWarpSpecializedILi2ENS5_IJNS4_1CILi1EEESB_SB_EEENS1_35KernelTmaWarpSpecializedCooperativeEEENS5_IJNSA_ILi384EEENSA_ILi224EEENSA_ILi64EEEEEENS_10bfloat16_tENS5_IJlSB_lEEESJ_SK_NS4_8TiledMMAINS4_8MMA_AtomIJNS4_4SM904GMMA27MMA_64x32x16_F32BF16BF16_SSILNSO_5MajorE0ELSQ_0ELNSO_7ScaleInE1ELSR_1EEEEEENS4_6LayoutINS5_IJNSA_ILi2EEESB_SB_EEENS5_IJSB_NSA_ILi0EEESX_EEEEENS5_IJNS4_10UnderscoreES10_S10_EEEEENS4_13SM90_TMA_LOADENS4_14ComposedLayoutINS4_7SwizzleILi3ELi4ELi3EEENS4_18smem_ptr_flag_bitsILi16EEENSU_INS5_IJNSA_ILi8EEESH_EEENS5_IJSH_SB_EEEEEEEvNS4_8identityES13_S1D_vS1E_EENS_8epilogue10collective6detail29Sm90TmaWarpSpecializedAdapterINS1H_15DefaultEpilogueISJ_SK_SK_NS1G_6thread17LinearCombinationISJ_Li1EffLNS1L_9ScaleType4KindE0ELNS_15FloatRoundStyleE2ESJ_EENS1_15EpilogueDefaultEEEEEvvEEEEvNT_6ParamsE,"",@"SHT_CUDA_INFO"
	.sectionflags	@""
	.align	4


	//----- nvinfo : EIATTR_CUDA_API_VERSION
	.align		4
        /*0000*/ 	.byte	0x04, 0x37
        /*0002*/ 	.short	(.L_21 - .L_20)
.L_20:
        /*0004*/ 	.word	0x00000082


	//----- nvinfo : EIATTR_KPARAM_INFO
	.align		4
.L_21:
        /*0008*/ 	.byte	0x04, 0x17
        /*000a*/ 	.short	(.L_23 - .L_22)
.L_22:
        /*000c*/ 	.word	0x00000000
        /*0010*/ 	.short	0x0000
        /*0012*/ 	.short	0x0070
        /*0014*/ 	.byte	0x00, 0xf0, 0x01, 0x10


	//----- nvinfo : EIATTR_SPARSE_MMA_MASK
	.align		4
.L_23:
        /*0018*/ 	.byte	0x03, 0x50
        /*001a*/ 	.short	0x0000


	//----- nvinfo : EIATTR_MAXREG_COUNT
	.align		4
        /*001c*/ 	.byte	0x03, 0x1b
        /*001e*/ 	.short	0x00a8


	//----- nvinfo : EIATTR_NUM_BARRIERS
	.align		4
        /*0020*/ 	.byte	0x02, 0x4c
        /*0022*/ 	.byte	0x01
	.zero		1


	//----- nvinfo : EIATTR_EXTERNS
	.align		4
        /*0024*/ 	.byte	0x04, 0x0f
        /*0026*/ 	.short	(.L_25 - .L_24)


	//   ....[0]....
	.align		4
.L_24:
        /*0028*/ 	.word	index@(__assertfail)


	//----- nvinfo : EIATTR_ANNOTATIONS
	.align		4
.L_25:
        /*002c*/ 	.byte	0x04, 0x55
        /*002e*/ 	.short	(.L_27 - .L_26)


	//   ....[0]....
.L_26:
        /*0030*/ 	.word	0x00000001
        /*0034*/ 	.byte	0x60, 0x06, 0x00, 0x00, 0x01, 0x00, 0x00, 0x00, 0x80, 0x06, 0x00, 0x00, 0x01, 0x00, 0x00, 0x00
        /* <DEDUP_REMOVED lines=1071> */
        /*4334*/ 	.byte	0x70, 0x62, 0x02, 0x00


	//----- nvinfo : EIATTR_MERCURY_ISA_VERSION
	.align		4
.L_27:
        /*4338*/ 	.byte	0x03, 0x5f
        /*433a*/ 	.short	0x0101


	//----- nvinfo : EIATTR_INT_WARP_WIDE_INSTR_OFFSETS
	.align		4
        /*433c*/ 	.byte	0x04, 0x31
        /*433e*/ 	.short	(.L_29 - .L_28)


	//   ....[0]....
.L_28:
        /*4340*/ 	.word	0x000004c0


	//   ....[1]....
        /*4344*/ 	.word	0x000004d0


	//   ....[2]....
        /*4348*/ 	.word	0x00000560


	//----- nvinfo : EIATTR_COOP_GROUP_MASK_REGIDS
	.align		4
.L_29:
        /*434c*/ 	.byte	0x04, 0x29
        /*434e*/ 	.short	(.L_31 - .L_30)


	//   ....[0]....
.L_30:
        /*4350*/ 	.word	0xffffffff


	//   ....[1]....
        /*4354*/ 	.word	0xffffffff


	//   ....[2]....
        /*4358*/ 	.word	0xffffffff


	//   ....[3]....
        /*435c*/ 	.word	0xffffffff


	//   ....[4]....
        /*4360*/ 	.word	0xffffffff


	//----- nvinfo : EIATTR_COOP_GROUP_INSTR_OFFSETS
	.align		4
.L_31:
        /*4364*/ 	.byte	0x04, 0x28
        /*4366*/ 	.short	(.L_33 - .L_32)


	//   ....[0]....
.L_32:
        /*4368*/ 	.word	0x00000070


	//   ....[1]....
        /*436c*/ 	.word	0x00000080


	//   ....[2]....
        /*4370*/ 	.word	0x000001a0


	//   ....[3]....
        /*4374*/ 	.word	0x00000370


	//   ....[4]....
        /*4378*/ 	.word	0x00001130


	//----- nvinfo : EIATTR_REG_RECONFIG
	.align		4
.L_33:
        /*437c*/ 	.byte	0x01, 0x54
	.zero		2


	//----- nvinfo : EIATTR_SYSCALL_OFFSETS
	.align		4
        /*4380*/ 	.byte	0x04, 0x46
        /*4382*/ 	.short	(.L_35 - .L_34)


	//   ....[0]....
.L_34:
        /*4384*/ 	.word	0x000012e0


	//----- nvinfo : EIATTR_MBARRIER_INSTR_OFFSETS
	.align		4
.L_35:
        /*4388*/ 	.byte	0x04, 0x39
        /*438a*/ 	.short	(.L_37 - .L_36)


	//   ....[0]....
.L_36:
        /*438c*/ 	.word	0x00000320
        /*4390*/ 	.word	0x000000ff
        /*4394*/ 	.word	0x00000000
        /*4398*/ 	.short	0x0100
        /*439a*/ 	.byte	0x08
	.zero		1


	//   ....[1]....
        /*439c*/ 	.word	0x00000330
        /*43a0*/ 	.word	0x000000ff
        /*43a4*/ 	.word	0x00000010
        /*43a8*/ 	.short	0x0100
        /*43aa*/ 	.byte	0x08
	.zero		1


	//   ....[2]....
        /*43ac*/ 	.word	0x00000340
        /*43b0*/ 	.word	0x000000ff
        /*43b4*/ 	.word	0x00000008
        /*43b8*/ 	.short	0x0100
        /*43ba*/ 	.byte	0x08
	.zero		1


	//   ....[3]....
        /*43bc*/ 	.word	0x00000350
        /*43c0*/ 	.word	0x000000ff
        /*43c4*/ 	.word	0x00000018
        /*43c8*/ 	.short	0x0100
        /*43ca*/ 	.byte	0x08
	.zero		1


	//   ....[4]....
        /*43cc*/ 	.word	0x000005e0
        /*43d0*/ 	.word	0x000000ff
        /*43d4*/ 	.word	0x00000030
        /*43d8*/ 	.short	0x0100
        /*43da*/ 	.byte	0x10
	.zero		1


	//   ....[5]....
        /*43dc*/ 	.word	0x00000670
        /*43e0*/ 	.word	0x000000ff
        /*43e4*/ 	.word	0x00000038
        /*43e8*/ 	.short	0x0100
        /*43ea*/ 	.byte	0x10
	.zero		1


	//   ....[6]....
        /*43ec*/ 	.word	0x00001380
        /*43f0*/ 	.word	0x00000003
        /*43f4*/ 	.word	0x00000000
        /*43f8*/ 	.short	0x010a
        /*43fa*/ 	.byte	0x3f
	.zero		1


	//   ....[7]....
        /*43fc*/ 	.word	0x000013c0
        /*4400*/ 	.word	0x00000003
        /*4404*/ 	.word	0x00000000
        /*4408*/ 	.short	0x010a
        /*440a*/ 	.byte	0x3f
	.zero		1


	//   ....[8]....
        /*440c*/ 	.word	0x000075f0
        /*4410*/ 	.word	0x000000ff
        /*4414*/ 	.word	0x00000000
        /*4418*/ 	.short	0x010a
        /*441a*/ 	.byte	0x04
	.zero		1


	//   ....[9]....
        /*441c*/ 	.word	0x00007630
        /*4420*/ 	.word	0x000000ff
        /*4424*/ 	.word	0x00000000
        /*4428*/ 	.short	0x010a
        /*442a*/ 	.byte	0x04
	.zero		1


	//   ....[10]....
        /*442c*/ 	.word	0x0000e080
        /*4430*/ 	.word	0x000000ff
        /*4434*/ 	.word	0x00000000
        /*4438*/ 	.short	0x0101
        /*443a*/ 	.byte	0x04
	.zero		1


	//   ....[11]....
        /*443c*/ 	.word	0x0000e250
        /*4440*/ 	.word	0x000000ff
        /*4444*/ 	.word	0x00000000
        /*4448*/ 	.short	0x0101
        /*444a*/ 	.byte	0x04
	.zero		1


	//   ....[12]....
        /*444c*/ 	.word	0x00025e00
        /*4450*/ 	.word	0x0000000f
        /*4454*/ 	.word	0x00000010
        /*4458*/ 	.short	0x010a
        /*445a*/ 	.byte	0x3f
	.zero		1


	//   ....[13]....
        /*445c*/ 	.word	0x000261e0
        /*4460*/ 	.word	0x00000002
        /*4464*/ 	.word	0x00000038
        /*4468*/ 	.short	0x0101
        /*446a*/ 	.byte	0x3f
	.zero		1


	//   ....[14]....
        /*446c*/ 	.word	0x00026980
        /*4470*/ 	.word	0x00000005
        /*4474*/ 	.word	0x00000000
        /*4478*/ 	.short	0x010a
        /*447a*/ 	.byte	0x3f
	.zero		1


	//   ....[15]....
        /*447c*/ 	.word	0x00026a10
        /*4480*/ 	.word	0x00000003
        /*4484*/ 	.word	0x00000000
        /*4488*/ 	.short	0x010a
        /*448a*/ 	.byte	0x3f
	.zero		1


	//   ....[16]....
        /*448c*/ 	.word	0x00026a70
        /*4490*/ 	.word	0x00000003
        /*4494*/ 	.word	0x00000000
        /*4498*/ 	.short	0x010a
        /*449a*/ 	.byte	0x3f
	.zero		1


	//   ....[17]....
        /*449c*/ 	.word	0x00026ad0
        /*44a0*/ 	.word	0x00000004
        /*44a4*/ 	.word	0x00000000
        /*44a8*/ 	.short	0x010a
        /*44aa*/ 	.byte	0x3f
	.zero		1


	//   ....[18]....
        /*44ac*/ 	.word	0x00026ba0
        /*44b0*/ 	.word	0x0000000f
        /*44b4*/ 	.word	0x00000010
        /*44b8*/ 	.short	0x010a
        /*44ba*/ 	.byte	0x3f
	.zero		1


	//   ....[19]....
        /*44bc*/ 	.word	0x00026c70
        /*44c0*/ 	.word	0x00000005
        /*44c4*/ 	.word	0x00000000
        /*44c8*/ 	.short	0x010a
        /*44ca*/ 	.byte	0x3f
	.zero		1


	//----- nvinfo : EIATTR_NUM_MBARRIERS
	.align		4
.L_37:
        /*44cc*/ 	.byte	0x03, 0x38
        /*44ce*/ 	.short	0x0006


	//----- nvinfo : EIATTR_EXIT_INSTR_OFFSETS
	.align		4
        /*44d0*/ 	.byte	0x04, 0x1c
        /*44d2*/ 	.short	(.L_39 - .L_38)


	//   ....[0]....
.L_38:
        /*44d4*/ 	.word	0x000006e0


	//   ....[1]....
        /*44d8*/ 	.word	0x00001050


	//   ....[2]....
        /*44dc*/ 	.word	0x00025380


	//   ....[3]....
        /*44e0*/ 	.word	0x00025a90


	//   ....[4]....
        /*44e4*/ 	.word	0x00026a60


	//----- nvinfo : EIATTR_MAX_THREADS
	.align		4
.L_39:
        /*44e8*/ 	.byte	0x04, 0x05
        /*44ea*/ 	.short	(.L_41 - .L_40)
.L_40:
        /*44ec*/ 	.word	0x00000180
        /*44f0*/ 	.word	0x00000001
        /*44f4*/ 	.word	0x00000001


	//----- nvinfo : EIATTR_CRS_STACK_SIZE
	.align		4
.L_41:
        /*44f8*/ 	.byte	0x04, 0x1e
        /*44fa*/ 	.short	(.L_43 - .L_42)
.L_42:
        /*44fc*/ 	.word	0x00000000


	//----- nvinfo : EIATTR_CBANK_PARAM_SIZE
	.align		4
.L_43:
        /*4500*/ 	.byte	0x03, 0x19
        /*4502*/ 	.short	0x0470


	//----- nvinfo : EIATTR_PARAM_CBANK
	.align		4
        /*4504*/ 	.byte	0x04, 0x0a
        /*4506*/ 	.short	(.L_45 - .L_44)
	.align		4
.L_44:
        /*4508*/ 	.word	index@(.nv.constant0._ZN7cutlass13device_kernelINS_4gemm6kernel13GemmUniversalIN4cute5tupleIJiiiiEEENS1_10collective13CollectiveMmaINS1_34MainloopSm90TmaGmmaWarpSpecializedILi2ENS5_IJNS4_1CILi1EEESB_SB_EEENS1_35KernelTmaWarpSpecializedCooperativeEEENS5_IJNSA_ILi384EEENSA_ILi224EEENSA_ILi64EEEEEENS_10bfloat16_tENS5_IJlSB_lEEESJ_SK_NS4_8TiledMMAINS4_8MMA_AtomIJNS4_4SM904GMMA27MMA_64x32x16_F32BF16BF16_SSILNSO_5MajorE0ELSQ_0ELNSO_7ScaleInE1ELSR_1EEEEEENS4_6LayoutINS5_IJNSA_ILi2EEESB_SB_EEENS5_IJSB_NSA_ILi0EEESX_EEEEENS5_IJNS4_10UnderscoreES10_S10_EEEEENS4_13SM90_TMA_LOADENS4_14ComposedLayoutINS4_7SwizzleILi3ELi4ELi3EEENS4_18smem_ptr_flag_bitsILi16EEENSU_INS5_IJNSA_ILi8EEESH_EEENS5_IJSH_SB_EEEEEEEvNS4_8identityES13_S1D_vS1E_EENS_8epilogue10collective6detail29Sm90TmaWarpSpecializedAdapterINS1H_15DefaultEpilogueISJ_SK_SK_NS1G_6thread17LinearCombinationISJ_Li1EffLNS1L_9ScaleType4KindE0ELNS_15FloatRoundStyleE2ESJ_EENS1_15EpilogueDefaultEEEEEvvEEEEvNT_6ParamsE)
        /*450c*/ 	.short	0x0210
        /*450e*/ 	.short	0x0470


	//----- nvinfo : EIATTR_SW_WAR
	.align		4
.L_45:
        /*4510*/ 	.byte	0x04, 0x36
        /*4512*/ 	.short	(.L_47 - .L_46)
.L_46:
        /*4514*/ 	.word	0x00000008
.L_47:


//--------------------- .nv.callgraph             --------------------------
	.section	.nv.callgraph,"",@"SHT_CUDA_CALLGRAPH"
	.align	4
	.sectionentsize	8
	.align		4
        /*0000*/ 	.word	0x00000000
	.align		4
        /*0004*/ 	.word	0xffffffff
	.align		4
        /*0008*/ 	.word	index@(_ZN7cutlass13device_kernelINS_4gemm6kernel13GemmUniversalIN4cute5tupleIJiiiiEEENS1_10collective13CollectiveMmaINS1_34MainloopSm90TmaGmmaWarpSpecializedILi2ENS5_IJNS4_1CILi1EEESB_SB_EEENS1_35KernelTmaWarpSpecializedCooperativeEEENS5_IJNSA_ILi384EEENSA_ILi224EEENSA_ILi64EEEEEENS_10bfloat16_tENS5_IJlSB_lEEESJ_SK_NS4_8TiledMMAINS4_8MMA_AtomIJNS4_4SM904GMMA27MMA_64x32x16_F32BF16BF16_SSILNSO_5MajorE0ELSQ_0ELNSO_7ScaleInE1ELSR_1EEEEEENS4_6LayoutINS5_IJNSA_ILi2EEESB_SB_EEENS5_IJSB_NSA_ILi0EEESX_EEEEENS5_IJNS4_10UnderscoreES10_S10_EEEEENS4_13SM90_TMA_LOADENS4_14ComposedLayoutINS4_7SwizzleILi3ELi4ELi3EEENS4_18smem_ptr_flag_bitsILi16EEENSU_INS5_IJNSA_ILi8EEESH_EEENS5_IJSH_SB_EEEEEEEvNS4_8identityES13_S1D_vS1E_EENS_8epilogue10collective6detail29Sm90TmaWarpSpecializedAdapterINS1H_15DefaultEpilogueISJ_SK_SK_NS1G_6thread17LinearCombinationISJ_Li1EffLNS1L_9ScaleType4KindE0ELNS_15FloatRoundStyleE2ESJ_EENS1_15EpilogueDefaultEEEEEvvEEEEvNT_6ParamsE)
	.align		4
        /*000c*/ 	.word	index@(__assertfail)
	.align		4
        /*0010*/ 	.word	0x00000000
	.align		4
        /*0014*/ 	.word	0xfffffffe
	.align		4
        /*0018*/ 	.word	0x00000000
	.align		4
        /*001c*/ 	.word	0xfffffffd
	.align		4
        /*0020*/ 	.word	0x00000000
	.align		4
        /*0024*/ 	.word	0xfffffffc


//--------------------- .nv.constant4             --------------------------
	.section	.nv.constant4,"a",@progbits
	.align	8
	.align		8
.nv.constant4:
        /*0000*/ 	.dword	__assertfail
	.align		8
        /*0008*/ 	.dword	__unnamed_1
	.align		8
        /*0010*/ 	.dword	_ZN39_INTERNAL_b8b02e25_4_k_cu_c88b970e_53024cuda3std3__45__cpo5beginE
	.align		8
        /*0018*/ 	.dword	_ZN39_INTERNAL_b8b02e25_4_k_cu_c88b970e_53024cuda3std3__45__cpo3endE
	.align		8
        /*0020*/ 	.dword	_ZN39_INTERNAL_b8b02e25_4_k_cu_c88b970e_53024cuda3std3__45__cpo6cbeginE
	.align		8
        /*0028*/ 	.dword	_ZN39_INTERNAL_b8b02e25_4_k_cu_c88b970e_53024cuda3std3__45__cpo4cendE
	.align		8
        /*0030*/ 	.dword	_ZN39_INTERNAL_b8b02e25_4_k_cu_c88b970e_53024cuda3std3__441_GLOBAL__N__b8b02e25_4_k_cu_c88b970e_53026ignoreE
	.align		8
        /*0038*/ 	.dword	_ZN39_INTERNAL_b8b02e25_4_k_cu_c88b970e_53024cuda3std3__419piecewise_constructE
	.align		8
        /*0040*/ 	.dword	_ZN39_INTERNAL_b8b02e25_4_k_cu_c88b970e_53024cuda3std3__48in_placeE
	.align		8
        /*0048*/ 	.dword	_ZN39_INTERNAL_b8b02e25_4_k_cu_c88b970e_53024cuda3std6ranges3__45__cpo4swapE
	.align		8
        /*0050*/ 	.dword	_ZN39_INTERNAL_b8b02e25_4_k_cu_c88b970e_53024cuda3std6ranges3__45__cpo9iter_moveE
	.align		8
        /*0058*/ 	.dword	_ZN39_INTERNAL_b8b02e25_4_k_cu_c88b970e_53024cute7productE
	.align		8
        /*0060*/ 	.dword	_ZN39_INTERNAL_b8b02e25_4_k_cu_c88b970e_53024cute1_E
	.align		8
        /*0068*/ 	.dword	$str$22
	.align		8
        /*0070*/ 	.dword	$str$23


//--------------------- .text._ZN7cutlass13device_kernelINS_4gemm6kernel13GemmUniversalIN4cute5tupleIJiiiiEEENS1_10collective13CollectiveMmaINS1_34MainloopSm90TmaGmmaWarpSpecializedILi2ENS5_IJNS4_1CILi1EEESB_SB_EEENS1_35KernelTmaWarpSpecializedCooperativeEEENS5_IJNSA_ILi384EEENSA_ILi224EEENSA_ILi64EEEEEENS_10bfloat16_tENS5_IJlSB_lEEESJ_SK_NS4_8TiledMMAINS4_8MMA_AtomIJNS4_4SM904GMMA27MMA_64x32x16_F32BF16BF16_SSILNSO_5MajorE0ELSQ_0ELNSO_7ScaleInE1ELSR_1EEEEEENS4_6LayoutINS5_IJNSA_ILi2EEESB_SB_EEENS5_IJSB_NSA_ILi0EEESX_EEEEENS5_IJNS4_10UnderscoreES10_S10_EEEEENS4_13SM90_TMA_LOADENS4_14ComposedLayoutINS4_7SwizzleILi3ELi4ELi3EEENS4_18smem_ptr_flag_bitsILi16EEENSU_INS5_IJNSA_ILi8EEESH_EEENS5_IJSH_SB_EEEEEEEvNS4_8identityES13_S1D_vS1E_EENS_8epilogue10collective6detail29Sm90TmaWarpSpecializedAdapterINS1H_15DefaultEpilogueISJ_SK_SK_NS1G_6thread17LinearCombinationISJ_Li1EffLNS1L_9ScaleType4KindE0ELNS_15FloatRoundStyleE2ESJ_EENS1_15EpilogueDefaultEEEEEvvEEEEvNT_6ParamsE --------------------------
	.section	.text._ZN7cutlass13device_kernelINS_4gemm6kernel13GemmUniversalIN4cute5tupleIJiiiiEEENS1_10collective13CollectiveMmaINS1_34MainloopSm90TmaGmmaWarpSpecializedILi2ENS5_IJNS4_1CILi1EEESB_SB_EEENS1_35KernelTmaWarpSpecializedCooperativeEEENS5_IJNSA_ILi384EEENSA_ILi224EEENSA_ILi64EEEEEENS_10bfloat16_tENS5_IJlSB_lEEESJ_SK_NS4_8TiledMMAINS4_8MMA_AtomIJNS4_4SM904GMMA27MMA_64x32x16_F32BF16BF16_SSILNSO_5MajorE0ELSQ_0ELNSO_7ScaleInE1ELSR_1EEEEEENS4_6LayoutINS5_IJNSA_ILi2EEESB_SB_EEENS5_IJSB_NSA_ILi0EEESX_EEEEENS5_IJNS4_10UnderscoreES10_S10_EEEEENS4_13SM90_TMA_LOADENS4_14ComposedLayoutINS4_7SwizzleILi3ELi4ELi3EEENS4_18smem_ptr_flag_bitsILi16EEENSU_INS5_IJNSA_ILi8EEESH_EEENS5_IJSH_SB_EEEEEEEvNS4_8identityES13_S1D_vS1E_EENS_8epilogue10collective6detail29Sm90TmaWarpSpecializedAdapterINS1H_15DefaultEpilogueISJ_SK_SK_NS1G_6thread17LinearCombinationISJ_Li1EffLNS1L_9ScaleType4KindE0ELNS_15FloatRoundStyleE2ESJ_EENS1_15EpilogueDefaultEEEEEvvEEEEvNT_6ParamsE,"ax",@progbits
	.align	128
.text._ZN7cutlass13device_kernelINS_4gemm6kernel13GemmUniversalIN4cute5tupleIJiiiiEEENS1_10collective13CollectiveMmaINS1_34MainloopSm90TmaGmmaWarpSpecializedILi2ENS5_IJNS4_1CILi1EEESB_SB_EEENS1_35KernelTmaWarpSpecializedCooperativeEEENS5_IJNSA_ILi384EEENSA_ILi224EEENSA_ILi64EEEEEENS_10bfloat16_tENS5_IJlSB_lEEESJ_SK_NS4_8TiledMMAINS4_8MMA_AtomIJNS4_4SM904GMMA27MMA_64x32x16_F32BF16BF16_SSILNSO_5MajorE0ELSQ_0ELNSO_7ScaleInE1ELSR_1EEEEEENS4_6LayoutINS5_IJNSA_ILi2EEESB_SB_EEENS5_IJSB_NSA_ILi0EEESX_EEEEENS5_IJNS4_10UnderscoreES10_S10_EEEEENS4_13SM90_TMA_LOADENS4_14ComposedLayoutINS4_7SwizzleILi3ELi4ELi3EEENS4_18smem_ptr_flag_bitsILi16EEENSU_INS5_IJNSA_ILi8EEESH_EEENS5_IJSH_SB_EEEEEEEvNS4_8identityES13_S1D_vS1E_EENS_8epilogue10collective6detail29Sm90TmaWarpSpecializedAdapterINS1H_15DefaultEpilogueISJ_SK_SK_NS1G_6thread17LinearCombinationISJ_Li1EffLNS1L_9ScaleType4KindE0ELNS_15FloatRoundStyleE2ESJ_EENS1_15EpilogueDefaultEEEEEvvEEEEvNT_6ParamsE:
        .type           _ZN7cutlass13device_kernelINS_4gemm6kernel13GemmUniversalIN4cute5tupleIJiiiiEEENS1_10collective13CollectiveMmaINS1_34MainloopSm90TmaGmmaWarpSpecializedILi2ENS5_IJNS4_1CILi1EEESB_SB_EEENS1_35KernelTmaWarpSpecializedCooperativeEEENS5_IJNSA_ILi384EEENSA_ILi224EEENSA_ILi64EEEEEENS_10bfloat16_tENS5_IJlSB_lEEESJ_SK_NS4_8TiledMMAINS4_8MMA_AtomIJNS4_4SM904GMMA27MMA_64x32x16_F32BF16BF16_SSILNSO_5MajorE0ELSQ_0ELNSO_7ScaleInE1ELSR_1EEEEEENS4_6LayoutINS5_IJNSA_ILi2EEESB_SB_EEENS5_IJSB_NSA_ILi0EEESX_EEEEENS5_IJNS4_10UnderscoreES10_S10_EEEEENS4_13SM90_TMA_LOADENS4_14ComposedLayoutINS4_7SwizzleILi3ELi4ELi3EEENS4_18smem_ptr_flag_bitsILi16EEENSU_INS5_IJNSA_ILi8EEESH_EEENS5_IJSH_SB_EEEEEEEvNS4_8identityES13_S1D_vS1E_EENS_8epilogue10collective6detail29Sm90TmaWarpSpecializedAdapterINS1H_15DefaultEpilogueISJ_SK_SK_NS1G_6thread17LinearCombinationISJ_Li1EffLNS1L_9ScaleType4KindE0ELNS_15FloatRoundStyleE2ESJ_EENS1_15EpilogueDefaultEEEEEvvEEEEvNT_6ParamsE,@function
        .size           _ZN7cutlass13device_kernelINS_4gemm6kernel13GemmUniversalIN4cute5tupleIJiiiiEEENS1_10collective13CollectiveMmaINS1_34MainloopSm90TmaGmmaWarpSpecializedILi2ENS5_IJNS4_1CILi1EEESB_SB_EEENS1_35KernelTmaWarpSpecializedCooperativeEEENS5_IJNSA_ILi384EEENSA_ILi224EEENSA_ILi64EEEEEENS_10bfloat16_tENS5_IJlSB_lEEESJ_SK_NS4_8TiledMMAINS4_8MMA_AtomIJNS4_4SM904GMMA27MMA_64x32x16_F32BF16BF16_SSILNSO_5MajorE0ELSQ_0ELNSO_7ScaleInE1ELSR_1EEEEEENS4_6LayoutINS5_IJNSA_ILi2EEESB_SB_EEENS5_IJSB_NSA_ILi0EEESX_EEEEENS5_IJNS4_10UnderscoreES10_S10_EEEEENS4_13SM90_TMA_LOADENS4_14ComposedLayoutINS4_7SwizzleILi3ELi4ELi3EEENS4_18smem_ptr_flag_bitsILi16EEENSU_INS5_IJNSA_ILi8EEESH_EEENS5_IJSH_SB_EEEEEEEvNS4_8identityES13_S1D_vS1E_EENS_8epilogue10collective6detail29Sm90TmaWarpSpecializedAdapterINS1H_15DefaultEpilogueISJ_SK_SK_NS1G_6thread17LinearCombinationISJ_Li1EffLNS1L_9ScaleType4KindE0ELNS_15FloatRoundStyleE2ESJ_EENS1_15EpilogueDefaultEEEEEvvEEEEvNT_6ParamsE,(.L_x_730 - _ZN7cutlass13device_kernelINS_4gemm6kernel13GemmUniversalIN4cute5tupleIJiiiiEEENS1_10collective13CollectiveMmaINS1_34MainloopSm90TmaGmmaWarpSpecializedILi2ENS5_IJNS4_1CILi1EEESB_SB_EEENS1_35KernelTmaWarpSpecializedCooperativeEEENS5_IJNSA_ILi384EEENSA_ILi224EEENSA_ILi64EEEEEENS_10bfloat16_tENS5_IJlSB_lEEESJ_SK_NS4_8TiledMMAINS4_8MMA_AtomIJNS4_4SM904GMMA27MMA_64x32x16_F32BF16BF16_SSILNSO_5MajorE0ELSQ_0ELNSO_7ScaleInE1ELSR_1EEEEEENS4_6LayoutINS5_IJNSA_ILi2EEESB_SB_EEENS5_IJSB_NSA_ILi0EEESX_EEEEENS5_IJNS4_10UnderscoreES10_S10_EEEEENS4_13SM90_TMA_LOADENS4_14ComposedLayoutINS4_7SwizzleILi3ELi4ELi3EEENS4_18smem_ptr_flag_bitsILi16EEENSU_INS5_IJNSA_ILi8EEESH_EEENS5_IJSH_SB_EEEEEEEvNS4_8identityES13_S1D_vS1E_EENS_8epilogue10collective6detail29Sm90TmaWarpSpecializedAdapterINS1H_15DefaultEpilogueISJ_SK_SK_NS1G_6thread17LinearCombinationISJ_Li1EffLNS1L_9ScaleType4KindE0ELNS_15FloatRoundStyleE2ESJ_EENS1_15EpilogueDefaultEEEEEvvEEEEvNT_6ParamsE)
        .other          _ZN7cutlass13device_kernelINS_4gemm6kernel13GemmUniversalIN4cute5tupleIJiiiiEEENS1_10collective13CollectiveMmaINS1_34MainloopSm90TmaGmmaWarpSpecializedILi2ENS5_IJNS4_1CILi1EEESB_SB_EEENS1_35KernelTmaWarpSpecializedCooperativeEEENS5_IJNSA_ILi384EEENSA_ILi224EEENSA_ILi64EEEEEENS_10bfloat16_tENS5_IJlSB_lEEESJ_SK_NS4_8TiledMMAINS4_8MMA_AtomIJNS4_4SM904GMMA27MMA_64x32x16_F32BF16BF16_SSILNSO_5MajorE0ELSQ_0ELNSO_7ScaleInE1ELSR_1EEEEEENS4_6LayoutINS5_IJNSA_ILi2EEESB_SB_EEENS5_IJSB_NSA_ILi0EEESX_EEEEENS5_IJNS4_10UnderscoreES10_S10_EEEEENS4_13SM90_TMA_LOADENS4_14ComposedLayoutINS4_7SwizzleILi3ELi4ELi3EEENS4_18smem_ptr_flag_bitsILi16EEENSU_INS5_IJNSA_ILi8EEESH_EEENS5_IJSH_SB_EEEEEEEvNS4_8identityES13_S1D_vS1E_EENS_8epilogue10collective6detail29Sm90TmaWarpSpecializedAdapterINS1H_15DefaultEpilogueISJ_SK_SK_NS1G_6thread17LinearCombinationISJ_Li1EffLNS1L_9ScaleType4KindE0ELNS_15FloatRoundStyleE2ESJ_EENS1_15EpilogueDefaultEEEEEvvEEEEvNT_6ParamsE,@"STO_CUDA_ENTRY STV_DEFAULT"
_ZN7cutlass13device_kernelINS_4gemm6kernel13GemmUniversalIN4cute5tupleIJiiiiEEENS1_10collective13CollectiveMmaINS1_34MainloopSm90TmaGmmaWarpSpecializedILi2ENS5_IJNS4_1CILi1EEESB_SB_EEENS1_35KernelTmaWarpSpecializedCooperativeEEENS5_IJNSA_ILi384EEENSA_ILi224EEENSA_ILi64EEEEEENS_10bfloat16_tENS5_IJlSB_lEEESJ_SK_NS4_8TiledMMAINS4_8MMA_AtomIJNS4_4SM904GMMA27MMA_64x32x16_F32BF16BF16_SSILNSO_5MajorE0ELSQ_0ELNSO_7ScaleInE1ELSR_1EEEEEENS4_6LayoutINS5_IJNSA_ILi2EEESB_SB_EEENS5_IJSB_NSA_ILi0EEESX_EEEEENS5_IJNS4_10UnderscoreES10_S10_EEEEENS4_13SM90_TMA_LOADENS4_14ComposedLayoutINS4_7SwizzleILi3ELi4ELi3EEENS4_18smem_ptr_flag_bitsILi16EEENSU_INS5_IJNSA_ILi8EEESH_EEENS5_IJSH_SB_EEEEEEEvNS4_8identityES13_S1D_vS1E_EENS_8epilogue10collective6detail29Sm90TmaWarpSpecializedAdapterINS1H_15DefaultEpilogueISJ_SK_SK_NS1G_6thread17LinearCombinationISJ_Li1EffLNS1L_9ScaleType4KindE0ELNS_15FloatRoundStyleE2ESJ_EENS1_15EpilogueDefaultEEEEEvvEEEEvNT_6ParamsE:
[----:B------:R-:W0:Y:S02]  /*0000*/  LDC R1, c[0x0][0x28] ;  /* 0x00000a00ff017b82 */ /* 0x000e240000000800 */
[----:B0-----:R-:W-:Y:S01]  /*0010*/  VIADD R1, R1, 0xfffff828 ;  /* 0xfffff82801017836 */ /* 0x001fe20000000000 */
[----:B------:R-:W0:Y:S01]  /*0020*/  S2R R2, SR_TID.X ;  /* 0x0000000000027919 */ /* 0x000e220000002100 */
[----:B------:R-:W-:Y:S01]  /*0030*/  ELECT P0, URZ, PT ;  /* 0x00000000003f782f */ /* 0x000fe20003800000 */
[----:B------:R-:W-:Y:S01]  /*0040*/  BSSY B0, `(.L_x_0) ;  /* 0x0000015000007945 */ /* 0x000fe20003800000 */
[--C-:B0-----:R-:W-:Y:S02]  /*0050*/  SHF.R.U32.HI R0, RZ, 0x5, R2.reuse ;  /* 0x00000005ff007819 */ /* 0x101fe40000011602 */
[----:B------:R-:W-:-:S03]  /*0060*/  SHF.R.U32.HI R2, RZ, 0x7, R2 ;  /* 0x00000007ff027819 */ /* 0x000fc60000011602 */
[----:B------:R-:W0:Y:S04]  /*0070*/  SHFL.IDX PT, R3, R0, RZ, 0x1f ;  /* 0x00001fff00037589 */ /* 0x000e2800000e0000 */
[----:B------:R-:W1:Y:S01]  /*0080*/  SHFL.IDX PT, R2, R2, RZ, 0x1f ;  /* 0x00001fff02027589 */ /* 0x000e6200000e0000 */
[----:B0-----:R-:W-:Y:S02]  /*0090*/  R2UR UR10, R3 ;  /* 0x00000000030a72ca */ /* 0x001fe400000e0000 */
[----:B-1----:R-:W-:-:S11]  /*00a0*/  R2UR UR5, R2 ;  /* 0x00000000020572ca */ /* 0x002fd600000e0000 */
[----:B------:R-:W-:Y:S02]  /*00b0*/  USHF.R.S32.HI UR4, URZ, 0x1f, UR10 ;  /* 0x0000001f3f047899 */ /* 0x000fe4000801140a */
[----:B------:R-:W-:Y:S02]  /*00c0*/  ISETP.NE.OR P0, PT, RZ, UR10, !P0 ;  /* 0x0000000aff007c0c */ /* 0x000fe4000c705670 */
[----:B------:R-:W-:-:S04]  /*00d0*/  ULEA.HI UR4, UR4, UR10, URZ, 0x2 ;  /* 0x0000000a04047291 */ /* 0x000fc8000f8f103f */
[----:B------:R-:W-:-:S04]  /*00e0*/  ULOP3.LUT UR4, UR4, 0xfffffffc, URZ, 0xc0, !UPT ;  /* 0xfffffffc04047892 */ /* 0x000fc8000f8ec03f */
[----:B------:R-:W-:-:S03]  /*00f0*/  UIADD3 UR10, UR10, -UR4, URZ ;  /* 0x800000040a0a7290 */ /* 0x000fc6000fffe03f */
[----:B------:R-:W-:Y:S09]  /*0100*/  @P0 BRA `(.L_x_1) ;  /* 0x0000000000200947 */ /* 0x000ff20003800000 */
[----:B------:R-:W-:Y:S02]  /*0110*/  ULDC.64 UR6, c[0x0][0x198] ;  /* 0x0000660000067ab9 */ /* 0x000fe40000000a00 */
[----:B------:R-:W-:Y:S02]  /*0120*/  UIADD3 UR8, UP0, UR6, 0xf0, URZ ;  /* 0x000000f006087890 */ /* 0x000fe4000ff1e03f */
[----:B------:R-:W-:Y:S02]  /*0130*/  UIADD3 UR6, UP1, UR6, 0x1f0, URZ ;  /* 0x000001f006067890 */ /* 0x000fe4000ff3e03f */
[----:B------:R-:W-:Y:S02]  /*0140*/  UIADD3.X UR9, URZ, UR7, URZ, UP0, !UPT ;  /* 0x000000073f097290 */ /* 0x000fe400087fe43f */
[----:B------:R-:W-:-:S07]  /*0150*/  UIADD3.X UR7, URZ, UR7, URZ, UP1, !UPT ;  /* 0x000000073f077290 */ /* 0x000fce0008ffe43f */
[----:B------:R0:W-:Y:S02]  /*0160*/  UTMACCTL.PF [UR8] ;  /* 0x00000000080079b9 */ /* 0x0001e40008040000 */
[----:B------:R0:W-:Y:S02]  /*0170*/  UTMACCTL.PF [UR6] ;  /* 0x00000000060079b9 */ /* 0x0001e40008040000 */
[----:B0-----:R-:W-:Y:S01]  /*0180*/  NOP ;  /* 0x0000000000007918 */ /* 0x001fe20000000000 */
.L_x_1:
[----:B------:R-:W-:Y:S05]  /*0190*/  BSYNC B0 ;  /* 0x0000000000007941 */ /* 0x000fea0003800000 */
.L_x_0:
[----:B------:R-:W0:Y:S01]  /*01a0*/  SHFL.IDX PT, R2, R0, RZ, 0x1f ;  /* 0x00001fff00027589 */ /* 0x000e2200000e0000 */
[----:B------:R-:W-:Y:S01]  /*01b0*/  UISETP.NE.AND UP0, UPT, UR10, 0x3, UPT ;  /* 0x000000030a00788c */ /* 0x000fe2000bf05270 */
[----:B------:R-:W-:Y:S01]  /*01c0*/  ISETP.NE.AND P1, PT, RZ, UR5, PT ;  /* 0x00000005ff007c0c */ /* 0x000fe2000bf25270 */
[----:B------:R-:W-:Y:S02]  /*01d0*/  UIADD3 UR18, UR5, -0x1, URZ ;  /* 0xffffffff05127890 */ /* 0x000fe4000fffe03f */
[----:B------:R-:W-:Y:S02]  /*01e0*/  UISETP.EQ.OR UP0, UPT, UR10, URZ, !UP0 ;  /* 0x0000003f0a00728c */ /* 0x000fe4000c702670 */
[----:B------:R-:W-:Y:S02]  /*01f0*/  UISETP.GE.U32.AND UP1, UPT, UR18, 0x2, UPT ;  /* 0x000000021200788c */ /* 0x000fe4000bf26070 */
[----:B------:R-:W-:-:S04]  /*0200*/  UISETP.EQ.AND UP0, UPT, UR5, URZ, UP0 ;  /* 0x0000003f0500728c */ /* 0x000fc80008702270 */
[----:B------:R-:W-:-:S04]  /*0210*/  USEL UR38, URZ, 0x1, !UP0 ;  /* 0x000000013f267887 */ /* 0x000fc8000c000000 */
[----:B------:R-:W-:Y:S01]  /*0220*/  USEL UR38, UR38, 0x2, UP1 ;  /* 0x0000000226267887 */ /* 0x000fe20008800000 */
[----:B0-----:R-:W-:-:S13]  /*0230*/  ISETP.NE.AND P0, PT, R2, RZ, PT ;  /* 0x000000ff0200720c */ /* 0x001fda0003f05270 */
[----:B------:R-:W-:Y:S05]  /*0240*/  @P0 BRA `(.L_x_2) ;  /* 0x0000000000480947 */ /* 0x000fea0003800000 */
[----:B------:R-:W0:Y:S01]  /*0250*/  S2UR UR8, SR_CgaCtaId ;  /* 0x00000000000879c3 */ /* 0x000e220000008800 */
[----:B------:R-:W-:Y:S01]  /*0260*/  UMOV UR4, 0x400 ;  /* 0x0000040000047882 */ /* 0x000fe20000000000 */
[----:B------:R-:W-:Y:S01]  /*0270*/  UMOV UR5, 0x1 ;  /* 0x0000000100057882 */ /* 0x000fe20000000000 */
[----:B------:R-:W-:Y:S01]  /*0280*/  UMOV UR6, 0x100 ;  /* 0x0000010000067882 */ /* 0x000fe20000000000 */
[----:B------:R-:W-:Y:S01]  /*0290*/  ELECT P0, URZ, PT ;  /* 0x00000000003f782f */ /* 0x000fe20003800000 */
[----:B------:R-:W-:-:S04]  /*02a0*/  UIADD3 UR6, -UR6, 0x100000, URZ ;  /* 0x0010000006067890 */ /* 0x000fc8000fffe13f */
[----:B------:R-:W-:Y:S02]  /*02b0*/  USHF.L.U32 UR7, UR6, 0xb, URZ ;  /* 0x0000000b06077899 */ /* 0x000fe4000800063f */
[----:B------:R-:W-:Y:S02]  /*02c0*/  USHF.L.U32 UR6, UR6, 0x1, URZ ;  /* 0x0000000106067899 */ /* 0x000fe4000800063f */
[----:B0-----:R-:W-:Y:S02]  /*02d0*/  ULEA UR8, UR8, UR4, 0x18 ;  /* 0x0000000408087291 */ /* 0x001fe4000f8ec03f */
[----:B------:R-:W-:-:S04]  /*02e0*/  UIADD3 UR4, -UR5, 0x100000, URZ ;  /* 0x0010000005047890 */ /* 0x000fc8000fffe13f */
[----:B------:R-:W-:Y:S02]  /*02f0*/  USHF.L.U32 UR5, UR4, 0xb, URZ ;  /* 0x0000000b04057899 */ /* 0x000fe4000800063f */
[----:B------:R-:W-:Y:S01]  /*0300*/  USHF.L.U32 UR4, UR4, 0x1, URZ ;  /* 0x0000000104047899 */ /* 0x000fe2000800063f */
[----:B------:R-:W0:Y:S11]  /*0310*/  FENCE.VIEW.ASYNC.S ;  /* 0x00000000000073c6 */ /* 0x000e360000000000 */
[----:B0-----:R0:W1:Y:S01]  /*0320*/  SYNCS.EXCH.64 URZ, [UR8], UR4 ;  /* 0x00000004083f75b2 */ /* 0x0010620008000100 */
[----:B------:R0:W2:Y:S01]  /*0330*/  SYNCS.EXCH.64 URZ, [UR8+0x10], UR6 ;  /* 0x00001006083f75b2 */ /* 0x0000a20008000100 */
[----:B------:R0:W3:Y:S01]  /*0340*/  SYNCS.EXCH.64 URZ, [UR8+0x8], UR4 ;  /* 0x00000804083f75b2 */ /* 0x0000e20008000100 */
[----:B------:R0:W4:Y:S01]  /*0350*/  SYNCS.EXCH.64 URZ, [UR8+0x18], UR6 ;  /* 0x00001806083f75b2 */ /* 0x0001220008000100 */
[----:B------:R-:W-:Y:S01]  /*0360*/  NOP ;  /* 0x0000000000007918 */ /* 0x000fe20000000000 */
.L_x_2:
[----:B------:R-:W5:Y:S01]  /*0370*/  SHFL.IDX PT, R0, R0, RZ, 0x1f ;  /* 0x00001fff00007589 */ /* 0x000f6200000e0000 */
[----:B------:R-:W-:Y:S01]  /*0380*/  ELECT P0, URZ, PT ;  /* 0x00000000003f782f */ /* 0x000fe20003800000 */
[----:B------:R-:W1:Y:S01]  /*0390*/  S2UR UR17, SR_CTAID.Y ;  /* 0x00000000001179c3 */ /* 0x000e620000002600 */
[----:B0-----:R-:W-:Y:S01]  /*03a0*/  ULDC UR5, c[0x0][0x65c] ;  /* 0x0001970000057ab9 */ /* 0x001fe20000000800 */
[----:B------:R-:W-:Y:S01]  /*03b0*/  UMOV UR12, 0x20 ;  /* 0x00000020000c7882 */ /* 0x000fe20000000000 */
[----:B------:R-:W-:Y:S01]  /*03c0*/  UISETP.NE.AND UP2, UPT, UR5, 0x1, UPT ;  /* 0x000000010500788c */ /* 0x000fe2000bf45270 */
[----:B------:R-:W-:Y:S01]  /*03d0*/  NOP ;  /* 0x0000000000007918 */ /* 0x000fe20000000000 */
[----:B------:R-:W-:Y:S02]  /*03e0*/  NOP ;  /* 0x0000000000007918 */ /* 0x000fe40000000000 */
[----:B------:R-:W-:Y:S01]  /*03f0*/  UP2UR UR39, UPR, URZ, 0x4 ;  /* 0x000000043f277883 */ /* 0x000fe20008000000 */
[----:B------:R-:W0:Y:S01]  /*0400*/  S2UR UR4, SR_CTAID.X ;  /* 0x00000000000479c3 */ /* 0x000e220000002500 */
[----:B------:R-:W-:-:S02]  /*0410*/  PLOP3.LUT P2, PT, PT, PT, UP2, 0x80, 0x0 ;  /* 0x000000000000781c */ /* 0x000fc40003f4f028 */
[----:B------:R-:W-:Y:S02]  /*0420*/  PLOP3.LUT P4, PT, PT, PT, UP2, 0x80, 0x0 ;  /* 0x000000000000781c */ /* 0x000fe40003f8f028 */
[----:B------:R-:W-:Y:S01]  /*0430*/  PLOP3.LUT P3, PT, PT, PT, UP2, 0x80, 0x0 ;  /* 0x000000000000781c */ /* 0x000fe20003f6f028 */
[----:B------:R-:W-:Y:S01]  /*0440*/  @UP2 ULDC UR14, c[0x0][0x10] ;  /* 0x00000400000e2ab9 */ /* 0x000fe20000000800 */
[----:B------:R-:W-:Y:S01]  /*0450*/  @UP2 UMOV UR9, URZ ;  /* 0x0000003f00092c82 */ /* 0x000fe20008000000 */
[----:B------:R-:W-:Y:S01]  /*0460*/  @!UP2 ULDC UR11, c[0x0][0xc] ;  /* 0x00000300000baab9 */ /* 0x000fe20000000800 */
[----:B-----5:R-:W-:Y:S01]  /*0470*/  ISETP.NE.OR P0, PT, R0, RZ, !P0 ;  /* 0x000000ff0000720c */ /* 0x020fe20004705670 */
[----:B-1----:R-:W-:Y:S02]  /*0480*/  @UP2 UMOV UR7, UR17 ;  /* 0x0000001100072c82 */ /* 0x002fe40008000000 */
[----:B------:R-:W-:Y:S01]  /*0490*/  @UP2 UMOV UR8, UR7 ;  /* 0x0000000700082c82 */ /* 0x000fe20008000000 */
[----:B------:R-:W-:Y:S01]  /*04a0*/  @!UP2 UMOV UR7, UR17 ;  /* 0x000000110007ac82 */ /* 0x000fe20008000000 */
[----:B0-----:R-:W-:-:S08]  /*04b0*/  @UP2 UIMAD.WIDE.U32 UR14, UR4, UR14, UR8 ;  /* 0x0000000e040e22a5 */ /* 0x001fd0000f8e0008 */
[----:B------:R-:W-:Y:S01]  /*04c0*/  VOTEU.ALL UP0, P0 ;  /* 0x00000000003f7886 */ /* 0x000fe20000000000 */
[----:B------:R-:W-:Y:S01]  /*04d0*/  VOTEU.ALL UP1, P0 ;  /* 0x00000000003f7886 */ /* 0x000fe20000020000 */
[----:B------:R-:W-:-:S03]  /*04e0*/  IMAD.U32 R2, RZ, RZ, UR14 ;  /* 0x0000000eff027e24 */ /* 0x000fc6000f8e00ff */
[----:B------:R-:W0:Y:S01]  /*04f0*/  @!UP0 S2UR UR6, SR_CgaCtaId ;  /* 0x00000000000689c3 */ /* 0x000e220000008800 */
[----:B------:R-:W-:Y:S01]  /*0500*/  @!UP0 UMOV UR5, 0x400 ;  /* 0x0000040000058882 */ /* 0x000fe20000000000 */
[----:B------:R-:W-:-:S04]  /*0510*/  @!UP0 UIADD3 UR12, -UR12, 0x100000, URZ ;  /* 0x001000000c0c8890 */ /* 0x000fc8000fffe13f */
[----:B------:R-:W-:Y:S02]  /*0520*/  @!UP0 USHF.L.U32 UR13, UR12, 0xb, URZ ;  /* 0x0000000b0c0d8899 */ /* 0x000fe4000800063f */
[----:B------:R-:W-:Y:S01]  /*0530*/  @!UP0 USHF.L.U32 UR12, UR12, 0x1, URZ ;  /* 0x000000010c0c8899 */ /* 0x000fe2000800063f */
[----:B------:R-:W-:Y:S01]  /*0540*/  IMAD.U32 R3, RZ, RZ, UR15 ;  /* 0x0000000fff037e24 */ /* 0x000fe2000f8e00ff */
[----:B0-----:R-:W-:Y:S01]  /*0550*/  @!UP0 ULEA UR16, UR6, UR5, 0x18 ;  /* 0x0000000506108291 */ /* 0x001fe2000f8ec03f */
[----:B------:R-:W-:Y:S01]  /*0560*/  VOTEU.ALL UP0, P0 ;  /* 0x00000000003f7886 */ /* 0x000fe20000000000 */
[----:B------:R-:W-:Y:S01]  /*0570*/  PLOP3.LUT P0, PT, PT, PT, UP2, 0x80, 0x0 ;  /* 0x000000000000781c */ /* 0x000fe20003f0f028 */
[----:B------:R-:W-:Y:S01]  /*0580*/  UMOV UR5, URZ ;  /* 0x0000003f00057c82 */ /* 0x000fe20008000000 */
[----:B------:R-:W-:Y:S01]  /*0590*/  @UP2 UMOV UR6, URZ ;  /* 0x0000003f00062c82 */ /* 0x000fe20008000000 */
[----:B------:R-:W-:Y:S02]  /*05a0*/  @!UP2 UIMAD.WIDE.U32 UR8, UR11, UR7, UR4 ;  /* 0x000000070b08a2a5 */ /* 0x000fe4000f8e0004 */
[----:B------:R-:W-:-:S04]  /*05b0*/  @UP2 UIADD3 UR6, UR15, UR6, URZ ;  /* 0x000000060f062290 */ /* 0x000fc8000fffe03f */
[----:B------:R-:W-:Y:S01]  /*05c0*/  IMAD.U32 R5, RZ, RZ, UR9 ;  /* 0x00000009ff057e24 */ /* 0x000fe2000f8e00ff */
[----:B------:R-:W0:Y:S02]  /*05d0*/  FENCE.VIEW.ASYNC.S ;  /* 0x00000000000073c6 */ /* 0x000e240000000000 */
[----:B0-----:R0:W2:Y:S01]  /*05e0*/  @!UP0 SYNCS.EXCH.64 URZ, [UR16+0x30], UR12 ;  /* 0x0000300c103f85b2 */ /* 0x0010a20008000100 */
[----:B------:R-:W-:Y:S01]  /*05f0*/  @P2 MOV R6, UR6 ;  /* 0x0000000600062c02 */ /* 0x000fe20008000f00 */
[----:B------:R-:W-:Y:S02]  /*0600*/  IMAD.U32 R3, RZ, RZ, UR9 ;  /* 0x00000009ff037e24 */ /* 0x000fe4000f8e00ff */
[----:B------:R-:W-:Y:S02]  /*0610*/  @P0 IMAD.MOV.U32 R7, RZ, RZ, R2 ;  /* 0x000000ffff070224 */ /* 0x000fe400078e0002 */
[----:B------:R-:W-:Y:S02]  /*0620*/  IMAD.U32 R2, RZ, RZ, UR8 ;  /* 0x00000008ff027e24 */ /* 0x000fe4000f8e00ff */
[----:B------:R-:W-:-:S02]  /*0630*/  @!P4 IMAD.MOV.U32 R6, RZ, RZ, R5 ;  /* 0x000000ffff06c224 */ /* 0x000fc400078e0005 */
[----:B------:R-:W-:Y:S01]  /*0640*/  IMAD.U32 R4, RZ, RZ, UR8 ;  /* 0x00000008ff047e24 */ /* 0x000fe2000f8e00ff */
[----:B------:R-:W-:Y:S02]  /*0650*/  @!P3 MOV R7, R2 ;  /* 0x000000020007b202 */ /* 0x000fe40000000f00 */
[----:B------:R0:W-:Y:S01]  /*0660*/  STL [R1+0x218], R6 ;  /* 0x0002180601007387 */ /* 0x0001e20000100800 */
[----:B------:R0:W2:Y:S03]  /*0670*/  @!UP1 SYNCS.EXCH.64 URZ, [UR16+0x38], UR12 ;  /* 0x0000380c103f95b2 */ /* 0x0000a60008000100 */
[----:B------:R0:W-:Y:S01]  /*0680*/  STL [R1+0x21c], R7 ;  /* 0x00021c0701007387 */ /* 0x0001e20000100800 */
[----:B------:R-:W-:Y:S01]  /*0690*/  NOP ;  /* 0x0000000000007918 */ /* 0x000fe20000000000 */
[----:B--234-:R-:W-:Y:S06]  /*06a0*/  BAR.SYNC.DEFER_BLOCKING 0x0 ;  /* 0x0000000000007b1d */ /* 0x01cfec0000010000 */
[----:B------:R-:W-:Y:S05]  /*06b0*/  @!P1 BRA `(.L_x_3) ;  /* 0x0000024c00349947 */ /* 0x000fea0003800000 */
[----:B------:R-:W-:-:S06]  /*06c0*/  UISETP.GT.U32.AND UP0, UPT, UR18, 0x1, UPT ;  /* 0x000000011200788c */ /* 0x000fcc000bf04070 */
[----:B------:R-:W-:-:S13]  /*06d0*/  PLOP3.LUT P0, PT, PT, PT, UP0, 0x80, 0x0 ;  /* 0x000000000000781c */ /* 0x000fda0003f0f008 */
[----:B0-----:R-:W-:Y:S05]  /*06e0*/  @P0 EXIT ;  /* 0x000000000000094d */ /* 0x001fea0003800000 */
[----:B------:R-:W-:Y:S01]  /*06f0*/  ULDC.64 UR8, c[0x0][0x650] ;  /* 0x0001940000087ab9 */ /* 0x000fe20000000a00 */
[----:B------:R-:W-:Y:S01]  /*0700*/  UMOV UR48, 0xffffffff ;  /* 0xffffffff00307882 */ /* 0x000fe20000000000 */
[----:B------:R-:W-:Y:S01]  /*0710*/  ISETP.GE.U32.AND P0, PT, R7, UR8, PT ;  /* 0x0000000807007c0c */ /* 0x000fe2000bf06070 */
[----:B------:R-:W-:Y:S01]  /*0720*/  UMOV UR43, 0xffffffff ;  /* 0xffffffff002b7882 */ /* 0x000fe20000000000 */
[----:B------:R-:W-:Y:S01]  /*0730*/  UMOV UR42, 0xffffffff ;  /* 0xffffffff002a7882 */ /* 0x000fe20000000000 */
[----:B------:R-:W-:Y:S02]  /*0740*/  PRMT R0, RZ, 0x7610, R0 ;  /* 0x00007610ff007816 */ /* 0x000fe40000000000 */
[----:B------:R-:W-:-:S13]  /*0750*/  ISETP.GE.U32.AND.EX P0, PT, R6, UR9, PT, P0 ;  /* 0x0000000906007c0c */ /* 0x000fda000bf06100 */
[----:B------:R-:W-:Y:S05]  /*0760*/  @P0 BRA `(.L_x_4) ;  /* 0x0000000400800947 */ /* 0x000fea0003800000 */
[----:B------:R-:W-:Y:S01]  /*0770*/  I2FP.F32.U32 R0, UR4 ;  /* 0x0000000400007c45 */ /* 0x000fe20008201000 */
[----:B------:R-:W-:Y:S01]  /*0780*/  ULDC.64 UR16, c[0x0][0x628] ;  /* 0x00018a0000107ab9 */ /* 0x000fe20000000a00 */
[----:B------:R-:W-:Y:S01]  /*0790*/  ULDC UR6, c[0x0][0x150] ;  /* 0x0000540000067ab9 */ /* 0x000fe20000000800 */
[----:B------:R-:W-:Y:S01]  /*07a0*/  ISETP.NE.U32.AND P0, PT, RZ, UR16, PT ;  /* 0x00000010ff007c0c */ /* 0x000fe2000bf05070 */
[----:B------:R-:W-:Y:S01]  /*07b0*/  ULDC UR15, c[0x0][0x630] ;  /* 0x00018c00000f7ab9 */ /* 0x000fe20000000800 */
[----:B------:R-:W-:Y:S01]  /*07c0*/  FMUL R0, R0, UR6 ;  /* 0x0000000600007c20 */ /* 0x000fe20008400000 */
[----:B------:R-:W-:Y:S01]  /*07d0*/  R2UR UR18, R7 ;  /* 0x00000000071272ca */ /* 0x000fe200000e0000 */
[----:B------:R-:W-:Y:S01]  /*07e0*/  ULDC UR20, c[0x0][0x154] ;  /* 0x0000550000147ab9 */ /* 0x000fe20000000800 */
[----:B------:R-:W-:Y:S01]  /*07f0*/  ISETP.NE.AND.EX P0, PT, RZ, UR17, PT, P0 ;  /* 0x00000011ff007c0c */ /* 0x000fe2000bf05300 */
[----:B------:R0:W1:Y:S01]  /*0800*/  F2I.U32.TRUNC.NTZ R2, R0 ;  /* 0x0000000000027305 */ /* 0x000062000020f000 */
[----:B------:R-:W-:-:S02]  /*0810*/  R2UR UR19, R6 ;  /* 0x00000000061372ca */ /* 0x000fc400000e0000 */
[----:B------:R-:W-:Y:S02]  /*0820*/  R2UR UR8, R7 ;  /* 0x00000000070872ca */ /* 0x000fe400000e0000 */
[----:B------:R-:W-:-:S07]  /*0830*/  R2UR UR9, R6 ;  /* 0x00000000060972ca */ /* 0x000fce00000e0000 */
[----:B0-----:R-:W-:Y:S08]  /*0840*/  @!P0 BRA `(.L_x_5) ;  /* 0x0000000000308947 */ /* 0x001ff00003800000 */
[----:B------:R-:W-:Y:S01]  /*0850*/  R2UR UR8, R7 ;  /* 0x00000000070872ca */ /* 0x000fe200000e0000 */
[----:B------:R-:W-:Y:S01]  /*0860*/  ULDC UR6, c[0x0][0x634] ;  /* 0x00018d0000067ab9 */ /* 0x000fe20000000800 */
[----:B------:R-:W-:-:S11]  /*0870*/  R2UR UR14, R6 ;  /* 0x00000000060e72ca */ /* 0x000fd600000e0000 */
[----:B------:R-:W-:-:S04]  /*0880*/  UIADD3 UR6, UP0, UR8, UR6, URZ ;  /* 0x0000000608067290 */ /* 0x000fc8000ff1e03f */
[----:B------:R-:W-:-:S04]  /*0890*/  UIADD3.X UR14, URZ, UR14, URZ, UP0, !UPT ;  /* 0x0000000e3f0e7290 */ /* 0x000fc800087fe43f */
[----:B------:R-:W-:-:S04]  /*08a0*/  UIMAD.WIDE.U32 UR8, UR14, UR16, URZ ;  /* 0x000000100e0872a5 */ /* 0x000fc8000f8e003f */
[----:B------:R-:W-:Y:S02]  /*08b0*/  UIMAD.WIDE.U32 UR10, UP0, UR6, UR17, UR8 ;  /* 0x00000011060a72a5 */ /* 0x000fe4000f800008 */
[----:B------:R-:W-:Y:S02]  /*08c0*/  UIMAD.WIDE.U32 UR8, UR6, UR16, URZ ;  /* 0x00000010060872a5 */ /* 0x000fe4000f8e003f */
[----:B------:R-:W-:Y:S02]  /*08d0*/  UIADD3.X UR13, URZ, URZ, URZ, UP0, !UPT ;  /* 0x0000003f3f0d7290 */ /* 0x000fe400087fe43f */
[----:B------:R-:W-:Y:S01]  /*08e0*/  UIADD3 URZ, UP0, UR9, UR10, URZ ;  /* 0x0000000a093f7290 */ /* 0x000fe2000ff1e03f */
[----:B------:R-:W-:-:S03]  /*08f0*/  UMOV UR12, UR11 ;  /* 0x0000000b000c7c82 */ /* 0x000fc60008000000 */
[----:B------:R-:W-:-:S12]  /*0900*/  UIMAD.WIDE.U32.X UR8, UR14, UR17, UR12, UP0 ;  /* 0x000000110e0872a5 */ /* 0x000fd800080e040c */
.L_x_5:
[----:B------:R-:W-:Y:S01]  /*0910*/  USHF.R.U64 UR42, UR8, UR15, UR9 ;  /* 0x0000000f082a7299 */ /* 0x000fe20008001209 */
[----:B------:R-:W-:Y:S01]  /*0920*/  I2FP.F32.U32 R0, UR7 ;  /* 0x0000000700007c45 */ /* 0x000fe20008201000 */
[----:B------:R-:W-:Y:S01]  /*0930*/  USHF.R.U32.HI UR5, URZ, UR15, UR9 ;  /* 0x0000000f3f057299 */ /* 0x000fe20008011609 */
[----:B-1----:R-:W-:Y:S01]  /*0940*/  R2UR UR12, R2 ;  /* 0x00000000020c72ca */ /* 0x002fe200000e0000 */
[----:B------:R-:W-:Y:S02]  /*0950*/  UIADD3 UR6, UP0, URZ, -UR42, URZ ;  /* 0x8000002a3f067290 */ /* 0x000fe4000ff1e03f */
[----:B------:R-:W-:Y:S01]  /*0960*/  FMUL R0, R0, UR20 ;  /* 0x0000001400007c20 */ /* 0x000fe20008400000 */
[----:B------:R-:W-:Y:S01]  /*0970*/  ULDC.64 UR8, c[0x0][0x620] ;  /* 0x0001880000087ab9 */ /* 0x000fe20000000a00 */
[----:B------:R-:W-:Y:S01]  /*0980*/  UIADD3.X UR5, URZ, ~UR5, URZ, UP0, !UPT ;  /* 0x800000053f057290 */ /* 0x000fe200087fe43f */
[----:B------:R-:W-:Y:S01]  /*0990*/  UMOV UR10, UR18 ;  /* 0x00000012000a7c82 */ /* 0x000fe20008000000 */
[----:B------:R-:W-:-:S02]  /*09a0*/  UMOV UR11, UR19 ;  /* 0x00000013000b7c82 */ /* 0x000fc40008000000 */
[----:B------:R-:W-:Y:S01]  /*09b0*/  UIMAD UR5, UR5, UR8, URZ ;  /* 0x00000008050572a4 */ /* 0x000fe2000f8e023f */
[----:B------:R-:W0:Y:S01]  /*09c0*/  F2I.U32.TRUNC.NTZ R0, R0 ;  /* 0x0000000000007305 */ /* 0x000e22000020f000 */
[----:B------:R-:W-:Y:S02]  /*09d0*/  UIMAD.WIDE.U32 UR10, UR6, UR8, UR10 ;  /* 0x00000008060a72a5 */ /* 0x000fe4000f8e000a */
[----:B------:R-:W-:Y:S01]  /*09e0*/  UIMAD UR6, UR6, UR9, UR5 ;  /* 0x00000009060672a4 */ /* 0x000fe2000f8e0205 */
[----:B------:R-:W-:Y:S01]  /*09f0*/  ULDC UR21, c[0x0][0x658] ;  /* 0x0001960000157ab9 */ /* 0x000fe20000000800 */
[----:B------:R-:W-:Y:S02]  /*0a00*/  UMOV UR19, 0xffffffff ;  /* 0xffffffff00137882 */ /* 0x000fe40000000000 */
[----:B------:R-:W-:Y:S01]  /*0a10*/  UIADD3 UR6, UR11, UR6, URZ ;  /* 0x000000060b067290 */ /* 0x000fe2000fffe03f */
[----:B------:R-:W-:Y:S01]  /*0a20*/  ULDC UR15, c[0x0][0x618] ;  /* 0x00018600000f7ab9 */ /* 0x000fe20000000800 */
[----:B------:R-:W-:Y:S01]  /*0a30*/  ULDC.64 UR8, c[0x0][0x640] ;  /* 0x0001900000087ab9 */ /* 0x000fe20000000a00 */
[----:B------:R-:W-:Y:S01]  /*0a40*/  USHF.L.U32 UR11, UR19, UR21, URZ ;  /* 0x00000015130b7299 */ /* 0x000fe2000800063f */
[----:B------:R-:W-:Y:S01]  /*0a50*/  ISETP.NE.U32.AND P0, PT, RZ, UR8, PT ;  /* 0x00000008ff007c0c */ /* 0x000fe2000bf05070 */
[----:B------:R-:W-:-:S02]  /*0a60*/  USHF.R.U64 UR19, UR10, UR15, UR6 ;  /* 0x0000000f0a137299 */ /* 0x000fc40008001206 */
[----:B------:R-:W-:Y:S01]  /*0a70*/  USHF.R.U32.HI UR10, URZ, UR15, UR6 ;  /* 0x0000000f3f0a7299 */ /* 0x000fe20008011606 */
[----:B0-----:R-:W-:Y:S01]  /*0a80*/  R2UR UR14, R0 ;  /* 0x00000000000e72ca */ /* 0x001fe200000e0000 */
[----:B------:R-:W-:Y:S01]  /*0a90*/  ULDC UR17, c[0x0][0x608] ;  /* 0x0001820000117ab9 */ /* 0x000fe20000000800 */
[----:B------:R-:W-:Y:S01]  /*0aa0*/  ISETP.NE.AND.EX P0, PT, RZ, UR9, PT, P0 ;  /* 0x00000009ff007c0c */ /* 0x000fe2000bf05300 */
[----:B------:R-:W-:Y:S02]  /*0ab0*/  USHF.R.U64 UR23, UR19, UR17, UR10 ;  /* 0x0000001113177299 */ /* 0x000fe4000800120a */
[----:B------:R-:W-:Y:S01]  /*0ac0*/  USHF.R.U32.HI UR10, URZ, UR17, UR10 ;  /* 0x000000113f0a7299 */ /* 0x000fe2000801160a */
[----:B------:R-:W-:Y:S01]  /*0ad0*/  UMOV UR16, 0x1 ;  /* 0x0000000100107882 */ /* 0x000fe20000000000 */
[----:B------:R-:W-:Y:S02]  /*0ae0*/  UIADD3 UR12, -UR12, URZ, URZ ;  /* 0x0000003f0c0c7290 */ /* 0x000fe4000fffe13f */
[----:B------:R-:W-:-:S02]  /*0af0*/  USHF.R.U64 UR24, UR23, UR21, UR10 ;  /* 0x0000001517187299 */ /* 0x000fc4000800120a */
[----:B------:R-:W-:Y:S01]  /*0b00*/  USHF.L.U32 UR6, UR16, UR21, URZ ;  /* 0x0000001510067299 */ /* 0x000fe2000800063f */
[----:B------:R-:W-:Y:S01]  /*0b10*/  ULDC UR13, c[0x0][0x144] ;  /* 0x00005100000d7ab9 */ /* 0x000fe20000000800 */
[----:B------:R-:W-:Y:S01]  /*0b20*/  ULDC UR5, c[0x0][0x600] ;  /* 0x0001800000057ab9 */ /* 0x000fe20000000800 */
[----:B------:R-:W-:Y:S02]  /*0b30*/  ULOP3.LUT UR16, URZ, UR11, URZ, 0x33, !UPT ;  /* 0x0000000b3f107292 */ /* 0x000fe4000f8e333f */
[----:B------:R-:W-:Y:S02]  /*0b40*/  USHF.R.U32.HI UR11, URZ, UR21, UR10 ;  /* 0x000000153f0b7299 */ /* 0x000fe4000801160a */
[----:B------:R-:W-:Y:S02]  /*0b50*/  UIADD3 UR18, UR5, -0x1, URZ ;  /* 0xffffffff05127890 */ /* 0x000fe4000fffe03f */
[----:B------:R-:W-:Y:S02]  /*0b60*/  UIADD3 UR20, -UR14, URZ, URZ ;  /* 0x0000003f0e147290 */ /* 0x000fe4000fffe13f */
[----:B------:R-:W-:Y:S01]  /*0b70*/  UIMAD UR4, UR13, UR12, UR4 ;  /* 0x0000000c0d0472a4 */ /* 0x000fe2000f8e0204 */
[----:B------:R-:W-:Y:S01]  /*0b80*/  ULDC UR25, c[0x0][0x148] ;  /* 0x0000520000197ab9 */ /* 0x000fe20000000800 */
[----:B------:R-:W-:Y:S01]  /*0b90*/  ULDC UR21, c[0x0][0x648] ;  /* 0x0001920000157ab9 */ /* 0x000fe20000000800 */
[----:B------:R-:W-:Y:S01]  /*0ba0*/  ULDC UR22, c[0x0][0x638] ;  /* 0x00018e0000167ab9 */ /* 0x000fe20000000800 */
[----:B------:R-:W-:Y:S01]  /*0bb0*/  UMOV UR10, UR24 ;  /* 0x00000018000a7c82 */ /* 0x000fe20008000000 */
[----:B------:R-:W-:Y:S07]  /*0bc0*/  @!P0 BRA `(.L_x_6) ;  /* 0x0000000000308947 */ /* 0x000fee0003800000 */
[----:B------:R-:W-:Y:S02]  /*0bd0*/  ULDC UR14, c[0x0][0x64c] ;  /* 0x00019300000e7ab9 */ /* 0x000fe40000000800 */
        /* <DEDUP_REMOVED lines=8> */
[----:B------:R-:W-:-:S07]  /*0c60*/  UIMAD.WIDE.U32.X UR8, UR17, UR9, UR14, UP0 ;  /* 0x00000009110872a5 */ /* 0x000fce00080e040e */
[----:B------:R-:W-:Y:S01]  /*0c70*/  UMOV UR10, UR8 ;  /* 0x00000008000a7c82 */ /* 0x000fe20008000000 */
[----:B------:R-:W-:-:S05]  /*0c80*/  UMOV UR11, UR9 ;  /* 0x00000009000b7c82 */ /* 0x000fca0008000000 */
.L_x_6:
[----:B------:R-:W-:Y:S01]  /*0c90*/  UISETP.NE.AND UP0, UPT, UR39, URZ, UPT ;  /* 0x0000003f2700728c */ /* 0x000fe2000bf05270 */
[----:B------:R-:W-:Y:S01]  /*0ca0*/  IMAD.MOV.U32 R0, RZ, RZ, 0x1 ;  /* 0x00000001ff007424 */ /* 0x000fe200078e00ff */
[----:B------:R-:W-:Y:S02]  /*0cb0*/  USHF.R.U64 UR8, UR10, UR21, UR11 ;  /* 0x000000150a087299 */ /* 0x000fe4000800120b */
[----:B------:R-:W-:Y:S02]  /*0cc0*/  ULOP3.LUT UR16, UR23, UR16, URZ, 0xc0, !UPT ;  /* 0x0000001017107292 */ /* 0x000fe4000f8ec03f */
[----:B------:R-:W-:Y:S02]  /*0cd0*/  ULOP3.LUT UR18, UR19, UR18, URZ, 0xc0, !UPT ;  /* 0x0000001213127292 */ /* 0x000fe4000f8ec03f */
[----:B------:R-:W-:-:S03]  /*0ce0*/  UIMAD UR16, UR6, UR8, UR16 ;  /* 0x00000008061072a4 */ /* 0x000fc6000f8e0210 */
[----:B------:R-:W-:Y:S02]  /*0cf0*/  @UP0 UIMAD UR4, UR25, UR20, UR7 ;  /* 0x00000014190402a4 */ /* 0x000fe4000f8e0207 */
[----:B------:R-:W-:-:S04]  /*0d00*/  UIADD3 UR7, -UR8, URZ, URZ ;  /* 0x0000003f08077290 */ /* 0x000fc8000fffe13f */
[----:B------:R-:W-:-:S03]  /*0d10*/  UIMAD UR6, UR7, UR22, UR24 ;  /* 0x00000016070672a4 */ /* 0x000fc6000f8e0218 */
[----:B------:R-:W-:Y:S01]  /*0d20*/  ULDC UR7, c[0x0][0x610] ;  /* 0x0001840000077ab9 */ /* 0x000fe20000000800 */
[----:B------:R-:W-:Y:S02]  /*0d30*/  UIMAD UR6, UR6, UR5, UR18 ;  /* 0x00000005060672a4 */ /* 0x000fe4000f8e0212 */
[----:B------:R-:W-:-:S04]  /*0d40*/  UIMAD UR4, UR16, UR7, UR4 ;  /* 0x00000007100472a4 */ /* 0x000fc8000f8e0204 */
[----:B------:R-:W-:Y:S02]  /*0d50*/  USEL UR43, UR6, UR4, !UP0 ;  /* 0x00000004062b7287 */ /* 0x000fe4000c000000 */
[----:B------:R-:W-:-:S12]  /*0d60*/  USEL UR48, UR4, UR6, !UP0 ;  /* 0x0000000604307287 */ /* 0x000fd8000c000000 */
.L_x_4:
[----:B------:R-:W-:-:S08]  /*0d70*/  NOP ;  /* 0x0000000000007918 */ /* 0x000fd00000000000 */
[----:B------:R-:W0:Y:S02]  /*0d80*/  USETMAXREG.TRY_ALLOC.CTAPOOL UP0, 0xf0 ;  /* 0x000000f0000079c8 */ /* 0x000e240008000600 */
[----:B0-----:R-:W-:-:S13]  /*0d90*/  PLOP3.LUT P0, PT, PT, PT, UP0, 0x80, 0x0 ;  /* 0x000000000000781c */ /* 0x001fda0003f0f008 */
[----:B------:R-:W-:Y:S05]  /*0da0*/  @!P0 BRA `(.L_x_4) ;  /* 0xfffffffc00f08947 */ /* 0x000fea000383ffff */
[----:B------:R-:W-:Y:S01]  /*0db0*/  ULDC.64 UR4, c[0x0][0x598] ;  /* 0x0001660000047ab9 */ /* 0x000fe20000000a00 */
[----:B------:R-:W-:Y:S01]  /*0dc0*/  ULDC.64 UR52, c[0x0][0x208] ;  /* 0x0000820000347ab9 */ /* 0x000fe20000000a00 */
[----:B------:R-:W-:-:S04]  /*0dd0*/  ISETP.NE.U32.AND P0, PT, RZ, UR4, PT ;  /* 0x00000004ff007c0c */ /* 0x000fc8000bf05070 */
[----:B------:R-:W-:-:S13]  /*0de0*/  ISETP.NE.AND.EX P0, PT, RZ, UR5, PT, P0 ;  /* 0x00000005ff007c0c */ /* 0x000fda000bf05300 */
[----:B------:R-:W-:Y:S05]  /*0df0*/  @!P0 BRA `(.L_x_7) ;  /* 0x00000000001c8947 */ /* 0x000fea0003800000 */
[----:B------:R-:W0:Y:S02]  /*0e00*/  LDC.64 R2, c[0x0][0x598] ;  /* 0x00016600ff027b82 */ /* 0x000e240000000a00 */
[----:B0-----:R-:W2:Y:S02]  /*0e10*/  LDG.E.64 R2, desc[UR52][R2.64] ;  /* 0x0000003402027981 */ /* 0x001ea4000c1e1b00 */
[----:B--2---:R-:W-:-:S04]  /*0e20*/  ISETP.NE.U32.AND P0, PT, R2, RZ, PT ;  /* 0x000000ff0200720c */ /* 0x004fc80003f05070 */
[----:B------:R-:W-:-:S13]  /*0e30*/  ISETP.NE.AND.EX P0, PT, R3, RZ, PT, P0 ;  /* 0x000000ff0300720c */ /* 0x000fda0003f05300 */
[----:B------:R-:W-:Y:S05]  /*0e40*/  @!P0 BRA `(.L_x_7) ;  /* 0x0000000000088947 */ /* 0x000fea0003800000 */
[----:B------:R0:W5:Y:S01]  /*0e50*/  LD.E R2, desc[UR52][R2.64] ;  /* 0x0000003402027980 */ /* 0x000162000c101900 */
[----:B------:R-:W-:Y:S05]  /*0e60*/  BRA `(.L_x_8) ;  /* 0x0000000000247947 */ /* 0x000fea0003800000 */
.L_x_7:
[----:B------:R-:W-:Y:S02]  /*0e70*/  ULDC.64 UR4, c[0x0][0x588] ;  /* 0x0001620000047ab9 */ /* 0x000fe40000000a00 */
[----:B------:R-:W-:-:S04]  /*0e80*/  ISETP.NE.U32.AND P0, PT, RZ, UR4, PT ;  /* 0x00000004ff007c0c */ /* 0x000fc8000bf05070 */
[----:B------:R-:W-:-:S13]  /*0e90*/  ISETP.NE.AND.EX P0, PT, RZ, UR5, PT, P0 ;  /* 0x00000005ff007c0c */ /* 0x000fda000bf05300 */
[----:B------:R-:W-:Y:S05]  /*0ea0*/  @!P0 BRA `(.L_x_9) ;  /* 0x00000000000c8947 */ /* 0x000fea0003800000 */
[----:B------:R-:W0:Y:S02]  /*0eb0*/  LDC.64 R2, c[0x0][0x588] ;  /* 0x00016200ff027b82 */ /* 0x000e240000000a00 */
[----:B0-----:R1:W5:Y:S01]  /*0ec0*/  LDG.E R2, desc[UR52][R2.64] ;  /* 0x0000003402027981 */ /* 0x001362000c1e1900 */
[----:B------:R-:W-:Y:S05]  /*0ed0*/  BRA `(.L_x_8) ;  /* 0x0000000000087947 */ /* 0x000fea0003800000 */
.L_x_9:
[----:B------:R-:W-:Y:S02]  /*0ee0*/  ULDC UR4, c[0x0][0x580] ;  /* 0x0001600000047ab9 */ /* 0x000fe40000000800 */
[----:B------:R-:W-:-:S07]  /*0ef0*/  IMAD.U32 R2, RZ, RZ, UR4 ;  /* 0x00000004ff027e24 */ /* 0x000fce000f8e00ff */
.L_x_8:
[----:B------:R-:W-:Y:S02]  /*0f00*/  ULDC.64 UR4, c[0x0][0x5a0] ;  /* 0x0001680000047ab9 */ /* 0x000fe40000000a00 */
[----:B------:R-:W-:-:S04]  /*0f10*/  ISETP.NE.U32.AND P0, PT, RZ, UR4, PT ;  /* 0x00000004ff007c0c */ /* 0x000fc8000bf05070 */
[----:B------:R-:W-:-:S13]  /*0f20*/  ISETP.NE.AND.EX P0, PT, RZ, UR5, PT, P0 ;  /* 0x00000005ff007c0c */ /* 0x000fda000bf05300 */
[----:B------:R-:W-:Y:S05]  /*0f30*/  @!P0 BRA `(.L_x_10) ;  /* 0x00000000001c8947 */ /* 0x000fea0003800000 */
[----:B------:R-:W2:Y:S02]  /*0f40*/  LDC.64 R4, c[0x0][0x5a0] ;  /* 0x00016800ff047b82 */ /* 0x000ea40000000a00 */
[----:B--2---:R-:W2:Y:S02]  /*0f50*/  LDG.E.64 R4, desc[UR52][R4.64] ;  /* 0x0000003404047981 */ /* 0x004ea4000c1e1b00 */
[----:B--2---:R-:W-:-:S04]  /*0f60*/  ISETP.NE.U32.AND P0, PT, R4, RZ, PT ;  /* 0x000000ff0400720c */ /* 0x004fc80003f05070 */
[----:B------:R-:W-:-:S13]  /*0f70*/  ISETP.NE.AND.EX P0, PT, R5, RZ, PT, P0 ;  /* 0x000000ff0500720c */ /* 0x000fda0003f05300 */
[----:B------:R-:W-:Y:S05]  /*0f80*/  @!P0 BRA `(.L_x_10) ;  /* 0x0000000000088947 */ /* 0x000fea0003800000 */
[----:B------:R2:W5:Y:S01]  /*0f90*/  LD.E R16, desc[UR52][R4.64] ;  /* 0x0000003404107980 */ /* 0x000562000c101900 */
[----:B------:R-:W-:Y:S05]  /*0fa0*/  BRA `(.L_x_11) ;  /* 0x0000000000247947 */ /* 0x000fea0003800000 */
.L_x_10:
[----:B------:R-:W-:Y:S02]  /*0fb0*/  ULDC.64 UR4, c[0x0][0x590] ;  /* 0x0001640000047ab9 */ /* 0x000fe40000000a00 */
[----:B------:R-:W-:-:S04]  /*0fc0*/  ISETP.NE.U32.AND P0, PT, RZ, UR4, PT ;  /* 0x00000004ff007c0c */ /* 0x000fc8000bf05070 */
[----:B------:R-:W-:-:S13]  /*0fd0*/  ISETP.NE.AND.EX P0, PT, RZ, UR5, PT, P0 ;  /* 0x00000005ff007c0c */ /* 0x000fda000bf05300 */
[----:B------:R-:W-:Y:S05]  /*0fe0*/  @!P0 BRA `(.L_x_12) ;  /* 0x00000000000c8947 */ /* 0x000fea0003800000 */
[----:B------:R-:W2:Y:S02]  /*0ff0*/  LDC.64 R16, c[0x0][0x590] ;  /* 0x00016400ff107b82 */ /* 0x000ea40000000a00 */
[----:B--2---:R3:W5:Y:S01]  /*1000*/  LDG.E R16, desc[UR52][R16.64] ;  /* 0x0000003410107981 */ /* 0x004762000c1e1900 */
[----:B------:R-:W-:Y:S05]  /*1010*/  BRA `(.L_x_11) ;  /* 0x0000000000087947 */ /* 0x000fea0003800000 */
.L_x_12:
[----:B------:R-:W-:Y:S02]  /*1020*/  ULDC UR4, c[0x0][0x584] ;  /* 0x0001610000047ab9 */ /* 0x000fe40000000800 */
[----:B------:R-:W-:-:S07]  /*1030*/  IMAD.U32 R16, RZ, RZ, UR4 ;  /* 0x00000004ff107e24 */ /* 0x000fce000f8e00ff */
.L_x_11:
[----:B------:R-:W-:-:S13]  /*1040*/  LOP3.LUT P0, RZ, R0, 0xff, RZ, 0xc0, !PT ;  /* 0x000000ff00ff7812 */ /* 0x000fda000780c0ff */
[----:B------:R-:W-:Y:S05]  /*1050*/  @!P0 EXIT ;  /* 0x000000000000894d */ /* 0x000fea0003800000 */
[----:B------:R-:W-:Y:S01]  /*1060*/  ULDC UR4, c[0x0][0x28c] ;  /* 0x0000a30000047ab9 */ /* 0x000fe20000000800 */
[----:B------:R-:W-:Y:S01]  /*1070*/  UMOV UR36, URZ ;  /* 0x0000003f00247c82 */ /* 0x000fe20008000000 */
[----:B------:R-:W-:Y:S01]  /*1080*/  UIADD3 UR4, UR4, 0x3f, URZ ;  /* 0x0000003f04047890 */ /* 0x000fe2000fffe03f */
[----:B------:R-:W-:-:S03]  /*1090*/  UMOV UR37, URZ ;  /* 0x0000003f00257c82 */ /* 0x000fc60008000000 */
[----:B------:R-:W-:-:S04]  /*10a0*/  USHF.R.S32.HI UR5, URZ, 0x1f, UR4 ;  /* 0x0000001f3f057899 */ /* 0x000fc80008011404 */
[----:B------:R-:W-:-:S04]  /*10b0*/  ULEA.HI UR5, UR5, UR4, URZ, 0x6 ;  /* 0x0000000405057291 */ /* 0x000fc8000f8f303f */
[----:B------:R-:W-:-:S12]  /*10c0*/  USHF.R.S32.HI UR41, URZ, 0x6, UR5 ;  /* 0x000000063f297899 */ /* 0x000fd80008011405 */
.L_x_698:
[----:B----4-:R-:W4:Y:S01]  /*10d0*/  S2R R0, SR_TID.X ;  /* 0x0000000000007919 */ /* 0x010f220000002100 */
[----:B------:R-:W0:Y:S01]  /*10e0*/  S2UR UR6, SR_CgaCtaId ;  /* 0x00000000000679c3 */ /* 0x000e220000008800 */
[----:B------:R-:W-:Y:S02]  /*10f0*/  UMOV UR40, 0x400 ;  /* 0x0000040000287882 */ /* 0x000fe40000000000 */
[----:B0-----:R-:W-:Y:S01]  /*1100*/  ULEA UR40, UR6, UR40, 0x18 ;  /* 0x0000002806287291 */ /* 0x001fe2000f8ec03f */
[----:B----4-:R-:W-:-:S04]  /*1110*/  LOP3.LUT R0, R0, 0x80, RZ, 0xc0, !PT ;  /* 0x0000008000007812 */ /* 0x010fc800078ec0ff */
[----:B------:R-:W-:-:S06]  /*1120*/  SHF.R.U32.HI R0, RZ, 0x7, R0 ;  /* 0x00000007ff007819 */ /* 0x000fcc0000011600 */
[----:B------:R-:W0:Y:S02]  /*1130*/  SHFL.IDX PT, R0, R0, RZ, 0x1f ;  /* 0x00001fff00007589 */ /* 0x000e2400000e0000 */
[----:B0-----:R-:W-:-:S13]  /*1140*/  R2UR UR4, R0 ;  /* 0x00000000000472ca */ /* 0x001fda00000e0000 */
[----:B------:R-:W-:-:S04]  /*1150*/  ULEA.HI UR5, UR4, UR4, URZ, 0x1 ;  /* 0x0000000404057291 */ /* 0x000fc8000f8f083f */
[----:B------:R-:W-:-:S04]  /*1160*/  ULOP3.LUT UR5, UR5, 0x7fffe, URZ, 0xc0, !UPT ;  /* 0x0007fffe05057892 */ /* 0x000fc8000f8ec03f */
[----:B------:R-:W-:-:S03]  /*1170*/  UIADD3 UR5, UR4, -UR5, URZ ;  /* 0x8000000504057290 */ /* 0x000fc6000fffe03f */
[----:B------:R-:W-:Y:S01]  /*1180*/  ULDC UR4, c[0x0][0x28c] ;  /* 0x0000a30000047ab9 */ /* 0x000fe20000000800 */
[----:B------:R-:W-:Y:S01]  /*1190*/  ULEA UR5, UR5, UR40, 0xd ;  /* 0x0000002805057291 */ /* 0x000fe2000f8e683f */
[----:B------:R-:W-:-:S03]  /*11a0*/  ISETP.LT.AND P0, PT, RZ, UR4, PT ;  /* 0x00000004ff007c0c */ /* 0x000fc6000bf01270 */
[----:B------:R-:W-:-:S04]  /*11b0*/  UIADD3 UR5, UR5, 0x100, URZ ;  /* 0x0000010005057890 */ /* 0x000fc8000fffe03f */
[----:B------:R-:W-:-:S04]  /*11c0*/  USHF.R.U32.HI UR5, URZ, 0x4, UR5 ;  /* 0x000000043f057899 */ /* 0x000fc80008011605 */
[----:B------:R-:W-:Y:S02]  /*11d0*/  ULOP3.LUT UR49, UR5, 0x3fff, URZ, 0xc0, !UPT ;  /* 0x00003fff05317892 */ /* 0x000fe4000f8ec03f */
[----:B---3--:R-:W-:Y:S10]  /*11e0*/  @P0 BRA `(.L_x_13) ;  /* 0x0000000000400947 */ /* 0x008ff40003800000 */
[----:B------:R-:W-:Y:S01]  /*11f0*/  MOV R0, 0x0 ;  /* 0x0000000000007802 */ /* 0x000fe20000000f00 */
[----:B------:R-:W-:Y:S01]  /*1200*/  ULDC.64 UR4, c[0x4][0x68] ;  /* 0x01001a0000047ab9 */ /* 0x000fe20000000a00 */
[----:B------:R-:W-:Y:S01]  /*1210*/  ULDC.64 UR6, c[0x4][0x8] ;  /* 0x0100020000067ab9 */ /* 0x000fe20000000a00 */
[----:B--2---:R-:W-:Y:S01]  /*1220*/  MOV R4, UR4 ;  /* 0x0000000400047c02 */ /* 0x004fe20008000f00 */
[----:B------:R0:W2:Y:S01]  /*1230*/  LDC.64 R14, c[0x4][R0] ;  /* 0x01000000000e7b82 */ /* 0x0000a20000000a00 */
[----:B------:R-:W-:Y:S01]  /*1240*/  IMAD.U32 R5, RZ, RZ, UR5 ;  /* 0x00000005ff057e24 */ /* 0x000fe2000f8e00ff */
[----:B------:R-:W-:Y:S01]  /*1250*/  ULDC.64 UR4, c[0x4][0x70] ;  /* 0x01001c0000047ab9 */ /* 0x000fe20000000a00 */
[----:B------:R-:W-:Y:S01]  /*1260*/  IMAD.U32 R10, RZ, RZ, UR6 ;  /* 0x00000006ff0a7e24 */ /* 0x000fe2000f8e00ff */
[----:B------:R-:W-:Y:S01]  /*1270*/  MOV R11, UR7 ;  /* 0x00000007000b7c02 */ /* 0x000fe20008000f00 */
[----:B------:R-:W-:Y:S02]  /*1280*/  IMAD.U32 R6, RZ, RZ, UR4 ;  /* 0x00000004ff067e24 */ /* 0x000fe4000f8e00ff */
[----:B------:R-:W-:-:S02]  /*1290*/  IMAD.U32 R7, RZ, RZ, UR5 ;  /* 0x00000005ff077e24 */ /* 0x000fc4000f8e00ff */
[----:B------:R-:W-:Y:S02]  /*12a0*/  IMAD.MOV.U32 R8, RZ, RZ, 0x1e1 ;  /* 0x000001e1ff087424 */ /* 0x000fe400078e00ff */
[----:B------:R-:W-:Y:S02]  /*12b0*/  IMAD.MOV.U32 R12, RZ, RZ, 0x1 ;  /* 0x00000001ff0c7424 */ /* 0x000fe400078e00ff */
[----:B0-----:R-:W-:-:S07]  /*12c0*/  IMAD.MOV.U32 R13, RZ, RZ, RZ ;  /* 0x000000ffff0d7224 */ /* 0x001fce00078e00ff */
[----:B------:R-:W-:-:S07]  /*12d0*/  LEPC R20, `(.L_x_13) ;  /* 0x000000001014794e */ /* 0x000fce0000000000 */
[----:B-123-5:R-:W-:Y:S05]  /*12e0*/  CALL.ABS.NOINC R14 ;  /* 0x000000000e007343 */ /* 0x02efea0003c00000 */
.L_x_13:
[----:B------:R-:W-:-:S06]  /*12f0*/  ULOP3.LUT UR4, UR38, 0x1, URZ, 0xfc, !UPT ;  /* 0x0000000126047892 */ /* 0x000fcc000f8efc3f */
[----:B------:R-:W-:-:S05]  /*1300*/  IMAD.U32 R0, RZ, RZ, UR4 ;  /* 0x00000004ff007e24 */ /* 0x000fca000f8e00ff */
[----:B------:R-:W-:-:S13]  /*1310*/  ISETP.NE.AND P0, PT, R0, 0x3, PT ;  /* 0x000000030000780c */ /* 0x000fda0003f05270 */
[----:B------:R-:W-:Y:S05]  /*1320*/  @!P0 BRA `(.L_x_14) ;  /* 0x0000000000048947 */ /* 0x000fea0003800000 */
[----:B------:R-:W-:Y:S01]  /*1330*/  BPT.TRAP 0x1 ;  /* 0x000000040000795c */ /* 0x000fe20000300000 */
.L_x_14:
[----:B------:R-:W-:Y:S01]  /*1340*/  IMAD.U32 R0, RZ, RZ, UR36 ;  /* 0x00000024ff007e24 */ /* 0x000fe2000f8e00ff */
[----:B-1----:R-:W-:-:S04]  /*1350*/  MOV R3, UR37 ;  /* 0x0000002500037c02 */ /* 0x002fc80008000f00 */
[----:B------:R-:W-:Y:S02]  /*1360*/  LEA R3, R3, UR40, 0x3 ;  /* 0x0000002803037c11 */ /* 0x000fe4000f8e18ff */
[----:B------:R-:W-:-:S04]  /*1370*/  SHF.L.U32 R0, R0, 0x1f, RZ ;  /* 0x0000001f00007819 */ /* 0x000fc800000006ff */
[----:B------:R0:W1:Y:S01]  /*1380*/  SYNCS.PHASECHK.TRANS64.TRYWAIT P1, [R3+URZ], R0 ;  /* 0x00000000030075a7 */ /* 0x000062000802017f */
[----:B------:R-:W-:Y:S05]  /*1390*/  @!P0 BRA `(.L_x_15) ;  /* 0x0000000000048947 */ /* 0x000fea0003800000 */
[----:B------:R-:W-:Y:S01]  /*13a0*/  BPT.TRAP 0x1 ;  /* 0x000000040000795c */ /* 0x000fe20000300000 */
.L_x_15:
[----:B-1----:R-:W-:Y:S05]  /*13b0*/  @P1 BRA `(.L_x_16) ;  /* 0x0000000000081947 */ /* 0x002fea0003800000 */
[----:B------:R-:W1:Y:S02]  /*13c0*/  SYNCS.PHASECHK.TRANS64.TRYWAIT P1, [R3+URZ], R0 ;  /* 0x00000000030075a7 */ /* 0x000e64000802017f */
[----:B-1----:R-:W-:Y:S05]  /*13d0*/  @!P1 BRA `(.L_x_17) ;  /* 0x0000025400a49947 */ /* 0x002fea0003800000 */
.L_x_16:
[----:B------:R-:W-:-:S04]  /*13e0*/  UISETP.LT.AND UP0, UPT, UR41, 0x1, UPT ;  /* 0x000000012900788c */ /* 0x000fc8000bf01270 */
[----:B------:R-:W-:-:S06]  /*13f0*/  USEL UR4, UR41, 0x1, UP0 ;  /* 0x0000000129047887 */ /* 0x000fcc0008000000 */
[----:B01----:R-:W-:Y:S01]  /*1400*/  IMAD.U32 R3, RZ, RZ, UR4 ;  /* 0x00000004ff037e24 */ /* 0x003fe2000f8e00ff */
[----:B------:R-:W-:Y:S05]  /*1410*/  WARPSYNC.ALL ;  /* 0x0000000000007948 */ /* 0x000fea0003800000 */
[----:B------:R-:W-:-:S04]  /*1420*/  IADD3 R3, -R3, UR41, RZ ;  /* 0x0000002903037c10 */ /* 0x000fc8000fffe1ff */
[----:B------:R-:W-:Y:S01]  /*1430*/  ISETP.GE.AND P1, PT, R3, 0x1, PT ;  /* 0x000000010300780c */ /* 0x000fe20003f26270 */
[----:B------:R-:W-:Y:S01]  /*1440*/  UIADD3 UR4, UR40, 0x18100, URZ ;  /* 0x0001810028047890 */ /* 0x000fe2000fffe03f */
[----:B------:R-:W-:Y:S01]  /*1450*/  WARPGROUP.ARRIVE ;  /* 0x00000000000079c5 */ /* 0x000fe20000000000 */
[----:B------:R-:W-:Y:S01]  /*1460*/  ULOP3.LUT UR49, UR49, 0x10000, URZ, 0xfc, !UPT ;  /* 0x0001000031317892 */ /* 0x000fe2000f8efc3f */
[----:B-----5:R2:W-:Y:S01]  /*1470*/  STL [R1+0x358], R16 ;  /* 0x0003581001007387 */ /* 0x0205e20000100800 */
[----:B------:R-:W-:Y:S02]  /*1480*/  USHF.R.U32.HI UR4, URZ, 0x4, UR4 ;  /* 0x000000043f047899 */ /* 0x000fe40008011604 */
[----:B------:R-:W-:Y:S01]  /*1490*/  UIMAD UR51, UR37, 0xc00, UR49 ;  /* 0x00000c00253378a4 */ /* 0x000fe2000f8e0231 */
[----:B------:R-:W-:Y:S01]  /*14a0*/  STL [R1+0x354], R3 ;  /* 0x0003540301007387 */ /* 0x000fe20000100800 */
[----:B------:R-:W-:Y:S01]  /*14b0*/  ULOP3.LUT UR4, UR4, 0x3fff, URZ, 0xc0, !UPT ;  /* 0x00003fff04047892 */ /* 0x000fe2000f8ec03f */
[----:B------:R-:W-:Y:S01]  /*14c0*/  UMOV UR21, 0x40000040 ;  /* 0x4000004000157882 */ /* 0x000fe20000000000 */
[----:B------:R-:W-:-:S02]  /*14d0*/  UMOV UR23, 0x40000040 ;  /* 0x4000004000177882 */ /* 0x000fc40000000000 */
[----:B------:R-:W-:Y:S01]  /*14e0*/  ULOP3.LUT UR50, UR4, 0x10000, URZ, 0xfc, !UPT ;  /* 0x0001000004327892 */ /* 0x000fe2000f8efc3f */
[----:B------:R-:W-:Y:S01]  /*14f0*/  STL [R1+0x350], R2 ;  /* 0x0003500201007387 */ /* 0x000fe20000100800 */
[----:B------:R-:W-:Y:S01]  /*1500*/  UMOV UR20, UR51 ;  /* 0x0000003300147c82 */ /* 0x000fe20008000000 */
[----:B------:R-:W-:Y:S01]  /*1510*/  UMOV UR25, UR21 ;  /* 0x0000001500197c82 */ /* 0x000fe20008000000 */
[----:B------:R-:W-:Y:S01]  /*1520*/  UIMAD UR54, UR37, 0x700, UR50 ;  /* 0x00000700253678a4 */ /* 0x000fe2000f8e0232 */
[----:B------:R-:W-:Y:S01]  /*1530*/  UMOV UR24, UR20 ;  /* 0x0000001400187c82 */ /* 0x000fe20008000000 */
[----:B------:R-:W-:Y:S02]  /*1540*/  UMOV UR27, 0x40000040 ;  /* 0x40000040001b7882 */ /* 0x000fe40000000000 */
[----:B------:R-:W-:Y:S02]  /*1550*/  UIADD3 UR26, UR54, 0x100, URZ ;  /* 0x00000100361a7890 */ /* 0x000fe4000fffe03f */
[----:B------:R-:W-:-:S02]  /*1560*/  UIADD3 UR30, UR54, 0x200, URZ ;  /* 0x00000200361e7890 */ /* 0x000fc4000fffe03f */
[----:B------:R-:W-:Y:S01]  /*1570*/  UMOV UR22, UR54 ;  /* 0x0000003600167c82 */ /* 0x000fe20008000000 */
[----:B------:R-:W-:Y:S01]  /*1580*/  UMOV UR28, UR20 ;  /* 0x00000014001c7c82 */ /* 0x000fe20008000000 */
[----:B------:R-:W-:Y:S01]  /*1590*/  HGMMA.64x32x16.F32.BF16 R24, gdesc[UR20], RZ, !UPT, gsb0 ;  /* 0x00600000141879f0 */ /* 0x000fe2000c0018ff */
[----:B------:R-:W-:Y:S01]  /*15a0*/  UMOV UR29, UR21 ;  /* 0x00000015001d7c82 */ /* 0x000fe20008000000 */
[----:B------:R-:W-:Y:S01]  /*15b0*/  UMOV UR31, 0x40000040 ;  /* 0x40000040001f7882 */ /* 0x000fe20000000000 */
[----:B------:R-:W-:Y:S01]  /*15c0*/  UIADD3 UR14, UR54, 0x300, URZ ;  /* 0x00000300360e7890 */ /* 0x000fe2000fffe03f */
[----:B------:R-:W-:Y:S01]  /*15d0*/  UMOV UR12, UR20 ;  /* 0x00000014000c7c82 */ /* 0x000fe20008000000 */
        /* <DEDUP_REMOVED lines=14> */
[----:B------:R-:W-:Y:S01]  /*16c0*/  UMOV UR34, UR22 ;  /* 0x0000001600227c82 */ /* 0x000fe20008000000 */
[----:B------:R-:W-:Y:S01]  /*16d0*/  UMOV UR35, UR23 ;  /* 0x0000001700237c82 */ /* 0x000fe20008000000 */
[----:B------:R-:W-:Y:S01]  /*16e0*/  UIADD3 UR20, UR51, 0x800, URZ ;  /* 0x0000080033147890 */ /* 0x000fe2000fffe03f */
[----:B------:R-:W-:Y:S01]  /*16f0*/  UMOV UR21, 0x40000040 ;  /* 0x4000004000157882 */ /* 0x000fe20000000000 */
[----:B------:R-:W-:Y:S01]  /*1700*/  UIADD3 UR46, UR54, 0x202, URZ ;  /* 0x00000202362e7890 */ /* 0x000fe2000fffe03f */
[----:B------:R-:W-:-:S02]  /*1710*/  WARPGROUP.DEPBAR.LE gsb0, 0x0 ;  /* 0x00008000000079c5 */ /* 0x000fc40000010000 */
[----:B--23--:R-:W-:Y:S01]  /*1720*/  WARPGROUP.ARRIVE ;  /* 0x00000000000079c5 */ /* 0x00cfe20000000000 */
[----:B------:R-:W-:Y:S04]  /*1730*/  STL.64 [R1+0x1c0], R24 ;  /* 0x0001c01801007387 */ /* 0x000fe80000100a00 */
[----:B------:R-:W-:Y:S01]  /*1740*/  STL.64 [R1+0x1c8], R26 ;  /* 0x0001c81a01007387 */ /* 0x000fe20000100a00 */
[----:B------:R-:W-:Y:S01]  /*1750*/  HGMMA.64x32x16.F32.BF16 R4, gdesc[UR24], RZ, !UPT, gsb0 ;  /* 0x00600000180479f0 */ /* 0x000fe2000c0018ff */
[----:B------:R-:W-:Y:S02]  /*1760*/  UIADD3 UR24, UR51, 0x2, URZ ;  /* 0x0000000233187890 */ /* 0x000fe4000fffe03f */
[----:B------:R-:W-:Y:S04]  /*1770*/  STL.64 [R1+0x1d0], R28 ;  /* 0x0001d01c01007387 */ /* 0x000fe80000100a00 */
[----:B------:R-:W-:Y:S04]  /*1780*/  STL.64 [R1+0x1d8], R30 ;  /* 0x0001d81e01007387 */ /* 0x000fe80000100a00 */
[----:B------:R-:W-:Y:S04]  /*1790*/  STL.64 [R1+0x1e0], R32 ;  /* 0x0001e02001007387 */ /* 0x000fe80000100a00 */
[----:B------:R-:W-:Y:S04]  /*17a0*/  STL.64 [R1+0x1e8], R34 ;  /* 0x0001e82201007387 */ /* 0x000fe80000100a00 */
[----:B------:R-:W-:Y:S04]  /*17b0*/  STL.64 [R1+0x1f0], R36 ;  /* 0x0001f02401007387 */ /* 0x000fe80000100a00 */
[----:B------:R0:W-:Y:S01]  /*17c0*/  STL.64 [R1+0x1f8], R38 ;  /* 0x0001f82601007387 */ /* 0x0001e20000100a00 */
[----:B------:R-:W-:-:S02]  /*17d0*/  WARPGROUP.DEPBAR.LE gsb0, 0x0 ;  /* 0x00008000000079c5 */ /* 0x000fc40000010000 */
[----:B------:R-:W-:Y:S01]  /*17e0*/  IMAD.MOV.U32 R78, RZ, RZ, R4 ;  /* 0x000000ffff4e7224 */ /* 0x000fe200078e0004 */
[----:B------:R-:W-:Y:S01]  /*17f0*/  MOV R76, R6 ;  /* 0x00000006004c7202 */ /* 0x000fe20000000f00 */
[----:B------:R-:W-:Y:S01]  /*1800*/  IMAD.MOV.U32 R77, RZ, RZ, R5 ;  /* 0x000000ffff4d7224 */ /* 0x000fe200078e0005 */
[----:B0-----:R-:W-:Y:S01]  /*1810*/  MOV R39, R11 ;  /* 0x0000000b00277202 */ /* 0x001fe20000000f00 */
[----:B------:R-:W-:Y:S01]  /*1820*/  IMAD.MOV.U32 R75, RZ, RZ, R7 ;  /* 0x000000ffff4b7224 */ /* 0x000fe200078e0007 */
[----:B------:R-:W-:Y:S01]  /*1830*/  MOV R34, R16 ;  /* 0x0000001000227202 */ /* 0x000fe20000000f00 */
[----:B------:R-:W-:Y:S02]  /*1840*/  IMAD.MOV.U32 R74, RZ, RZ, R8 ;  /* 0x000000ffff4a7224 */ /* 0x000fe400078e0008 */
[----:B------:R-:W-:Y:S02]  /*1850*/  IMAD.MOV.U32 R73, RZ, RZ, R9 ;  /* 0x000000ffff497224 */ /* 0x000fe400078e0009 */
[----:B------:R-:W-:-:S02]  /*1860*/  IMAD.MOV.U32 R72, RZ, RZ, R10 ;  /* 0x000000ffff487224 */ /* 0x000fc400078e000a */
[----:B------:R-:W-:Y:S02]  /*1870*/  IMAD.MOV.U32 R38, RZ, RZ, R12 ;  /* 0x000000ffff267224 */ /* 0x000fe400078e000c */
[----:B------:R-:W-:Y:S02]  /*1880*/  IMAD.MOV.U32 R37, RZ, RZ, R13 ;  /* 0x000000ffff257224 */ /* 0x000fe400078e000d */
[----:B------:R-:W-:Y:S02]  /*1890*/  IMAD.MOV.U32 R36, RZ, RZ, R14 ;  /* 0x000000ffff247224 */ /* 0x000fe400078e000e */
[----:B------:R-:W-:Y:S02]  /*18a0*/  IMAD.MOV.U32 R35, RZ, RZ, R15 ;  /* 0x000000ffff237224 */ /* 0x000fe400078e000f */
[----:B------:R-:W-:Y:S02]  /*18b0*/  IMAD.MOV.U32 R33, RZ, RZ, R17 ;  /* 0x000000ffff217224 */ /* 0x000fe400078e0011 */
[----:B------:R-:W-:-:S02]  /*18c0*/  IMAD.MOV.U32 R32, RZ, RZ, R18 ;  /* 0x000000ffff207224 */ /* 0x000fc400078e0012 */
[----:B------:R-:W-:Y:S02]  /*18d0*/  IMAD.MOV.U32 R31, RZ, RZ, R19 ;  /* 0x000000ffff1f7224 */ /* 0x000fe400078e0013 */
[----:B------:R-:W-:-:S06]  /*18e0*/  WARPGROUP.ARRIVE ;  /* 0x00000000000079c5 */ /* 0x000fcc0000000000 */
[----:B------:R-:W-:Y:S03]  /*18f0*/  HGMMA.64x32x16.F32.BF16 R4, gdesc[UR28], RZ, !UPT, gsb0 ;  /* 0x006000001c0479f0 */ /* 0x000fe6000c0018ff */
[----:B------:R-:W-:Y:S02]  /*1900*/  WARPGROUP.DEPBAR.LE gsb0, 0x0 ;  /* 0x00008000000079c5 */ /* 0x000fe40000010000 */
[----:B------:R-:W-:Y:S01]  /*1910*/  WARPGROUP.ARRIVE ;  /* 0x00000000000079c5 */ /* 0x000fe20000000000 */
[----:B------:R-:W-:Y:S04]  /*1920*/  STL [R1+0x67c], R4 ;  /* 0x00067c0401007387 */ /* 0x000fe80000100800 */
[----:B------:R-:W-:Y:S01]  /*1930*/  STL [R1+0x678], R5 ;  /* 0x0006780501007387 */ /* 0x000fe20000100800 */
[----:B------:R-:W-:Y:S03]  /*1940*/  HGMMA.64x32x16.F32.BF16 R200, gdesc[UR12], RZ, !UPT, gsb0 ;  /* 0x006000000cc879f0 */ /* 0x000fe6000c0018ff */
[----:B------:R-:W-:Y:S04]  /*1950*/  STL [R1+0x674], R6 ;  /* 0x0006740601007387 */ /* 0x000fe80000100800 */
        /* <DEDUP_REMOVED lines=12> */
[----:B------:R-:W-:Y:S01]  /*1a20*/  STL [R1+0x640], R19 ;  /* 0x0006401301007387 */ /* 0x000fe20000100800 */
[----:B------:R-:W-:-:S02]  /*1a30*/  WARPGROUP.DEPBAR.LE gsb0, 0x0 ;  /* 0x00008000000079c5 */ /* 0x000fc40000010000 */
[----:B------:R-:W-:Y:S01]  /*1a40*/  WARPGROUP.ARRIVE ;  /* 0x00000000000079c5 */ /* 0x000fe20000000000 */
[----:B------:R-:W-:Y:S04]  /*1a50*/  STL [R1+0x6bc], R200 ;  /* 0x0006bcc801007387 */ /* 0x000fe80000100800 */
[----:B------:R-:W-:Y:S01]  /*1a60*/  STL [R1+0x6b8], R201 ;  /* 0x0006b8c901007387 */ /* 0x000fe20000100800 */
[----:B------:R-:W-:Y:S01]  /*1a70*/  HGMMA.64x32x16.F32.BF16 R152, gdesc[UR4], RZ, !UPT, gsb0 ;  /* 0x00600000049879f0 */ /* 0x000fe2000c0018ff */
[----:B------:R-:W-:Y:S02]  /*1a80*/  UIADD3 UR4, UR51, 0x400, URZ ;  /* 0x0000040033047890 */ /* 0x000fe4000fffe03f */
        /* <DEDUP_REMOVED lines=18> */
[----:B------:R-:W-:Y:S03]  /*1bb0*/  HGMMA.64x32x16.F32.BF16 R104, gdesc[UR8], RZ, !UPT, gsb0 ;  /* 0x00600000086879f0 */ /* 0x000fe6000c0018ff */
[----:B------:R-:W-:Y:S02]  /*1bc0*/  WARPGROUP.DEPBAR.LE gsb0, 0x0 ;  /* 0x00008000000079c5 */ /* 0x000fe40000010000 */
[----:B------:R-:W-:-:S06]  /*1bd0*/  WARPGROUP.ARRIVE ;  /* 0x00000000000079c5 */ /* 0x000fcc0000000000 */
[----:B------:R-:W-:Y:S01]  /*1be0*/  HGMMA.64x32x16.F32.BF16 R56, gdesc[UR16], RZ, !UPT, gsb0 ;  /* 0x00600000103879f0 */ /* 0x000fe2000c0018ff */
[----:B------:R-:W-:Y:S01]  /*1bf0*/  UMOV UR16, UR4 ;  /* 0x0000000400107c82 */ /* 0x000fe20008000000 */
[----:B------:R-:W-:Y:S01]  /*1c00*/  UMOV UR17, 0x40000040 ;  /* 0x4000004000117882 */ /* 0x000fe20000000000 */
[----:B------:R-:W-:Y:S01]  /*1c10*/  UMOV UR8, UR16 ;  /* 0x0000001000087c82 */ /* 0x000fe20008000000 */
        /* <DEDUP_REMOVED lines=10> */
[----:B------:R-:W-:-:S02]  /*1cc0*/  WARPGROUP.DEPBAR.LE gsb0, 0x0 ;  /* 0x00008000000079c5 */ /* 0x000fc40000010000 */
[----:B------:R-:W-:-:S06]  /*1cd0*/  WARPGROUP.ARRIVE ;  /* 0x00000000000079c5 */ /* 0x000fcc0000000000 */
[----:B------:R-:W-:Y:S03]  /*1ce0*/  HGMMA.64x32x16.F32.BF16 R40, gdesc[UR16], RZ, !UPT, gsb0 ;  /* 0x00600000102879f0 */ /* 0x000fe6000c0018ff */
[----:B------:R-:W-:Y:S02]  /*1cf0*/  WARPGROUP.DEPBAR.LE gsb0, 0x0 ;  /* 0x00008000000079c5 */ /* 0x000fe40000010000 */
[----:B------:R-:W-:-:S06]  /*1d00*/  WARPGROUP.ARRIVE ;  /* 0x00000000000079c5 */ /* 0x000fcc0000000000 */
[----:B------:R-:W-:Y:S01]  /*1d10*/  HGMMA.64x32x16.F32.BF16 R88, gdesc[UR8], RZ, !UPT, gsb0 ;  /* 0x00600000085879f0 */ /* 0x000fe2000c0018ff */
[----:B------:R-:W-:Y:S01]  /*1d20*/  UMOV UR8, UR20 ;  /* 0x0000001400087c82 */ /* 0x000fe20008000000 */
[----:B------:R-:W-:Y:S01]  /*1d30*/  UMOV UR9, UR21 ;  /* 0x0000001500097c82 */ /* 0x000fe20008000000 */
[----:B------:R-:W-:Y:S02]  /*1d40*/  WARPGROUP.DEPBAR.LE gsb0, 0x0 ;  /* 0x00008000000079c5 */ /* 0x000fe40000010000 */
[----:B------:R-:W-:-:S06]  /*1d50*/  WARPGROUP.ARRIVE ;  /* 0x00000000000079c5 */ /* 0x000fcc0000000000 */
[----:B------:R-:W-:Y:S01]  /*1d60*/  HGMMA.64x32x16.F32.BF16 R136, gdesc[UR4], RZ, !UPT, gsb0 ;  /* 0x00600000048879f0 */ /* 0x000fe2000c0018ff */
[----:B------:R-:W-:Y:S01]  /*1d70*/  UMOV UR4, UR24 ;  /* 0x0000001800047c82 */ /* 0x000fe20008000000 */
[----:B------:R-:W-:Y:S01]  /*1d80*/  UMOV UR24, UR16 ;  /* 0x0000001000187c82 */ /* 0x000fe20008000000 */
[----:B------:R-:W-:Y:S01]  /*1d90*/  UMOV UR5, 0x40000040 ;  /* 0x4000004000057882 */ /* 0x000fe20000000000 */
[----:B------:R-:W-:Y:S01]  /*1da0*/  UMOV UR16, UR4 ;  /* 0x0000000400107c82 */ /* 0x000fe20008000000 */
[----:B------:R-:W-:Y:S01]  /*1db0*/  UMOV UR17, UR5 ;  /* 0x0000000500117c82 */ /* 0x000fe20008000000 */
[----:B------:R-:W-:Y:S01]  /*1dc0*/  UMOV UR44, UR4 ;  /* 0x00000004002c7c82 */ /* 0x000fe20008000000 */
[----:B------:R-:W-:Y:S01]  /*1dd0*/  UMOV UR45, UR5 ;  /* 0x00000005002d7c82 */ /* 0x000fe20008000000 */
        /* <DEDUP_REMOVED lines=11> */
[----:B------:R-:W-:Y:S04]  /*1e90*/  STL.64 [R1], R120 ;  /* 0x0000007801007387 */ /* 0x000fe80000100a00 */
[----:B------:R-:W-:Y:S04]  /*1ea0*/  STL.64 [R1+0x8], R122 ;  /* 0x0000087a01007387 */ /* 0x000fe80000100a00 */
[----:B------:R-:W-:Y:S04]  /*1eb0*/  STL.64 [R1+0x10], R124 ;  /* 0x0000107c01007387 */ /* 0x000fe80000100a00 */
[----:B------:R-:W-:Y:S04]  /*1ec0*/  STL.64 [R1+0x18], R126 ;  /* 0x0000187e01007387 */ /* 0x000fe80000100a00 */
[----:B------:R-:W-:Y:S04]  /*1ed0*/  STL.64 [R1+0x20], R128 ;  /* 0x0000208001007387 */ /* 0x000fe80000100a00 */
[----:B------:R-:W-:Y:S04]  /*1ee0*/  STL.64 [R1+0x28], R130 ;  /* 0x0000288201007387 */ /* 0x000fe80000100a00 */
[----:B------:R-:W-:Y:S04]  /*1ef0*/  STL.64 [R1+0x30], R132 ;  /* 0x0000308401007387 */ /* 0x000fe80000100a00 */
[----:B------:R0:W-:Y:S02]  /*1f00*/  STL.64 [R1+0x38], R134 ;  /* 0x0000388601007387 */ /* 0x0001e40000100a00 */
[----:B0-----:R-:W-:-:S06]  /*1f10*/  WARPGROUP.ARRIVE ;  /* 0x00000000000079c5 */ /* 0x001fcc0000000000 */
[----:B------:R-:W-:Y:S01]  /*1f20*/  HGMMA.64x32x16.F32.BF16 R120, gdesc[UR24], RZ, !UPT, gsb0 ;  /* 0x00600000187879f0 */ /* 0x000fe2000c0018ff */
[----:B------:R-:W-:Y:S01]  /*1f30*/  UMOV UR24, UR20 ;  /* 0x0000001400187c82 */ /* 0x000fe20008000000 */
[----:B------:R-:W-:Y:S01]  /*1f40*/  UMOV UR25, UR21 ;  /* 0x0000001500197c82 */ /* 0x000fe20008000000 */
[----:B------:R-:W-:Y:S02]  /*1f50*/  WARPGROUP.DEPBAR.LE gsb0, 0x0 ;  /* 0x00008000000079c5 */ /* 0x000fe40000010000 */
[----:B------:R-:W-:Y:S01]  /*1f60*/  IMAD.MOV.U32 R4, RZ, RZ, R120 ;  /* 0x000000ffff047224 */ /* 0x000fe200078e0078 */
[----:B------:R-:W-:Y:S01]  /*1f70*/  MOV R5, R121 ;  /* 0x0000007900057202 */ /* 0x000fe20000000f00 */
[----:B------:R-:W-:Y:S01]  /*1f80*/  IMAD.MOV.U32 R6, RZ, RZ, R122 ;  /* 0x000000ffff067224 */ /* 0x000fe200078e007a */
[----:B------:R-:W-:Y:S01]  /*1f90*/  MOV R10, R126 ;  /* 0x0000007e000a7202 */ /* 0x000fe20000000f00 */
[----:B------:R-:W-:Y:S01]  /*1fa0*/  IMAD.MOV.U32 R7, RZ, RZ, R123 ;  /* 0x000000ffff077224 */ /* 0x000fe200078e007b */
[----:B------:R-:W-:Y:S01]  /*1fb0*/  MOV R15, R131 ;  /* 0x00000083000f7202 */ /* 0x000fe20000000f00 */
        /* <DEDUP_REMOVED lines=8> */
[----:B------:R-:W-:Y:S02]  /*2040*/  IMAD.MOV.U32 R18, RZ, RZ, R134 ;  /* 0x000000ffff127224 */ /* 0x000fe400078e0086 */
[----:B------:R-:W-:Y:S02]  /*2050*/  IMAD.MOV.U32 R19, RZ, RZ, R135 ;  /* 0x000000ffff137224 */ /* 0x000fe400078e0087 */
[----:B------:R-:W-:-:S06]  /*2060*/  WARPGROUP.ARRIVE ;  /* 0x00000000000079c5 */ /* 0x000fcc0000000000 */
[----:B------:R-:W-:Y:S01]  /*2070*/  HGMMA.64x32x16.F32.BF16 R120, gdesc[UR32], RZ, !UPT, gsb0 ;  /* 0x00600000207879f0 */ /* 0x000fe2000c0018ff */
[----:B------:R-:W-:Y:S01]  /*2080*/  UMOV UR32, UR20 ;  /* 0x0000001400207c82 */ /* 0x000fe20008000000 */
[----:B------:R-:W-:Y:S01]  /*2090*/  UMOV UR33, UR21 ;  /* 0x0000001500217c82 */ /* 0x000fe20008000000 */
[----:B------:R-:W-:Y:S01]  /*20a0*/  UMOV UR34, UR18 ;  /* 0x0000001200227c82 */ /* 0x000fe20008000000 */
[----:B------:R-:W-:Y:S01]  /*20b0*/  UMOV UR35, UR19 ;  /* 0x0000001300237c82 */ /* 0x000fe20008000000 */
[----:B------:R-:W-:Y:S02]  /*20c0*/  WARPGROUP.DEPBAR.LE gsb0, 0x0 ;  /* 0x00008000000079c5 */ /* 0x000fe40000010000 */
[----:B------:R-:W-:Y:S01]  /*20d0*/  MOV R200, R120 ;  /* 0x0000007800c87202 */ /* 0x000fe20000000f00 */
        /* <DEDUP_REMOVED lines=21> */
[----:B------:R-:W-:Y:S01]  /*2230*/  UMOV UR7, 0x40000040 ;  /* 0x4000004000077882 */ /* 0x000fe20000000000 */
[----:B------:R-:W-:Y:S02]  /*2240*/  WARPGROUP.DEPBAR.LE gsb0, 0x0 ;  /* 0x00008000000079c5 */ /* 0x000fe40000010000 */
[----:B------:R-:W-:Y:S01]  /*2250*/  WARPGROUP.ARRIVE ;  /* 0x00000000000079c5 */ /* 0x000fe20000000000 */
[----:B------:R-:W-:Y:S01]  /*2260*/  IMAD.MOV.U32 R30, RZ, RZ, R120 ;  /* 0x000000ffff1e7224 */ /* 0x000fe200078e0078 */
[----:B------:R-:W-:Y:S01]  /*2270*/  MOV R26, R124 ;  /* 0x0000007c001a7202 */ /* 0x000fe20000000f00 */
[----:B------:R-:W-:Y:S01]  /*2280*/  IMAD.MOV.U32 R29, RZ, RZ, R121 ;  /* 0x000000ffff1d7224 */ /* 0x000fe200078e0079 */
[----:B------:R-:W-:Y:S01]  /*2290*/  MOV R21, R129 ;  /* 0x0000008100157202 */ /* 0x000fe20000000f00 */
[----:B------:R-:W-:Y:S01]  /*22a0*/  IMAD.MOV.U32 R28, RZ, RZ, R122 ;  /* 0x000000ffff1c7224 */ /* 0x000fe200078e007a */
[----:B------:R-:W-:Y:S01]  /*22b0*/  HGMMA.64x32x16.F32.BF16 R168, gdesc[UR20], RZ, !UPT, gsb0 ;  /* 0x0060000014a879f0 */ /* 0x000fe2000c0018ff */
[----:B------:R-:W-:Y:S01]  /*22c0*/  IMAD.MOV.U32 R27, RZ, RZ, R123 ;  /* 0x000000ffff1b7224 */ /* 0x000fe200078e007b */
[----:B------:R-:W-:Y:S01]  /*22d0*/  MOV R166, R134 ;  /* 0x0000008600a67202 */ /* 0x000fe20000000f00 */
[----:B------:R-:W-:Y:S01]  /*22e0*/  IMAD.MOV.U32 R25, RZ, RZ, R125 ;  /* 0x000000ffff197224 */ /* 0x000fe200078e007d */
[----:B------:R-:W-:Y:S01]  /*22f0*/  UIADD3 UR22, UR54, 0x2, URZ ;  /* 0x0000000236167890 */ /* 0x000fe2000fffe03f */
[----:B------:R-:W-:Y:S01]  /*2300*/  IMAD.MOV.U32 R24, RZ, RZ, R126 ;  /* 0x000000ffff187224 */ /* 0x000fe200078e007e */
[----:B------:R-:W-:Y:S01]  /*2310*/  UMOV UR19, 0x40000040 ;  /* 0x4000004000137882 */ /* 0x000fe20000000000 */
[----:B------:R-:W-:Y:S01]  /*2320*/  IMAD.MOV.U32 R23, RZ, RZ, R127 ;  /* 0x000000ffff177224 */ /* 0x000fe200078e007f */
[----:B------:R-:W-:Y:S01]  /*2330*/  UMOV UR47, 0x40000040 ;  /* 0x40000040002f7882 */ /* 0x000fe20000000000 */
[----:B------:R-:W-:Y:S01]  /*2340*/  IMAD.MOV.U32 R22, RZ, RZ, R128 ;  /* 0x000000ffff167224 */ /* 0x000fe200078e0080 */
[----:B------:R-:W-:Y:S01]  /*2350*/  UMOV UR20, UR4 ;  /* 0x0000000400147c82 */ /* 0x000fe20008000000 */
[----:B------:R-:W-:Y:S01]  /*2360*/  IMAD.MOV.U32 R20, RZ, RZ, R130 ;  /* 0x000000ffff147224 */ /* 0x000fe200078e0082 */
[----:B------:R-:W-:Y:S01]  /*2370*/  UMOV UR6, UR22 ;  /* 0x0000001600067c82 */ /* 0x000fe20008000000 */
[----:B------:R-:W-:Y:S01]  /*2380*/  IMAD.MOV.U32 R3, RZ, RZ, R131 ;  /* 0x000000ffff037224 */ /* 0x000fe200078e0083 */
[----:B------:R-:W-:Y:S01]  /*2390*/  UMOV UR21, UR5 ;  /* 0x0000000500157c82 */ /* 0x000fe20008000000 */
[----:B------:R-:W-:-:S02]  /*23a0*/  IMAD.MOV.U32 R2, RZ, RZ, R132 ;  /* 0x000000ffff027224 */ /* 0x000fc400078e0084 */
[----:B------:R-:W-:Y:S02]  /*23b0*/  IMAD.MOV.U32 R0, RZ, RZ, R133 ;  /* 0x000000ffff007224 */ /* 0x000fe400078e0085 */
[----:B------:R-:W-:Y:S01]  /*23c0*/  IMAD.MOV.U32 R167, RZ, RZ, R135 ;  /* 0x000000ffffa77224 */ /* 0x000fe200078e0087 */
        /* <DEDUP_REMOVED lines=15> */
[----:B------:R-:W-:Y:S01]  /*24c0*/  UMOV UR28, UR4 ;  /* 0x00000004001c7c82 */ /* 0x000fe20008000000 */
[----:B------:R-:W-:Y:S01]  /*24d0*/  IMAD.MOV.U32 R81, RZ, RZ, R171 ;  /* 0x000000ffff517224 */ /* 0x000fe200078e00ab */
[----:B------:R-:W-:Y:S01]  /*24e0*/  UMOV UR29, UR5 ;  /* 0x00000005001d7c82 */ /* 0x000fe20008000000 */
[----:B------:R-:W-:-:S02]  /*24f0*/  IMAD.MOV.U32 R80, RZ, RZ, R169 ;  /* 0x000000ffff507224 */ /* 0x000fc400078e00a9 */
[----:B------:R-:W-:Y:S02]  /*2500*/  IMAD.MOV.U32 R79, RZ, RZ, R168 ;  /* 0x000000ffff4f7224 */ /* 0x000fe400078e00a8 */
[----:B------:R-:W-:Y:S02]  /*2510*/  IMAD.MOV.U32 R232, RZ, RZ, R180 ;  /* 0x000000ffffe87224 */ /* 0x000fe400078e00b4 */
[----:B------:R-:W-:Y:S02]  /*2520*/  IMAD.MOV.U32 R234, RZ, RZ, R182 ;  /* 0x000000ffffea7224 */ /* 0x000fe400078e00b6 */
[----:B------:R-:W-:Y:S01]  /*2530*/  IMAD.MOV.U32 R235, RZ, RZ, R183 ;  /* 0x000000ffffeb7224 */ /* 0x000fe200078e00b7 */
[----:B------:R-:W-:Y:S02]  /*2540*/  WARPGROUP.DEPBAR.LE gsb0, 0x0 ;  /* 0x00008000000079c5 */ /* 0x000fe40000010000 */
[----:B------:R-:W-:Y:S01]  /*2550*/  WARPGROUP.ARRIVE ;  /* 0x00000000000079c5 */ /* 0x000fe20000000000 */
[----:B------:R0:W-:Y:S04]  /*2560*/  STL.64 [R1+0x538], R230 ;  /* 0x000538e601007387 */ /* 0x0001e80000100a00 */
[----:B------:R1:W-:Y:S01]  /*2570*/  STL.64 [R1+0x530], R228 ;  /* 0x000530e401007387 */ /* 0x0003e20000100a00 */
[----:B------:R-:W-:Y:S01]  /*2580*/  HGMMA.64x32x16.F32.BF16 R168, gdesc[UR12], RZ, !UPT, gsb0 ;  /* 0x006000000ca879f0 */ /* 0x000fe2000c0018ff */
[----:B------:R-:W-:-:S02]  /*2590*/  UIADD3 UR12, UR54, 0x102, URZ ;  /* 0x00000102360c7890 */ /* 0x000fc4000fffe03f */
[----:B------:R2:W-:Y:S01]  /*25a0*/  STL.64 [R1+0x528], R226 ;  /* 0x000528e201007387 */ /* 0x0005e20000100a00 */
[----:B0-----:R-:W-:-:S03]  /*25b0*/  IMAD.MOV.U32 R230, RZ, RZ, R122 ;  /* 0x000000ffffe67224 */ /* 0x001fc600078e007a */
[----:B------:R0:W-:Y:S01]  /*25c0*/  STL.64 [R1+0x520], R224 ;  /* 0x000520e001007387 */ /* 0x0001e20000100a00 */
[----:B------:R-:W-:Y:S01]  /*25d0*/  IMAD.MOV.U32 R231, RZ, RZ, R121 ;  /* 0x000000ffffe77224 */ /* 0x000fe200078e0079 */
[----:B-1----:R-:W-:Y:S02]  /*25e0*/  MOV R228, R120 ;  /* 0x0000007800e47202 */ /* 0x002fe40000000f00 */
[----:B------:R1:W-:Y:S01]  /*25f0*/  STL.64 [R1+0x518], R222 ;  /* 0x000518de01007387 */ /* 0x0003e20000100a00 */
[----:B------:R-:W-:Y:S02]  /*2600*/  IMAD.MOV.U32 R229, RZ, RZ, R87 ;  /* 0x000000ffffe57224 */ /* 0x000fe400078e0057 */
[----:B--2---:R-:W-:Y:S01]  /*2610*/  IMAD.MOV.U32 R226, RZ, RZ, R86 ;  /* 0x000000ffffe27224 */ /* 0x004fe200078e0056 */
[----:B------:R2:W-:Y:S01]  /*2620*/  STL.64 [R1+0x510], R220 ;  /* 0x000510dc01007387 */ /* 0x0005e20000100a00 */
[----:B------:R-:W-:Y:S02]  /*2630*/  IMAD.MOV.U32 R227, RZ, RZ, R85 ;  /* 0x000000ffffe37224 */ /* 0x000fe400078e0055 */
[----:B0-----:R-:W-:Y:S01]  /*2640*/  IMAD.MOV.U32 R224, RZ, RZ, R84 ;  /* 0x000000ffffe07224 */ /* 0x001fe200078e0054 */
[----:B------:R-:W-:Y:S01]  /*2650*/  MOV R225, R83 ;  /* 0x0000005300e17202 */ /* 0x000fe20000000f00 */
[----:B-1----:R-:W-:-:S02]  /*2660*/  IMAD.MOV.U32 R222, RZ, RZ, R82 ;  /* 0x000000ffffde7224 */ /* 0x002fc400078e0052 */
[----:B------:R-:W-:Y:S02]  /*2670*/  IMAD.MOV.U32 R223, RZ, RZ, R81 ;  /* 0x000000ffffdf7224 */ /* 0x000fe400078e0051 */
[----:B--2---:R-:W-:Y:S02]  /*2680*/  IMAD.MOV.U32 R221, RZ, RZ, R80 ;  /* 0x000000ffffdd7224 */ /* 0x004fe400078e0050 */
[----:B------:R-:W-:Y:S01]  /*2690*/  IMAD.MOV.U32 R220, RZ, RZ, R79 ;  /* 0x000000ffffdc7224 */ /* 0x000fe200078e004f */
[----:B------:R-:W-:Y:S02]  /*26a0*/  WARPGROUP.DEPBAR.LE gsb0, 0x0 ;  /* 0x00008000000079c5 */ /* 0x000fe40000010000 */
[----:B------:R-:W-:Y:S01]  /*26b0*/  WARPGROUP.ARRIVE ;  /* 0x00000000000079c5 */ /* 0x000fe20000000000 */
[----:B------:R0:W-:Y:S04]  /*26c0*/  STL.64 [R1+0x578], R182 ;  /* 0x000578b601007387 */ /* 0x0001e80000100a00 */
[----:B------:R1:W-:Y:S01]  /*26d0*/  STL.64 [R1+0x570], R180 ;  /* 0x000570b401007387 */ /* 0x0003e20000100a00 */
[----:B------:R-:W-:Y:S03]  /*26e0*/  HGMMA.64x32x16.F32.BF16 R120, gdesc[UR24], RZ, !UPT, gsb0 ;  /* 0x00600000187879f0 */ /* 0x000fe6000c0018ff */
[----:B------:R2:W-:Y:S04]  /*26f0*/  STL.64 [R1+0x568], R178 ;  /* 0x000568b201007387 */ /* 0x0005e80000100a00 */
[----:B------:R3:W-:Y:S01]  /*2700*/  STL.64 [R1+0x560], R176 ;  /* 0x000560b001007387 */ /* 0x0007e20000100a00 */
[----:B------:R-:W-:Y:S01]  /*2710*/  UMOV UR18, UR12 ;  /* 0x0000000c00127c82 */ /* 0x000fe20008000000 */
[----:B0-----:R-:W-:-:S02]  /*2720*/  IMAD.MOV.U32 R182, RZ, RZ, R2 ;  /* 0x000000ffffb67224 */ /* 0x001fc400078e0002 */
[----:B------:R0:W-:Y:S01]  /*2730*/  STL.64 [R1+0x558], R174 ;  /* 0x000558ae01007387 */ /* 0x0001e20000100a00 */
[----:B-1----:R-:W-:Y:S02]  /*2740*/  IMAD.MOV.U32 R180, RZ, RZ, R20 ;  /* 0x000000ffffb47224 */ /* 0x002fe400078e0014 */
[----:B------:R-:W-:Y:S01]  /*2750*/  IMAD.MOV.U32 R181, RZ, RZ, R3 ;  /* 0x000000ffffb57224 */ /* 0x000fe200078e0003 */
[----:B------:R1:W-:Y:S01]  /*2760*/  STL.64 [R1+0x550], R172 ;  /* 0x000550ac01007387 */ /* 0x0003e20000100a00 */
[----:B--2---:R-:W-:Y:S01]  /*2770*/  IMAD.MOV.U32 R178, RZ, RZ, R22 ;  /* 0x000000ffffb27224 */ /* 0x004fe200078e0016 */
[----:B------:R-:W-:Y:S01]  /*2780*/  MOV R179, R21 ;  /* 0x0000001500b37202 */ /* 0x000fe20000000f00 */
[----:B------:R-:W-:Y:S01]  /*2790*/  IMAD.MOV.U32 R183, RZ, RZ, R0 ;  /* 0x000000ffffb77224 */ /* 0x000fe200078e0000 */
[----:B------:R2:W-:Y:S01]  /*27a0*/  STL.64 [R1+0x548], R170 ;  /* 0x000548aa01007387 */ /* 0x0005e20000100a00 */
[----:B---3--:R-:W-:Y:S02]  /*27b0*/  IMAD.MOV.U32 R176, RZ, RZ, R24 ;  /* 0x000000ffffb07224 */ /* 0x008fe400078e0018 */
[----:B------:R-:W-:Y:S01]  /*27c0*/  IMAD.MOV.U32 R177, RZ, RZ, R23 ;  /* 0x000000ffffb17224 */ /* 0x000fe200078e0017 */
[----:B------:R-:W-:Y:S01]  /*27d0*/  STL.64 [R1+0x540], R168 ;  /* 0x000540a801007387 */ /* 0x000fe20000100a00 */
[----:B0-----:R-:W-:Y:S01]  /*27e0*/  MOV R174, R26 ;  /* 0x0000001a00ae7202 */ /* 0x001fe20000000f00 */
[----:B------:R-:W-:-:S02]  /*27f0*/  IMAD.MOV.U32 R175, RZ, RZ, R25 ;  /* 0x000000ffffaf7224 */ /* 0x000fc400078e0019 */
[----:B-1----:R-:W-:Y:S02]  /*2800*/  IMAD.MOV.U32 R172, RZ, RZ, R28 ;  /* 0x000000ffffac7224 */ /* 0x002fe400078e001c */
[----:B------:R-:W-:Y:S02]  /*2810*/  IMAD.MOV.U32 R173, RZ, RZ, R27 ;  /* 0x000000ffffad7224 */ /* 0x000fe400078e001b */
[----:B--2---:R-:W-:Y:S02]  /*2820*/  IMAD.MOV.U32 R170, RZ, RZ, R30 ;  /* 0x000000ffffaa7224 */ /* 0x004fe400078e001e */
[----:B------:R-:W-:Y:S01]  /*2830*/  IMAD.MOV.U32 R171, RZ, RZ, R29 ;  /* 0x000000ffffab7224 */ /* 0x000fe200078e001d */
[----:B------:R-:W-:Y:S02]  /*2840*/  WARPGROUP.DEPBAR.LE gsb0, 0x0 ;  /* 0x00008000000079c5 */ /* 0x000fe40000010000 */
[----:B------:R0:W-:Y:S04]  /*2850*/  STL.64 [R1+0x5b8], R134 ;  /* 0x0005b88601007387 */ /* 0x0001e80000100a00 */
[----:B------:R1:W-:Y:S04]  /*2860*/  STL.64 [R1+0x5b0], R132 ;  /* 0x0005b08401007387 */ /* 0x0003e80000100a00 */
[----:B------:R2:W-:Y:S04]  /*2870*/  STL.64 [R1+0x5a8], R130 ;  /* 0x0005a88201007387 */ /* 0x0005e80000100a00 */
[----:B------:R3:W-:Y:S01]  /*2880*/  STL.64 [R1+0x5a0], R128 ;  /* 0x0005a08001007387 */ /* 0x0007e20000100a00 */
[----:B0-----:R-:W-:Y:S01]  /*2890*/  IMAD.MOV.U32 R134, RZ, RZ, R32 ;  /* 0x000000ffff867224 */ /* 0x001fe200078e0020 */
[----:B------:R-:W-:-:S02]  /*28a0*/  MOV R135, R31 ;  /* 0x0000001f00877202 */ /* 0x000fc40000000f00 */
[----:B------:R0:W-:Y:S01]  /*28b0*/  STL.64 [R1+0x598], R126 ;  /* 0x0005987e01007387 */ /* 0x0001e20000100a00 */
[----:B-1----:R-:W-:Y:S02]  /*28c0*/  IMAD.MOV.U32 R132, RZ, RZ, R34 ;  /* 0x000000ffff847224 */ /* 0x002fe400078e0022 */
[----:B------:R-:W-:Y:S01]  /*28d0*/  IMAD.MOV.U32 R133, RZ, RZ, R33 ;  /* 0x000000ffff857224 */ /* 0x000fe200078e0021 */
[----:B------:R1:W-:Y:S01]  /*28e0*/  STL.64 [R1+0x590], R124 ;  /* 0x0005907c01007387 */ /* 0x0003e20000100a00 */
[----:B--2---:R-:W-:Y:S01]  /*28f0*/  MOV R130, R36 ;  /* 0x0000002400827202 */ /* 0x004fe20000000f00 */
[----:B------:R-:W-:Y:S02]  /*2900*/  IMAD.MOV.U32 R131, RZ, RZ, R35 ;  /* 0x000000ffff837224 */ /* 0x000fe400078e0023 */
[----:B------:R2:W-:Y:S01]  /*2910*/  STL.64 [R1+0x588], R122 ;  /* 0x0005887a01007387 */ /* 0x0005e20000100a00 */
[----:B---3--:R-:W-:Y:S02]  /*2920*/  IMAD.MOV.U32 R128, RZ, RZ, R38 ;  /* 0x000000ffff807224 */ /* 0x008fe400078e0026 */
[----:B------:R-:W-:Y:S01]  /*2930*/  IMAD.MOV.U32 R129, RZ, RZ, R37 ;  /* 0x000000ffff817224 */ /* 0x000fe200078e0025 */
[----:B------:R3:W-:Y:S01]  /*2940*/  STL.64 [R1+0x580], R120 ;  /* 0x0005807801007387 */ /* 0x0007e20000100a00 */
[----:B0-----:R-:W-:-:S02]  /*2950*/  IMAD.MOV.U32 R126, RZ, RZ, R72 ;  /* 0x000000ffff7e7224 */ /* 0x001fc400078e0048 */
[----:B------:R-:W-:Y:S01]  /*2960*/  IMAD.MOV.U32 R127, RZ, RZ, R39 ;  /* 0x000000ffff7f7224 */ /* 0x000fe200078e0027 */
[----:B-1----:R-:W-:Y:S01]  /*2970*/  MOV R125, R73 ;  /* 0x00000049007d7202 */ /* 0x002fe20000000f00 */
[----:B------:R-:W-:Y:S02]  /*2980*/  IMAD.MOV.U32 R124, RZ, RZ, R74 ;  /* 0x000000ffff7c7224 */ /* 0x000fe400078e004a */
[----:B--2---:R-:W-:Y:S02]  /*2990*/  IMAD.MOV.U32 R122, RZ, RZ, R76 ;  /* 0x000000ffff7a7224 */ /* 0x004fe400078e004c */
[----:B------:R-:W-:Y:S01]  /*29a0*/  IMAD.MOV.U32 R123, RZ, RZ, R75 ;  /* 0x000000ffff7b7224 */ /* 0x000fe200078e004b */
[----:B---3--:R-:W-:Y:S01]  /*29b0*/  MOV R120, R78 ;  /* 0x0000004e00787202 */ /* 0x008fe20000000f00 */
[----:B------:R-:W-:Y:S02]  /*29c0*/  IMAD.MOV.U32 R121, RZ, RZ, R77 ;  /* 0x000000ffff797224 */ /* 0x000fe400078e004d */
[----:B------:R-:W-:-:S06]  /*29d0*/  WARPGROUP.ARRIVE ;  /* 0x00000000000079c5 */ /* 0x000fcc0000000000 */
[----:B------:R-:W-:Y:S03]  /*29e0*/  HGMMA.64x32x16.F32.BF16 R72, gdesc[UR8], RZ, !UPT, gsb0 ;  /* 0x00600000084879f0 */ /* 0x000fe6000c0018ff */
[----:B------:R-:W-:Y:S02]  /*29f0*/  WARPGROUP.DEPBAR.LE gsb0, 0x0 ;  /* 0x00008000000079c5 */ /* 0x000fe40000010000 */
[----:B------:R-:W-:Y:S04]  /*2a00*/  STL.64 [R1+0x5f8], R86 ;  /* 0x0005f85601007387 */ /* 0x000fe80000100a00 */
[----:B------:R-:W-:Y:S04]  /*2a10*/  STL.64 [R1+0x5f0], R84 ;  /* 0x0005f05401007387 */ /* 0x000fe80000100a00 */
[----:B------:R-:W-:Y:S04]  /*2a20*/  STL.64 [R1+0x5e8], R82 ;  /* 0x0005e85201007387 */ /* 0x000fe80000100a00 */
[----:B------:R-:W-:Y:S04]  /*2a30*/  STL.64 [R1+0x5e0], R80 ;  /* 0x0005e05001007387 */ /* 0x000fe80000100a00 */
[----:B------:R-:W-:Y:S04]  /*2a40*/  STL.64 [R1+0x5d8], R78 ;  /* 0x0005d84e01007387 */ /* 0x000fe80000100a00 */
[----:B------:R-:W-:Y:S04]  /*2a50*/  STL.64 [R1+0x5d0], R76 ;  /* 0x0005d04c01007387 */ /* 0x000fe80000100a00 */
[----:B------:R-:W-:Y:S04]  /*2a60*/  STL.64 [R1+0x5c8], R74 ;  /* 0x0005c84a01007387 */ /* 0x000fe80000100a00 */
[----:B------:R0:W-:Y:S04]  /*2a70*/  STL.64 [R1+0x5c0], R72 ;  /* 0x0005c04801007387 */ /* 0x0001e80000100a00 */
[----:B0-----:R-:W2:Y:S04]  /*2a80*/  LDL.LU.64 R72, [R1+0x1c0] ;  /* 0x0001c00001487983 */ /* 0x001ea80000300a00 */
[----:B------:R-:W2:Y:S04]  /*2a90*/  LDL.LU.64 R74, [R1+0x1c8] ;  /* 0x0001c800014a7983 */ /* 0x000ea80000300a00 */
[----:B------:R-:W2:Y:S04]  /*2aa0*/  LDL.LU.64 R76, [R1+0x1d0] ;  /* 0x0001d000014c7983 */ /* 0x000ea80000300a00 */
[----:B------:R-:W2:Y:S04]  /*2ab0*/  LDL.LU.64 R78, [R1+0x1d8] ;  /* 0x0001d800014e7983 */ /* 0x000ea80000300a00 */
[----:B------:R-:W2:Y:S04]  /*2ac0*/  LDL.LU.64 R80, [R1+0x1e0] ;  /* 0x0001e00001507983 */ /* 0x000ea80000300a00 */
[----:B------:R-:W2:Y:S04]  /*2ad0*/  LDL.LU.64 R82, [R1+0x1e8] ;  /* 0x0001e80001527983 */ /* 0x000ea80000300a00 */
[----:B------:R-:W2:Y:S04]  /*2ae0*/  LDL.LU.64 R84, [R1+0x1f0] ;  /* 0x0001f00001547983 */ /* 0x000ea80000300a00 */
[----:B------:R-:W2:Y:S01]  /*2af0*/  LDL.LU.64 R86, [R1+0x1f8] ;  /* 0x0001f80001567983 */ /* 0x000ea20000300a00 */
[----:B------:R-:W-:Y:S01]  /*2b00*/  WARPGROUP.ARRIVE ;  /* 0x00000000000079c5 */ /* 0x000fe20000000000 */
[----:B------:R-:W-:-:S02]  /*2b10*/  IMAD.MOV.U32 R168, RZ, RZ, R170 ;  /* 0x000000ffffa87224 */ /* 0x000fc400078e00aa */
[----:B------:R-:W-:Y:S01]  /*2b20*/  IMAD.MOV.U32 R169, RZ, RZ, R171 ;  /* 0x000000ffffa97224 */ /* 0x000fe200078e00ab */
[----:B------:R-:W-:Y:S01]  /*2b30*/  MOV R171, R173 ;  /* 0x000000ad00ab7202 */ /* 0x000fe20000000f00 */
[----:B------:R-:W-:Y:S01]  /*2b40*/  IMAD.MOV.U32 R170, RZ, RZ, R172 ;  /* 0x000000ffffaa7224 */ /* 0x000fe200078e00ac */
[----:B------:R-:W-:Y:S01]  /*2b50*/  HGMMA.64x32x16.F32.BF16 R24, gdesc[UR32], RZ, !UPT, gsb0 ;  /* 0x00600000201879f0 */ /* 0x000fe2000c0018ff */
[----:B------:R-:W-:Y:S02]  /*2b60*/  IMAD.MOV.U32 R172, RZ, RZ, R174 ;  /* 0x000000ffffac7224 */ /* 0x000fe400078e00ae */
[----:B------:R-:W-:Y:S02]  /*2b70*/  IMAD.MOV.U32 R173, RZ, RZ, R175 ;  /* 0x000000ffffad7224 */ /* 0x000fe400078e00af */
[----:B------:R-:W-:Y:S01]  /*2b80*/  IMAD.MOV.U32 R174, RZ, RZ, R176 ;  /* 0x000000ffffae7224 */ /* 0x000fe200078e00b0 */
[----:B------:R-:W-:Y:S01]  /*2b90*/  MOV R176, R178 ;  /* 0x000000b200b07202 */ /* 0x000fe20000000f00 */
[----:B------:R-:W-:-:S02]  /*2ba0*/  IMAD.MOV.U32 R175, RZ, RZ, R177 ;  /* 0x000000ffffaf7224 */ /* 0x000fc400078e00b1 */
[----:B------:R-:W-:Y:S02]  /*2bb0*/  IMAD.MOV.U32 R177, RZ, RZ, R179 ;  /* 0x000000ffffb17224 */ /* 0x000fe400078e00b3 */
[----:B------:R-:W-:Y:S02]  /*2bc0*/  IMAD.MOV.U32 R178, RZ, RZ, R180 ;  /* 0x000000ffffb27224 */ /* 0x000fe400078e00b4 */
[----:B------:R-:W-:Y:S01]  /*2bd0*/  IMAD.MOV.U32 R179, RZ, RZ, R181 ;  /* 0x000000ffffb37224 */ /* 0x000fe200078e00b5 */
[----:B------:R-:W-:Y:S01]  /*2be0*/  MOV R181, R183 ;  /* 0x000000b700b57202 */ /* 0x000fe20000000f00 */
[----:B------:R-:W-:Y:S02]  /*2bf0*/  IMAD.MOV.U32 R180, RZ, RZ, R182 ;  /* 0x000000ffffb47224 */ /* 0x000fe400078e00b6 */
[----:B------:R-:W-:Y:S01]  /*2c00*/  IMAD.MOV.U32 R182, RZ, RZ, R166 ;  /* 0x000000ffffb67224 */ /* 0x000fe200078e00a6 */
        /* <DEDUP_REMOVED lines=8> */
[----:B------:R-:W-:Y:S01]  /*2c90*/  STL.64 [R1+0x600], R24 ;  /* 0x0006001801007387 */ /* 0x000fe20000100a00 */
[----:B------:R-:W-:Y:S01]  /*2ca0*/  IMAD.MOV.U32 R183, RZ, RZ, R167 ;  /* 0x000000ffffb77224 */ /* 0x000fe200078e00a7 */
[----:B--2---:R-:W-:-:S06]  /*2cb0*/  WARPGROUP.ARRIVE ;  /* 0x00000000000079c5 */ /* 0x004fcc0000000000 */
[----:B------:R-:W-:Y:S03]  /*2cc0*/  HGMMA.64x32x16.F32.BF16 R72, gdesc[UR4], R72, gsb0 ;  /* 0x00600000044879f0 */ /* 0x000fe60008001848 */
[----:B------:R-:W-:Y:S02]  /*2cd0*/  WARPGROUP.DEPBAR.LE gsb0, 0x0 ;  /* 0x00008000000079c5 */ /* 0x000fe40000010000 */
[----:B------:R-:W-:Y:S01]  /*2ce0*/  WARPGROUP.ARRIVE ;  /* 0x00000000000079c5 */ /* 0x000fe20000000000 */
[----:B------:R0:W-:Y:S01]  /*2cf0*/  STL.64 [R1+0x1c0], R72 ;  /* 0x0001c04801007387 */ /* 0x0001e20000100a00 */
[----:B------:R-:W-:Y:S01]  /*2d00*/  MOV R23, R81 ;  /* 0x0000005100177202 */ /* 0x000fe20000000f00 */
[----:B------:R-:W-:Y:S01]  /*2d10*/  IMAD.MOV.U32 R22, RZ, RZ, R82 ;  /* 0x000000ffff167224 */ /* 0x000fe200078e0052 */
[----:B------:R-:W-:Y:S01]  /*2d20*/  MOV R2, R86 ;  /* 0x0000005600027202 */ /* 0x000fe20000000f00 */
[----:B------:R1:W-:Y:S01]  /*2d30*/  STL.64 [R1+0x1c8], R74 ;  /* 0x0001c84a01007387 */ /* 0x0003e20000100a00 */
[----:B------:R-:W-:Y:S01]  /*2d40*/  HGMMA.64x32x16.F32.BF16 R120, gdesc[UR16], R120, gsb0 ;  /* 0x00600000107879f0 */ /* 0x000fe20008001878 */
[----:B------:R-:W-:-:S02]  /*2d50*/  IMAD.MOV.U32 R21, RZ, RZ, R83 ;  /* 0x000000ffff157224 */ /* 0x000fc400078e0053 */
[----:B------:R2:W-:Y:S01]  /*2d60*/  STL.64 [R1+0x1d0], R76 ;  /* 0x0001d04c01007387 */ /* 0x0005e20000100a00 */
[----:B------:R-:W-:Y:S02]  /*2d70*/  IMAD.MOV.U32 R20, RZ, RZ, R84 ;  /* 0x000000ffff147224 */ /* 0x000fe400078e0054 */
[----:B------:R-:W-:Y:S01]  /*2d80*/  IMAD.MOV.U32 R3, RZ, RZ, R85 ;  /* 0x000000ffff037224 */ /* 0x000fe200078e0055 */
[----:B------:R3:W-:Y:S01]  /*2d90*/  STL.64 [R1+0x1d8], R78 ;  /* 0x0001d84e01007387 */ /* 0x0007e20000100a00 */
[----:B------:R-:W-:-:S03]  /*2da0*/  IMAD.MOV.U32 R0, RZ, RZ, R87 ;  /* 0x000000ffff007224 */ /* 0x000fc600078e0057 */
[----:B------:R4:W-:Y:S01]  /*2db0*/  STL [R1+0x1e0], R80 ;  /* 0x0001e05001007387 */ /* 0x0009e20000100800 */
[----:B0-----:R-:W-:Y:S01]  /*2dc0*/  IMAD.MOV.U32 R72, RZ, RZ, R4 ;  /* 0x000000ffff487224 */ /* 0x001fe200078e0004 */
[----:B------:R-:W-:Y:S01]  /*2dd0*/  MOV R73, R5 ;  /* 0x0000000500497202 */ /* 0x000fe20000000f00 */
[----:B-1----:R-:W-:Y:S02]  /*2de0*/  IMAD.MOV.U32 R74, RZ, RZ, R6 ;  /* 0x000000ffff4a7224 */ /* 0x002fe400078e0006 */
[----:B------:R-:W-:Y:S02]  /*2df0*/  IMAD.MOV.U32 R75, RZ, RZ, R7 ;  /* 0x000000ffff4b7224 */ /* 0x000fe400078e0007 */
[----:B--2---:R-:W-:Y:S01]  /*2e00*/  IMAD.MOV.U32 R76, RZ, RZ, R8 ;  /* 0x000000ffff4c7224 */ /* 0x004fe200078e0008 */
[----:B---3--:R-:W-:Y:S01]  /*2e10*/  MOV R78, R10 ;  /* 0x0000000a004e7202 */ /* 0x008fe20000000f00 */
[----:B------:R-:W-:Y:S02]  /*2e20*/  IMAD.MOV.U32 R77, RZ, RZ, R9 ;  /* 0x000000ffff4d7224 */ /* 0x000fe400078e0009 */
[----:B------:R-:W-:-:S02]  /*2e30*/  IMAD.MOV.U32 R79, RZ, RZ, R11 ;  /* 0x000000ffff4f7224 */ /* 0x000fc400078e000b */
[----:B----4-:R-:W-:Y:S02]  /*2e40*/  IMAD.MOV.U32 R80, RZ, RZ, R12 ;  /* 0x000000ffff507224 */ /* 0x010fe400078e000c */
[----:B------:R-:W-:Y:S01]  /*2e50*/  IMAD.MOV.U32 R81, RZ, RZ, R13 ;  /* 0x000000ffff517224 */ /* 0x000fe200078e000d */
[----:B------:R-:W-:Y:S02]  /*2e60*/  WARPGROUP.DEPBAR.LE gsb0, 0x0 ;  /* 0x00008000000079c5 */ /* 0x000fe40000010000 */
[----:B------:R0:W-:Y:S04]  /*2e70*/  STL.64 [R1+0x100], R120 ;  /* 0x0001007801007387 */ /* 0x0001e80000100a00 */
[----:B------:R1:W-:Y:S04]  /*2e80*/  STL.64 [R1+0x108], R122 ;  /* 0x0001087a01007387 */ /* 0x0003e80000100a00 */
[----:B------:R2:W-:Y:S04]  /*2e90*/  STL.64 [R1+0x110], R124 ;  /* 0x0001107c01007387 */ /* 0x0005e80000100a00 */
[----:B------:R3:W-:Y:S04]  /*2ea0*/  STL.64 [R1+0x118], R126 ;  /* 0x0001187e01007387 */ /* 0x0007e80000100a00 */
[----:B------:R4:W-:Y:S04]  /*2eb0*/  STL.64 [R1+0x120], R128 ;  /* 0x0001208001007387 */ /* 0x0009e80000100a00 */
[----:B------:R4:W-:Y:S01]  /*2ec0*/  STL.64 [R1+0x128], R130 ;  /* 0x0001288201007387 */ /* 0x0009e20000100a00 */
[----:B0-----:R-:W-:-:S03]  /*2ed0*/  IMAD.MOV.U32 R120, RZ, RZ, R200 ;  /* 0x000000ffff787224 */ /* 0x001fc600078e00c8 */
[----:B------:R0:W-:Y:S01]  /*2ee0*/  STL.64 [R1+0x130], R132 ;  /* 0x0001308401007387 */ /* 0x0001e20000100a00 */
[----:B------:R-:W-:-:S03]  /*2ef0*/  IMAD.MOV.U32 R121, RZ, RZ, R201 ;  /* 0x000000ffff797224 */ /* 0x000fc600078e00c9 */
[----:B------:R0:W-:Y:S01]  /*2f00*/  STL.64 [R1+0x138], R134 ;  /* 0x0001388601007387 */ /* 0x0001e20000100a00 */
[----:B-1----:R-:W-:-:S03]  /*2f10*/  MOV R122, R202 ;  /* 0x000000ca007a7202 */ /* 0x002fc60000000f00 */
[----:B------:R-:W4:Y:S01]  /*2f20*/  LDL.LU R166, [R1+0x6c4] ;  /* 0x0006c40001a67983 */ /* 0x000f220000300800 */
[----:B------:R-:W-:-:S03]  /*2f30*/  IMAD.MOV.U32 R123, RZ, RZ, R203 ;  /* 0x000000ffff7b7224 */ /* 0x000fc600078e00cb */
[----:B------:R-:W4:Y:S01]  /*2f40*/  LDL.LU R167, [R1+0x6c0] ;  /* 0x0006c00001a77983 */ /* 0x000f220000300800 */
[----:B--2---:R-:W-:-:S03]  /*2f50*/  IMAD.MOV.U32 R124, RZ, RZ, R204 ;  /* 0x000000ffff7c7224 */ /* 0x004fc600078e00cc */
[----:B------:R-:W2:Y:S01]  /*2f60*/  LDL.LU R200, [R1+0x6bc] ;  /* 0x0006bc0001c87983 */ /* 0x000ea20000300800 */
[----:B------:R-:W-:-:S03]  /*2f70*/  IMAD.MOV.U32 R125, RZ, RZ, R205 ;  /* 0x000000ffff7d7224 */ /* 0x000fc600078e00cd */
[----:B------:R-:W2:Y:S01]  /*2f80*/  LDL.LU R201, [R1+0x6b8] ;  /* 0x0006b80001c97983 */ /* 0x000ea20000300800 */
[----:B---3--:R-:W-:-:S03]  /*2f90*/  IMAD.MOV.U32 R126, RZ, RZ, R206 ;  /* 0x000000ffff7e7224 */ /* 0x008fc600078e00ce */
[----:B------:R-:W2:Y:S01]  /*2fa0*/  LDL.LU R202, [R1+0x6b4] ;  /* 0x0006b40001ca7983 */ /* 0x000ea20000300800 */
[----:B------:R-:W-:-:S03]  /*2fb0*/  MOV R127, R207 ;  /* 0x000000cf007f7202 */ /* 0x000fc60000000f00 */
[----:B------:R-:W2:Y:S01]  /*2fc0*/  LDL.LU R203, [R1+0x6b0] ;  /* 0x0006b00001cb7983 */ /* 0x000ea20000300800 */
[----:B----4-:R-:W-:-:S03]  /*2fd0*/  IMAD.MOV.U32 R128, RZ, RZ, R208 ;  /* 0x000000ffff807224 */ /* 0x010fc600078e00d0 */
[----:B------:R-:W2:Y:S01]  /*2fe0*/  LDL.LU R204, [R1+0x6ac] ;  /* 0x0006ac0001cc7983 */ /* 0x000ea20000300800 */
[----:B------:R-:W-:-:S03]  /*2ff0*/  IMAD.MOV.U32 R129, RZ, RZ, R209 ;  /* 0x000000ffff817224 */ /* 0x000fc600078e00d1 */
[----:B------:R-:W2:Y:S01]  /*3000*/  LDL.LU R205, [R1+0x6a8] ;  /* 0x0006a80001cd7983 */ /* 0x000ea20000300800 */
[----:B------:R-:W-:-:S03]  /*3010*/  IMAD.MOV.U32 R130, RZ, RZ, R210 ;  /* 0x000000ffff827224 */ /* 0x000fc600078e00d2 */
[----:B------:R-:W2:Y:S01]  /*3020*/  LDL.LU R206, [R1+0x6a4] ;  /* 0x0006a40001ce7983 */ /* 0x000ea20000300800 */
[----:B------:R-:W-:-:S03]  /*3030*/  IMAD.MOV.U32 R131, RZ, RZ, R211 ;  /* 0x000000ffff837224 */ /* 0x000fc600078e00d3 */
[----:B------:R-:W2:Y:S01]  /*3040*/  LDL.LU R207, [R1+0x6a0] ;  /* 0x0006a00001cf7983 */ /* 0x000ea20000300800 */
[----:B0-----:R-:W-:-:S03]  /*3050*/  MOV R132, R212 ;  /* 0x000000d400847202 */ /* 0x001fc60000000f00 */
[----:B------:R-:W2:Y:S01]  /*3060*/  LDL.LU R208, [R1+0x69c] ;  /* 0x00069c0001d07983 */ /* 0x000ea20000300800 */
[----:B------:R-:W-:-:S03]  /*3070*/  IMAD.MOV.U32 R133, RZ, RZ, R213 ;  /* 0x000000ffff857224 */ /* 0x000fc600078e00d5 */
[----:B------:R-:W2:Y:S01]  /*3080*/  LDL.LU R209, [R1+0x698] ;  /* 0x0006980001d17983 */ /* 0x000ea20000300800 */
[----:B------:R-:W-:-:S03]  /*3090*/  IMAD.MOV.U32 R134, RZ, RZ, R214 ;  /* 0x000000ffff867224 */ /* 0x000fc600078e00d6 */
[----:B------:R-:W2:Y:S01]  /*30a0*/  LDL.LU R210, [R1+0x694] ;  /* 0x0006940001d27983 */ /* 0x000ea20000300800 */
[----:B------:R-:W-:-:S03]  /*30b0*/  IMAD.MOV.U32 R135, RZ, RZ, R215 ;  /* 0x000000ffff877224 */ /* 0x000fc600078e00d7 */
[----:B------:R-:W2:Y:S04]  /*30c0*/  LDL.LU R211, [R1+0x690] ;  /* 0x0006900001d37983 */ /* 0x000ea80000300800 */
[----:B------:R-:W2:Y:S04]  /*30d0*/  LDL.LU R212, [R1+0x68c] ;  /* 0x00068c0001d47983 */ /* 0x000ea80000300800 */
[----:B------:R-:W2:Y:S04]  /*30e0*/  LDL.LU R213, [R1+0x688] ;  /* 0x0006880001d57983 */ /* 0x000ea80000300800 */
[----:B------:R-:W2:Y:S04]  /*30f0*/  LDL.LU R214, [R1+0x684] ;  /* 0x0006840001d67983 */ /* 0x000ea80000300800 */
[----:B------:R-:W2:Y:S04]  /*3100*/  LDL.LU R215, [R1+0x680] ;  /* 0x0006800001d77983 */ /* 0x000ea80000300800 */
[----:B------:R-:W3:Y:S04]  /*3110*/  LDL.LU R4, [R1+0x67c] ;  /* 0x00067c0001047983 */ /* 0x000ee80000300800 */
[----:B------:R-:W3:Y:S04]  /*3120*/  LDL.LU R5, [R1+0x678] ;  /* 0x0006780001057983 */ /* 0x000ee80000300800 */
[----:B------:R-:W3:Y:S04]  /*3130*/  LDL.LU R6, [R1+0x674] ;  /* 0x0006740001067983 */ /* 0x000ee80000300800 */
[----:B------:R-:W3:Y:S04]  /*3140*/  LDL.LU R7, [R1+0x670] ;  /* 0x0006700001077983 */ /* 0x000ee80000300800 */
[----:B------:R-:W3:Y:S04]  /*3150*/  LDL.LU R8, [R1+0x66c] ;  /* 0x00066c0001087983 */ /* 0x000ee80000300800 */
[----:B------:R-:W3:Y:S01]  /*3160*/  LDL.LU R9, [R1+0x668] ;  /* 0x0006680001097983 */ /* 0x000ee20000300800 */
[----:B------:R-:W-:-:S03]  /*3170*/  IMAD.MOV.U32 R82, RZ, RZ, R14 ;  /* 0x000000ffff527224 */ /* 0x000fc600078e000e */
[----:B------:R-:W3:Y:S01]  /*3180*/  LDL.LU R10, [R1+0x664] ;  /* 0x00066400010a7983 */ /* 0x000ee20000300800 */
[----:B------:R-:W-:-:S03]  /*3190*/  MOV R83, R15 ;  /* 0x0000000f00537202 */ /* 0x000fc60000000f00 */
[----:B------:R-:W3:Y:S01]  /*31a0*/  LDL.LU R11, [R1+0x660] ;  /* 0x00066000010b7983 */ /* 0x000ee20000300800 */
[----:B------:R-:W-:-:S03]  /*31b0*/  IMAD.MOV.U32 R84, RZ, RZ, R16 ;  /* 0x000000ffff547224 */ /* 0x000fc600078e0010 */
[----:B------:R-:W3:Y:S01]  /*31c0*/  LDL.LU R12, [R1+0x65c] ;  /* 0x00065c00010c7983 */ /* 0x000ee20000300800 */
[----:B------:R-:W-:-:S03]  /*31d0*/  IMAD.MOV.U32 R85, RZ, RZ, R17 ;  /* 0x000000ffff557224 */ /* 0x000fc600078e0011 */
[----:B------:R-:W3:Y:S01]  /*31e0*/  LDL.LU R13, [R1+0x658] ;  /* 0x00065800010d7983 */ /* 0x000ee20000300800 */
[----:B------:R-:W-:-:S03]  /*31f0*/  IMAD.MOV.U32 R86, RZ, RZ, R18 ;  /* 0x000000ffff567224 */ /* 0x000fc600078e0012 */
[----:B------:R-:W3:Y:S01]  /*3200*/  LDL.LU R14, [R1+0x654] ;  /* 0x00065400010e7983 */ /* 0x000ee20000300800 */
[----:B------:R-:W-:-:S03]  /*3210*/  IMAD.MOV.U32 R87, RZ, RZ, R19 ;  /* 0x000000ffff577224 */ /* 0x000fc600078e0013 */
[----:B------:R-:W3:Y:S04]  /*3220*/  LDL.LU R15, [R1+0x650] ;  /* 0x00065000010f7983 */ /* 0x000ee80000300800 */
[----:B------:R-:W3:Y:S04]  /*3230*/  LDL.LU R16, [R1+0x64c] ;  /* 0x00064c0001107983 */ /* 0x000ee80000300800 */
[----:B------:R-:W3:Y:S04]  /*3240*/  LDL.LU R17, [R1+0x648] ;  /* 0x0006480001117983 */ /* 0x000ee80000300800 */
[----:B------:R-:W3:Y:S04]  /*3250*/  LDL.LU R18, [R1+0x644] ;  /* 0x0006440001127983 */ /* 0x000ee80000300800 */
[----:B------:R-:W3:Y:S01]  /*3260*/  LDL.LU R19, [R1+0x640] ;  /* 0x0006400001137983 */ /* 0x000ee20000300800 */
[----:B------:R-:W-:Y:S01]  /*3270*/  UIADD3 UR30, UR54, 0x402, URZ ;  /* 0x00000402361e7890 */ /* 0x000fe2000fffe03f */
[----:B------:R-:W-:Y:S01]  /*3280*/  UMOV UR31, 0x40000040 ;  /* 0x40000040001f7882 */ /* 0x000fe20000000000 */
[----:B------:R-:W-:Y:S01]  /*3290*/  UIADD3 UR10, UR54, 0x502, URZ ;  /* 0x00000502360a7890 */ /* 0x000fe2000fffe03f */
[----:B------:R-:W4:Y:S01]  /*32a0*/  LDL.LU R24, [R1] ;  /* 0x0000000001187983 */ /* 0x000f220000300800 */
[----:B------:R-:W-:Y:S01]  /*32b0*/  UMOV UR8, UR4 ;  /* 0x0000000400087c82 */ /* 0x000fe20008000000 */
[----:B------:R-:W-:Y:S01]  /*32c0*/  UMOV UR9, UR5 ;  /* 0x0000000500097c82 */ /* 0x000fe20008000000 */
[----:B------:R-:W-:Y:S01]  /*32d0*/  UMOV UR11, 0x40000040 ;  /* 0x40000040000b7882 */ /* 0x000fe20000000000 */
[----:B------:R-:W-:Y:S01]  /*32e0*/  UIADD3 UR14, UR54, 0x602, URZ ;  /* 0x00000602360e7890 */ /* 0x000fe2000fffe03f */
[----:B------:R-:W4:Y:S01]  /*32f0*/  LDL.LU R25, [R1+0x4] ;  /* 0x0000040001197983 */ /* 0x000f220000300800 */
[----:B------:R-:W-:Y:S01]  /*3300*/  UMOV UR12, UR4 ;  /* 0x00000004000c7c82 */ /* 0x000fe20008000000 */
[----:B------:R-:W-:Y:S01]  /*3310*/  UMOV UR13, UR5 ;  /* 0x00000005000d7c82 */ /* 0x000fe20008000000 */
[----:B------:R-:W-:Y:S01]  /*3320*/  UMOV UR15, 0x40000040 ;  /* 0x40000040000f7882 */ /* 0x000fe20000000000 */
[----:B------:R-:W4:Y:S04]  /*3330*/  LDL.LU R26, [R1+0x8] ;  /* 0x00000800011a7983 */ /* 0x000f280000300800 */
        /* <DEDUP_REMOVED lines=12> */
[----:B------:R-:W4:Y:S01]  /*3400*/  LDL.LU R39, [R1+0x3c] ;  /* 0x00003c0001277983 */ /* 0x000f220000300800 */
[----:B------:R-:W-:Y:S01]  /*3410*/  UIADD3 UR16, UR51, 0x402, URZ ;  /* 0x0000040233107890 */ /* 0x000fe2000fffe03f */
[----:B---3--:R-:W-:-:S06]  /*3420*/  WARPGROUP.ARRIVE ;  /* 0x00000000000079c5 */ /* 0x008fcc0000000000 */
[----:B------:R-:W-:Y:S03]  /*3430*/  HGMMA.64x32x16.F32.BF16 R4, gdesc[UR44], R4, gsb0 ;  /* 0x006000002c0479f0 */ /* 0x000fe60008001804 */
[----:B------:R-:W-:Y:S02]  /*3440*/  WARPGROUP.DEPBAR.LE gsb0, 0x0 ;  /* 0x00008000000079c5 */ /* 0x000fe40000010000 */
[----:B--2---:R-:W-:-:S06]  /*3450*/  WARPGROUP.ARRIVE ;  /* 0x00000000000079c5 */ /* 0x004fcc0000000000 */
[----:B------:R-:W-:Y:S03]  /*3460*/  HGMMA.64x32x16.F32.BF16 R200, gdesc[UR20], R200, gsb0 ;  /* 0x0060000014c879f0 */ /* 0x000fe600080018c8 */
[----:B------:R-:W-:Y:S02]  /*3470*/  WARPGROUP.DEPBAR.LE gsb0, 0x0 ;  /* 0x00008000000079c5 */ /* 0x000fe40000010000 */
[----:B------:R-:W-:-:S06]  /*3480*/  WARPGROUP.ARRIVE ;  /* 0x00000000000079c5 */ /* 0x000fcc0000000000 */
[----:B------:R-:W-:Y:S03]  /*3490*/  HGMMA.64x32x16.F32.BF16 R152, gdesc[UR28], R152, gsb0 ;  /* 0x006000001c9879f0 */ /* 0x000fe60008001898 */
[----:B------:R-:W-:Y:S02]  /*34a0*/  WARPGROUP.DEPBAR.LE gsb0, 0x0 ;  /* 0x00008000000079c5 */ /* 0x000fe40000010000 */
[----:B------:R-:W-:-:S06]  /*34b0*/  WARPGROUP.ARRIVE ;  /* 0x00000000000079c5 */ /* 0x000fcc0000000000 */
[----:B------:R-:W-:Y:S03]  /*34c0*/  HGMMA.64x32x16.F32.BF16 R104, gdesc[UR8], R104, gsb0 ;  /* 0x00600000086879f0 */ /* 0x000fe60008001868 */
[----:B------:R-:W-:Y:S02]  /*34d0*/  WARPGROUP.DEPBAR.LE gsb0, 0x0 ;  /* 0x00008000000079c5 */ /* 0x000fe40000010000 */
[----:B------:R-:W-:-:S06]  /*34e0*/  WARPGROUP.ARRIVE ;  /* 0x00000000000079c5 */ /* 0x000fcc0000000000 */
[----:B------:R-:W-:Y:S01]  /*34f0*/  HGMMA.64x32x16.F32.BF16 R56, gdesc[UR12], R56, gsb0 ;  /* 0x006000000c3879f0 */ /* 0x000fe20008001838 */
        /* <DEDUP_REMOVED lines=12> */
[----:B------:R-:W-:Y:S03]  /*35c0*/  HGMMA.64x32x16.F32.BF16 R40, gdesc[UR12], R40, gsb0 ;  /* 0x006000000c2879f0 */ /* 0x000fe60008001828 */
[----:B------:R-:W-:Y:S02]  /*35d0*/  WARPGROUP.DEPBAR.LE gsb0, 0x0 ;  /* 0x00008000000079c5 */ /* 0x000fe40000010000 */
[----:B------:R-:W-:-:S06]  /*35e0*/  WARPGROUP.ARRIVE ;  /* 0x00000000000079c5 */ /* 0x000fcc0000000000 */
[----:B------:R-:W-:Y:S01]  /*35f0*/  HGMMA.64x32x16.F32.BF16 R88, gdesc[UR8], R88, gsb0 ;  /* 0x00600000085879f0 */ /* 0x000fe20008001858 */
[----:B------:R-:W-:Y:S01]  /*3600*/  UMOV UR16, UR12 ;  /* 0x0000000c00107c82 */ /* 0x000fe20008000000 */
[----:B------:R-:W-:Y:S01]  /*3610*/  UMOV UR17, UR13 ;  /* 0x0000000d00117c82 */ /* 0x000fe20008000000 */
[----:B------:R-:W-:Y:S01]  /*3620*/  UMOV UR4, UR12 ;  /* 0x0000000c00047c82 */ /* 0x000fe20008000000 */
[----:B------:R-:W-:Y:S01]  /*3630*/  UMOV UR5, UR13 ;  /* 0x0000000d00057c82 */ /* 0x000fe20008000000 */
[----:B------:R-:W-:Y:S01]  /*3640*/  UIADD3 UR8, UR51, 0x802, URZ ;  /* 0x0000080233087890 */ /* 0x000fe2000fffe03f */
[----:B------:R-:W-:Y:S02]  /*3650*/  WARPGROUP.DEPBAR.LE gsb0, 0x0 ;  /* 0x00008000000079c5 */ /* 0x000fe40000010000 */
[----:B------:R-:W-:-:S06]  /*3660*/  WARPGROUP.ARRIVE ;  /* 0x00000000000079c5 */ /* 0x000fcc0000000000 */
[----:B------:R-:W-:Y:S03]  /*3670*/  HGMMA.64x32x16.F32.BF16 R136, gdesc[UR28], R136, gsb0 ;  /* 0x006000001c8879f0 */ /* 0x000fe60008001888 */
[----:B------:R-:W-:Y:S02]  /*3680*/  WARPGROUP.DEPBAR.LE gsb0, 0x0 ;  /* 0x00008000000079c5 */ /* 0x000fe40000010000 */
[----:B------:R-:W-:-:S06]  /*3690*/  WARPGROUP.ARRIVE ;  /* 0x00000000000079c5 */ /* 0x000fcc0000000000 */
[----:B------:R-:W-:Y:S03]  /*36a0*/  HGMMA.64x32x16.F32.BF16 R184, gdesc[UR20], R184, gsb0 ;  /* 0x0060000014b879f0 */ /* 0x000fe600080018b8 */
[----:B------:R-:W-:Y:S02]  /*36b0*/  WARPGROUP.DEPBAR.LE gsb0, 0x0 ;  /* 0x00008000000079c5 */ /* 0x000fe40000010000 */
[----:B----4-:R-:W-:-:S06]  /*36c0*/  WARPGROUP.ARRIVE ;  /* 0x00000000000079c5 */ /* 0x010fcc0000000000 */
[----:B------:R-:W-:Y:S03]  /*36d0*/  HGMMA.64x32x16.F32.BF16 R24, gdesc[UR44], R24, gsb0 ;  /* 0x006000002c1879f0 */ /* 0x000fe60008001818 */
[----:B------:R-:W-:Y:S02]  /*36e0*/  WARPGROUP.DEPBAR.LE gsb0, 0x0 ;  /* 0x00008000000079c5 */ /* 0x000fe40000010000 */
[----:B------:R-:W-:Y:S01]  /*36f0*/  WARPGROUP.ARRIVE ;  /* 0x00000000000079c5 */ /* 0x000fe20000000000 */
[----:B------:R-:W-:Y:S04]  /*3700*/  STL.64 [R1], R24 ;  /* 0x0000001801007387 */ /* 0x000fe80000100a00 */
[----:B------:R-:W-:Y:S01]  /*3710*/  STL.64 [R1+0x8], R26 ;  /* 0x0000081a01007387 */ /* 0x000fe20000100a00 */
[----:B------:R-:W-:Y:S03]  /*3720*/  HGMMA.64x32x16.F32.BF16 R72, gdesc[UR16], R72, gsb0 ;  /* 0x00600000104879f0 */ /* 0x000fe60008001848 */
        /* <DEDUP_REMOVED lines=12> */
[----:B------:R-:W2:Y:S01]  /*37f0*/  LDL.LU.64 R26, [R1+0x608] ;  /* 0x00060800011a7983 */ /* 0x000ea20000300a00 */
[----:B------:R-:W-:-:S02]  /*3800*/  WARPGROUP.DEPBAR.LE gsb0, 0x0 ;  /* 0x00008000000079c5 */ /* 0x000fc40000010000 */
[----:B------:R-:W-:Y:S01]  /*3810*/  WARPGROUP.ARRIVE ;  /* 0x00000000000079c5 */ /* 0x000fe20000000000 */
[----:B------:R-:W2:Y:S01]  /*3820*/  LDL.LU.64 R24, [R1+0x600] ;  /* 0x0006000001187983 */ /* 0x000ea20000300a00 */
[----:B------:R-:W-:-:S03]  /*3830*/  UIADD3 UR20, UR51, 0x4, URZ ;  /* 0x0000000433147890 */ /* 0x000fc6000fffe03f */
[----:B------:R-:W-:Y:S01]  /*3840*/  STL.64 [R1+0xc0], R72 ;  /* 0x0000c04801007387 */ /* 0x000fe20000100a00 */
[----:B------:R-:W-:Y:S01]  /*3850*/  HGMMA.64x32x16.F32.BF16 R120, gdesc[UR4], R120, gsb0 ;  /* 0x00600000047879f0 */ /* 0x000fe20008001878 */
[----:B------:R-:W-:Y:S01]  /*3860*/  UMOV UR4, UR8 ;  /* 0x0000000800047c82 */ /* 0x000fe20008000000 */
[----:B------:R-:W-:Y:S01]  /*3870*/  UMOV UR5, 0x40000040 ;  /* 0x4000004000057882 */ /* 0x000fe20000000000 */
[----:B------:R-:W-:Y:S01]  /*3880*/  STL.64 [R1+0xc8], R74 ;  /* 0x0000c84a01007387 */ /* 0x000fe20000100a00 */
[----:B------:R-:W-:Y:S02]  /*3890*/  WARPGROUP.DEPBAR.LE gsb0, 0x0 ;  /* 0x00008000000079c5 */ /* 0x000fe40000010000 */
[----:B------:R-:W-:Y:S01]  /*38a0*/  WARPGROUP.ARRIVE ;  /* 0x00000000000079c5 */ /* 0x000fe20000000000 */
[----:B------:R-:W-:Y:S01]  /*38b0*/  UMOV UR16, UR4 ;  /* 0x0000000400107c82 */ /* 0x000fe20008000000 */
[----:B------:R-:W-:Y:S01]  /*38c0*/  UMOV UR17, UR5 ;  /* 0x0000000500117c82 */ /* 0x000fe20008000000 */
[----:B------:R-:W-:Y:S03]  /*38d0*/  STL.64 [R1+0xd0], R76 ;  /* 0x0000d04c01007387 */ /* 0x000fe60000100a00 */
[----:B------:R-:W-:Y:S01]  /*38e0*/  HGMMA.64x32x16.F32.BF16 R168, gdesc[UR4], R168, gsb0 ;  /* 0x0060000004a879f0 */ /* 0x000fe200080018a8 */
[----:B------:R-:W-:Y:S04]  /*38f0*/  STL.64 [R1+0xd8], R78 ;  /* 0x0000d84e01007387 */ /* 0x000fe80000100a00 */
[----:B------:R-:W-:Y:S04]  /*3900*/  STL.64 [R1+0xe0], R80 ;  /* 0x0000e05001007387 */ /* 0x000fe80000100a00 */
[----:B------:R-:W-:Y:S04]  /*3910*/  STL.64 [R1+0xe8], R82 ;  /* 0x0000e85201007387 */ /* 0x000fe80000100a00 */
[----:B------:R-:W-:Y:S04]  /*3920*/  STL.64 [R1+0xf0], R84 ;  /* 0x0000f05401007387 */ /* 0x000fe80000100a00 */
[----:B------:R0:W-:Y:S04]  /*3930*/  STL.64 [R1+0xf8], R86 ;  /* 0x0000f85601007387 */ /* 0x0001e80000100a00 */
[----:B0-----:R-:W3:Y:S04]  /*3940*/  LDL.LU.64 R86, [R1+0x5f8] ;  /* 0x0005f80001567983 */ /* 0x001ee80000300a00 */
[----:B------:R-:W3:Y:S04]  /*3950*/  LDL.LU.64 R84, [R1+0x5f0] ;  /* 0x0005f00001547983 */ /* 0x000ee80000300a00 */
[----:B------:R-:W3:Y:S04]  /*3960*/  LDL.LU.64 R82, [R1+0x5e8] ;  /* 0x0005e80001527983 */ /* 0x000ee80000300a00 */
[----:B------:R-:W3:Y:S04]  /*3970*/  LDL.LU.64 R80, [R1+0x5e0] ;  /* 0x0005e00001507983 */ /* 0x000ee80000300a00 */
[----:B------:R-:W3:Y:S04]  /*3980*/  LDL.LU.64 R78, [R1+0x5d8] ;  /* 0x0005d800014e7983 */ /* 0x000ee80000300a00 */
[----:B------:R-:W3:Y:S04]  /*3990*/  LDL.LU.64 R76, [R1+0x5d0] ;  /* 0x0005d000014c7983 */ /* 0x000ee80000300a00 */
[----:B------:R-:W3:Y:S04]  /*39a0*/  LDL.LU.64 R74, [R1+0x5c8] ;  /* 0x0005c800014a7983 */ /* 0x000ee80000300a00 */
[----:B------:R-:W3:Y:S01]  /*39b0*/  LDL.LU.64 R72, [R1+0x5c0] ;  /* 0x0005c00001487983 */ /* 0x000ee20000300a00 */
[----:B------:R-:W-:-:S02]  /*39c0*/  WARPGROUP.DEPBAR.LE gsb0, 0x0 ;  /* 0x00008000000079c5 */ /* 0x000fc40000010000 */
[----:B------:R-:W-:Y:S01]  /*39d0*/  WARPGROUP.ARRIVE ;  /* 0x00000000000079c5 */ /* 0x000fe20000000000 */
[----:B------:R-:W-:Y:S04]  /*39e0*/  STL.64 [R1+0x180], R120 ;  /* 0x0001807801007387 */ /* 0x000fe80000100a00 */
        /* <DEDUP_REMOVED lines=8> */
[----:B0-----:R-:W4:Y:S04]  /*3a70*/  LDL.LU.64 R134, [R1+0x5b8] ;  /* 0x0005b80001867983 */ /* 0x001f280000300a00 */
[----:B------:R-:W4:Y:S04]  /*3a80*/  LDL.LU.64 R132, [R1+0x5b0] ;  /* 0x0005b00001847983 */ /* 0x000f280000300a00 */
[----:B------:R-:W4:Y:S04]  /*3a90*/  LDL.LU.64 R130, [R1+0x5a8] ;  /* 0x0005a80001827983 */ /* 0x000f280000300a00 */
[----:B------:R-:W4:Y:S04]  /*3aa0*/  LDL.LU.64 R128, [R1+0x5a0] ;  /* 0x0005a00001807983 */ /* 0x000f280000300a00 */
[----:B------:R-:W4:Y:S04]  /*3ab0*/  LDL.LU.64 R126, [R1+0x598] ;  /* 0x00059800017e7983 */ /* 0x000f280000300a00 */
[----:B------:R-:W4:Y:S04]  /*3ac0*/  LDL.LU.64 R124, [R1+0x590] ;  /* 0x00059000017c7983 */ /* 0x000f280000300a00 */
[----:B------:R-:W4:Y:S04]  /*3ad0*/  LDL.LU.64 R122, [R1+0x588] ;  /* 0x00058800017a7983 */ /* 0x000f280000300a00 */
[----:B------:R-:W4:Y:S01]  /*3ae0*/  LDL.LU.64 R120, [R1+0x580] ;  /* 0x0005800001787983 */ /* 0x000f220000300a00 */
[----:B------:R-:W-:Y:S01]  /*3af0*/  UMOV UR8, UR20 ;  /* 0x0000001400087c82 */ /* 0x000fe20008000000 */
[----:B------:R-:W-:-:S02]  /*3b00*/  UMOV UR9, 0x40000040 ;  /* 0x4000004000097882 */ /* 0x000fc40000000000 */
[----:B------:R-:W-:Y:S04]  /*3b10*/  STL.64 [R1+0x140], R168 ;  /* 0x000140a801007387 */ /* 0x000fe80000100a00 */
[----:B------:R-:W-:Y:S04]  /*3b20*/  STL.64 [R1+0x148], R170 ;  /* 0x000148aa01007387 */ /* 0x000fe80000100a00 */
[----:B------:R-:W-:Y:S04]  /*3b30*/  STL.64 [R1+0x150], R172 ;  /* 0x000150ac01007387 */ /* 0x000fe80000100a00 */
[----:B------:R-:W-:Y:S04]  /*3b40*/  STL.64 [R1+0x158], R174 ;  /* 0x000158ae01007387 */ /* 0x000fe80000100a00 */
[----:B------:R-:W-:Y:S04]  /*3b50*/  STL.64 [R1+0x160], R176 ;  /* 0x000160b001007387 */ /* 0x000fe80000100a00 */
[----:B------:R-:W-:Y:S04]  /*3b60*/  STL.64 [R1+0x168], R178 ;  /* 0x000168b201007387 */ /* 0x000fe80000100a00 */
[----:B------:R-:W-:Y:S04]  /*3b70*/  STL.64 [R1+0x170], R180 ;  /* 0x000170b401007387 */ /* 0x000fe80000100a00 */
[----:B------:R0:W-:Y:S01]  /*3b80*/  STL.64 [R1+0x178], R182 ;  /* 0x000178b601007387 */ /* 0x0001e20000100a00 */
[----:B------:R-:W-:-:S03]  /*3b90*/  WARPGROUP.DEPBAR.LE gsb0, 0x0 ;  /* 0x00008000000079c5 */ /* 0x000fc60000010000 */
        /* <DEDUP_REMOVED lines=8> */
[----:B------:R-:W-:Y:S01]  /*3c20*/  UMOV UR44, UR4 ;  /* 0x00000004002c7c82 */ /* 0x000fe20008000000 */
[----:B------:R-:W-:-:S02]  /*3c30*/  UMOV UR45, UR5 ;  /* 0x00000005002d7c82 */ /* 0x000fc40008000000 */
[----:B------:R-:W-:Y:S04]  /*3c40*/  STL.64 [R1+0x80], R220 ;  /* 0x000080dc01007387 */ /* 0x000fe80000100a00 */
[----:B------:R-:W-:Y:S04]  /*3c50*/  STL.64 [R1+0x88], R222 ;  /* 0x000088de01007387 */ /* 0x000fe80000100a00 */
[----:B------:R-:W-:Y:S04]  /*3c60*/  STL.64 [R1+0x90], R224 ;  /* 0x000090e001007387 */ /* 0x000fe80000100a00 */
[----:B------:R-:W-:Y:S04]  /*3c70*/  STL.64 [R1+0x98], R226 ;  /* 0x000098e201007387 */ /* 0x000fe80000100a00 */
[----:B------:R-:W-:Y:S04]  /*3c80*/  STL.64 [R1+0xa0], R228 ;  /* 0x0000a0e401007387 */ /* 0x000fe80000100a00 */
[----:B------:R0:W-:Y:S04]  /*3c90*/  STL.64 [R1+0xa8], R230 ;  /* 0x0000a8e601007387 */ /* 0x0001e80000100a00 */
[----:B------:R-:W-:Y:S04]  /*3ca0*/  STL.64 [R1+0xb0], R232 ;  /* 0x0000b0e801007387 */ /* 0x000fe80000100a00 */
[----:B------:R-:W-:Y:S04]  /*3cb0*/  STL.64 [R1+0xb8], R234 ;  /* 0x0000b8ea01007387 */ /* 0x000fe80000100a00 */
[----:B0-----:R-:W3:Y:S04]  /*3cc0*/  LDL.LU.64 R230, [R1+0x538] ;  /* 0x0005380001e67983 */ /* 0x001ee80000300a00 */
[----:B------:R-:W3:Y:S04]  /*3cd0*/  LDL.LU.64 R228, [R1+0x530] ;  /* 0x0005300001e47983 */ /* 0x000ee80000300a00 */
[----:B------:R-:W3:Y:S04]  /*3ce0*/  LDL.LU.64 R226, [R1+0x528] ;  /* 0x0005280001e27983 */ /* 0x000ee80000300a00 */
[----:B------:R-:W3:Y:S04]  /*3cf0*/  LDL.LU.64 R224, [R1+0x520] ;  /* 0x0005200001e07983 */ /* 0x000ee80000300a00 */
[----:B------:R-:W3:Y:S04]  /*3d00*/  LDL.LU.64 R222, [R1+0x518] ;  /* 0x0005180001de7983 */ /* 0x000ee80000300a00 */
[----:B------:R-:W3:Y:S01]  /*3d10*/  LDL.LU.64 R220, [R1+0x510] ;  /* 0x0005100001dc7983 */ /* 0x000ee20000300a00 */
[----:B------:R-:W-:Y:S01]  /*3d20*/  UMOV UR20, UR4 ;  /* 0x0000000400147c82 */ /* 0x000fe20008000000 */
[----:B------:R-:W-:Y:S01]  /*3d30*/  UMOV UR21, UR5 ;  /* 0x0000000500157c82 */ /* 0x000fe20008000000 */
[----:B------:R-:W-:Y:S01]  /*3d40*/  UMOV UR28, UR4 ;  /* 0x00000004001c7c82 */ /* 0x000fe20008000000 */
[----:B------:R-:W-:Y:S01]  /*3d50*/  UMOV UR29, UR5 ;  /* 0x00000005001d7c82 */ /* 0x000fe20008000000 */
[----:B---3--:R-:W-:-:S06]  /*3d60*/  WARPGROUP.ARRIVE ;  /* 0x00000000000079c5 */ /* 0x008fcc0000000000 */
[----:B------:R-:W-:Y:S03]  /*3d70*/  HGMMA.64x32x16.F32.BF16 R216, gdesc[UR44], R216, gsb0 ;  /* 0x006000002cd879f0 */ /* 0x000fe600080018d8 */
[----:B------:R-:W-:Y:S02]  /*3d80*/  WARPGROUP.DEPBAR.LE gsb0, 0x0 ;  /* 0x00008000000079c5 */ /* 0x000fe40000010000 */
[----:B--2---:R-:W-:Y:S01]  /*3d90*/  WARPGROUP.ARRIVE ;  /* 0x00000000000079c5 */ /* 0x004fe20000000000 */
[----:B------:R-:W-:Y:S04]  /*3da0*/  STL.64 [R1+0x4c8], R230 ;  /* 0x0004c8e601007387 */ /* 0x000fe80000100a00 */
[----:B------:R-:W-:Y:S01]  /*3db0*/  STL.64 [R1+0x4c0], R228 ;  /* 0x0004c0e401007387 */ /* 0x000fe20000100a00 */
[----:B------:R-:W-:Y:S03]  /*3dc0*/  HGMMA.64x32x16.F32.BF16 R168, gdesc[UR20], R168, gsb0 ;  /* 0x0060000014a879f0 */ /* 0x000fe600080018a8 */
        /* <DEDUP_REMOVED lines=14> */
[----:B------:R-:W-:Y:S01]  /*3eb0*/  STL.64 [R1+0x498], R218 ;  /* 0x000498da01007387 */ /* 0x000fe20000100a00 */
[----:B------:R-:W-:-:S03]  /*3ec0*/  WARPGROUP.DEPBAR.LE gsb0, 0x0 ;  /* 0x00008000000079c5 */ /* 0x000fc60000010000 */
[----:B------:R-:W-:Y:S04]  /*3ed0*/  STL.64 [R1+0x490], R216 ;  /* 0x000490d801007387 */ /* 0x000fe80000100a00 */
        /* <DEDUP_REMOVED lines=8> */
[----:B0-----:R-:W3:Y:S04]  /*3f60*/  LDL.LU R168, [R1+0x1c0] ;  /* 0x0001c00001a87983 */ /* 0x001ee80000300800 */
[----:B------:R-:W3:Y:S04]  /*3f70*/  LDL.LU R169, [R1+0x1c4] ;  /* 0x0001c40001a97983 */ /* 0x000ee80000300800 */
[----:B------:R-:W3:Y:S04]  /*3f80*/  LDL.LU R170, [R1+0x1c8] ;  /* 0x0001c80001aa7983 */ /* 0x000ee80000300800 */
[----:B------:R-:W3:Y:S04]  /*3f90*/  LDL.LU R171, [R1+0x1cc] ;  /* 0x0001cc0001ab7983 */ /* 0x000ee80000300800 */
[----:B------:R-:W3:Y:S04]  /*3fa0*/  LDL.LU R172, [R1+0x1d0] ;  /* 0x0001d00001ac7983 */ /* 0x000ee80000300800 */
[----:B------:R-:W3:Y:S04]  /*3fb0*/  LDL.LU R173, [R1+0x1d4] ;  /* 0x0001d40001ad7983 */ /* 0x000ee80000300800 */
[----:B------:R-:W3:Y:S04]  /*3fc0*/  LDL.LU R174, [R1+0x1d8] ;  /* 0x0001d80001ae7983 */ /* 0x000ee80000300800 */
[----:B------:R-:W3:Y:S04]  /*3fd0*/  LDL.LU R175, [R1+0x1dc] ;  /* 0x0001dc0001af7983 */ /* 0x000ee80000300800 */
[----:B------:R-:W3:Y:S01]  /*3fe0*/  LDL.LU R176, [R1+0x1e0] ;  /* 0x0001e00001b07983 */ /* 0x000ee20000300800 */
[----:B----4-:R-:W-:Y:S01]  /*3ff0*/  WARPGROUP.ARRIVE ;  /* 0x00000000000079c5 */ /* 0x010fe20000000000 */
[----:B------:R-:W-:Y:S01]  /*4000*/  UMOV UR6, UR10 ;  /* 0x0000000a00067c82 */ /* 0x000fe20008000000 */
[----:B------:R-:W-:Y:S01]  /*4010*/  UMOV UR7, UR11 ;  /* 0x0000000b00077c82 */ /* 0x000fe20008000000 */
[----:B------:R-:W-:Y:S01]  /*4020*/  MOV R177, R23 ;  /* 0x0000001700b17202 */ /* 0x000fe20000000f00 */
[----:B------:R-:W-:Y:S01]  /*4030*/  IMAD.MOV.U32 R178, RZ, RZ, R22 ;  /* 0x000000ffffb27224 */ /* 0x000fe200078e0016 */
[----:B------:R-:W-:Y:S01]  /*4040*/  MOV R182, R2 ;  /* 0x0000000200b67202 */ /* 0x000fe20000000f00 */
[----:B------:R-:W-:Y:S01]  /*4050*/  HGMMA.64x32x16.F32.BF16 R120, gdesc[UR28], R120, gsb0 ;  /* 0x006000001c7879f0 */ /* 0x000fe20008001878 */
[----:B------:R-:W-:Y:S01]  /*4060*/  IMAD.MOV.U32 R179, RZ, RZ, R21 ;  /* 0x000000ffffb37224 */ /* 0x000fe200078e0015 */
[----:B------:R-:W-:Y:S01]  /*4070*/  UIADD3 UR10, UR54, 0x4, URZ ;  /* 0x00000004360a7890 */ /* 0x000fe2000fffe03f */
[----:B------:R-:W-:Y:S01]  /*4080*/  IMAD.MOV.U32 R180, RZ, RZ, R20 ;  /* 0x000000ffffb47224 */ /* 0x000fe200078e0014 */
[----:B------:R-:W-:Y:S01]  /*4090*/  UMOV UR11, 0x40000040 ;  /* 0x40000040000b7882 */ /* 0x000fe20000000000 */
[----:B------:R-:W-:Y:S01]  /*40a0*/  IMAD.MOV.U32 R181, RZ, RZ, R3 ;  /* 0x000000ffffb57224 */ /* 0x000fe200078e0003 */
[----:B------:R-:W-:Y:S01]  /*40b0*/  UIADD3 UR22, UR54, 0x104, URZ ;  /* 0x0000010436167890 */ /* 0x000fe2000fffe03f */
[----:B------:R-:W-:Y:S01]  /*40c0*/  IMAD.MOV.U32 R183, RZ, RZ, R0 ;  /* 0x000000ffffb77224 */ /* 0x000fe200078e0000 */
        /* <DEDUP_REMOVED lines=10> */
[----:B------:R-:W-:-:S02]  /*4170*/  WARPGROUP.DEPBAR.LE gsb0, 0x0 ;  /* 0x00008000000079c5 */ /* 0x000fc40000010000 */
[----:B------:R-:W-:Y:S01]  /*4180*/  WARPGROUP.ARRIVE ;  /* 0x00000000000079c5 */ /* 0x000fe20000000000 */
[----:B------:R-:W-:Y:S01]  /*4190*/  UMOV UR27, 0x40000040 ;  /* 0x40000040001b7882 */ /* 0x000fe20000000000 */
[----:B------:R-:W-:Y:S01]  /*41a0*/  UIADD3 UR30, UR54, 0x504, URZ ;  /* 0x00000504361e7890 */ /* 0x000fe2000fffe03f */
[----:B------:R-:W-:Y:S03]  /*41b0*/  STL [R1+0x488], R124 ;  /* 0x0004887c01007387 */ /* 0x000fe60000100800 */
[----:B------:R-:W-:Y:S01]  /*41c0*/  HGMMA.64x32x16.F32.BF16 R72, gdesc[UR4], R72, gsb0 ;  /* 0x00600000044879f0 */ /* 0x000fe20008001848 */
[----:B------:R-:W-:Y:S01]  /*41d0*/  UIADD3 UR6, UR54, 0x404, URZ ;  /* 0x0000040436067890 */ /* 0x000fe2000fffe03f */
[----:B------:R-:W-:Y:S01]  /*41e0*/  STL [R1+0x484], R125 ;  /* 0x0004847d01007387 */ /* 0x000fe20000100800 */
[----:B------:R-:W-:Y:S01]  /*41f0*/  UMOV UR4, UR8 ;  /* 0x0000000800047c82 */ /* 0x000fe20008000000 */
[----:B------:R-:W-:Y:S01]  /*4200*/  UMOV UR5, UR9 ;  /* 0x0000000900057c82 */ /* 0x000fe20008000000 */
[----:B------:R-:W-:Y:S01]  /*4210*/  UMOV UR7, 0x40000040 ;  /* 0x4000004000077882 */ /* 0x000fe20000000000 */
[----:B------:R-:W-:Y:S01]  /*4220*/  UMOV UR28, UR8 ;  /* 0x00000008001c7c82 */ /* 0x000fe20008000000 */
[----:B------:R-:W-:Y:S01]  /*4230*/  UMOV UR29, UR9 ;  /* 0x00000009001d7c82 */ /* 0x000fe20008000000 */
[----:B------:R-:W-:Y:S01]  /*4240*/  UMOV UR31, 0x40000040 ;  /* 0x40000040001f7882 */ /* 0x000fe20000000000 */
        /* <DEDUP_REMOVED lines=14> */
[----:B------:R-:W-:Y:S03]  /*4330*/  HGMMA.64x32x16.F32.BF16 R24, gdesc[UR12], R24, gsb0 ;  /* 0x006000000c1879f0 */ /* 0x000fe60008001818 */
[----:B------:R-:W-:Y:S01]  /*4340*/  STL [R1+0x450], R74 ;  /* 0x0004504a01007387 */ /* 0x000fe20000100800 */
[----:B------:R-:W-:Y:S01]  /*4350*/  UIADD3 UR14, UR54, 0x604, URZ ;  /* 0x00000604360e7890 */ /* 0x000fe2000fffe03f */
[----:B------:R-:W-:-:S02]  /*4360*/  UMOV UR12, UR8 ;  /* 0x00000008000c7c82 */ /* 0x000fc40008000000 */
[----:B------:R-:W-:Y:S01]  /*4370*/  STL [R1+0x44c], R75 ;  /* 0x00044c4b01007387 */ /* 0x000fe20000100800 */
[----:B------:R-:W-:Y:S01]  /*4380*/  UMOV UR13, UR9 ;  /* 0x00000009000d7c82 */ /* 0x000fe20008000000 */
[----:B------:R-:W-:Y:S02]  /*4390*/  UMOV UR15, 0x40000040 ;  /* 0x40000040000f7882 */ /* 0x000fe40000000000 */
        /* <DEDUP_REMOVED lines=12> */
[----:B------:R-:W-:-:S03]  /*4460*/  WARPGROUP.DEPBAR.LE gsb0, 0x0 ;  /* 0x00008000000079c5 */ /* 0x000fc60000010000 */
[----:B------:R-:W-:Y:S04]  /*4470*/  STL [R1+0x418], R36 ;  /* 0x0004182401007387 */ /* 0x000fe80000100800 */
[----:B------:R-:W-:Y:S04]  /*4480*/  STL [R1+0x414], R37 ;  /* 0x0004142501007387 */ /* 0x000fe80000100800 */
[----:B------:R-:W-:Y:S04]  /*4490*/  STL [R1+0x410], R38 ;  /* 0x0004102601007387 */ /* 0x000fe80000100800 */
[----:B------:R-:W-:Y:S01]  /*44a0*/  STL [R1+0x40c], R39 ;  /* 0x00040c2701007387 */ /* 0x000fe20000100800 */
[----:B---3--:R-:W-:-:S06]  /*44b0*/  WARPGROUP.ARRIVE ;  /* 0x00000000000079c5 */ /* 0x008fcc0000000000 */
[----:B------:R-:W-:Y:S03]  /*44c0*/  HGMMA.64x32x16.F32.BF16 R168, gdesc[UR8], R168, gsb0 ;  /* 0x0060000008a879f0 */ /* 0x000fe600080018a8 */
[----:B------:R-:W-:Y:S02]  /*44d0*/  WARPGROUP.DEPBAR.LE gsb0, 0x0 ;  /* 0x00008000000079c5 */ /* 0x000fe40000010000 */
[----:B--2---:R-:W-:Y:S01]  /*44e0*/  WARPGROUP.ARRIVE ;  /* 0x00000000000079c5 */ /* 0x004fe20000000000 */
[----:B------:R0:W-:Y:S04]  /*44f0*/  STL.64 [R1+0x1c0], R168 ;  /* 0x0001c0a801007387 */ /* 0x0001e80000100a00 */
[----:B------:R1:W-:Y:S01]  /*4500*/  STL.64 [R1+0x1c8], R170 ;  /* 0x0001c8aa01007387 */ /* 0x0003e20000100a00 */
[----:B------:R-:W-:Y:S03]  /*4510*/  HGMMA.64x32x16.F32.BF16 R220, gdesc[UR20], R220, gsb0 ;  /* 0x0060000014dc79f0 */ /* 0x000fe600080018dc */
[----:B------:R2:W-:Y:S04]  /*4520*/  STL.64 [R1+0x1d0], R172 ;  /* 0x0001d0ac01007387 */ /* 0x0005e80000100a00 */
[----:B------:R3:W-:Y:S04]  /*4530*/  STL.64 [R1+0x1d8], R174 ;  /* 0x0001d8ae01007387 */ /* 0x0007e80000100a00 */
[----:B------:R4:W-:Y:S04]  /*4540*/  STL.64 [R1+0x1e0], R176 ;  /* 0x0001e0b001007387 */ /* 0x0009e80000100a00 */
[----:B------:R4:W-:Y:S04]  /*4550*/  STL.64 [R1+0x1e8], R178 ;  /* 0x0001e8b201007387 */ /* 0x0009e80000100a00 */
[----:B------:R4:W-:Y:S04]  /*4560*/  STL.64 [R1+0x1f0], R180 ;  /* 0x0001f0b401007387 */ /* 0x0009e80000100a00 */
[----:B------:R4:W-:Y:S04]  /*4570*/  STL.64 [R1+0x1f8], R182 ;  /* 0x0001f8b601007387 */ /* 0x0009e80000100a00 */
[----:B0-----:R-:W4:Y:S04]  /*4580*/  LDL.LU.64 R168, [R1] ;  /* 0x0000000001a87983 */ /* 0x001f280000300a00 */
[----:B-1----:R-:W4:Y:S04]  /*4590*/  LDL.LU.64 R170, [R1+0x8] ;  /* 0x0000080001aa7983 */ /* 0x002f280000300a00 */
[----:B--2---:R-:W2:Y:S04]  /*45a0*/  LDL.LU.64 R172, [R1+0x10] ;  /* 0x0000100001ac7983 */ /* 0x004ea80000300a00 */
[----:B---3--:R-:W2:Y:S04]  /*45b0*/  LDL.LU.64 R174, [R1+0x18] ;  /* 0x0000180001ae7983 */ /* 0x008ea80000300a00 */
[----:B----4-:R-:W2:Y:S04]  /*45c0*/  LDL.LU.64 R176, [R1+0x20] ;  /* 0x0000200001b07983 */ /* 0x010ea80000300a00 */
[----:B------:R-:W2:Y:S04]  /*45d0*/  LDL.LU.64 R178, [R1+0x28] ;  /* 0x0000280001b27983 */ /* 0x000ea80000300a00 */
[----:B------:R-:W2:Y:S04]  /*45e0*/  LDL.LU.64 R180, [R1+0x30] ;  /* 0x0000300001b47983 */ /* 0x000ea80000300a00 */
[----:B------:R-:W2:Y:S01]  /*45f0*/  LDL.LU.64 R182, [R1+0x38] ;  /* 0x0000380001b67983 */ /* 0x000ea20000300a00 */
[----:B------:R-:W-:-:S02]  /*4600*/  WARPGROUP.DEPBAR.LE gsb0, 0x0 ;  /* 0x00008000000079c5 */ /* 0x000fc40000010000 */
[----:B------:R-:W-:Y:S01]  /*4610*/  WARPGROUP.ARRIVE ;  /* 0x00000000000079c5 */ /* 0x000fe20000000000 */
[----:B------:R-:W-:Y:S01]  /*4620*/  IMAD.MOV.U32 R76, RZ, RZ, R220 ;  /* 0x000000ffff4c7224 */ /* 0x000fe200078e00dc */
[----:B------:R-:W-:Y:S01]  /*4630*/  MOV R79, R223 ;  /* 0x000000df004f7202 */ /* 0x000fe20000000f00 */
[----:B------:R-:W-:Y:S01]  /*4640*/  IMAD.MOV.U32 R77, RZ, RZ, R221 ;  /* 0x000000ffff4d7224 */ /* 0x000fe200078e00dd */
[----:B------:R-:W-:Y:S01]  /*4650*/  MOV R83, R227 ;  /* 0x000000e300537202 */ /* 0x000fe20000000f00 */
[----:B------:R-:W-:Y:S01]  /*4660*/  IMAD.MOV.U32 R78, RZ, RZ, R222 ;  /* 0x000000ffff4e7224 */ /* 0x000fe200078e00de */
[----:B------:R-:W-:Y:S01]  /*4670*/  HGMMA.64x32x16.F32.BF16 R4, gdesc[UR16], R4, gsb0 ;  /* 0x00600000100479f0 */ /* 0x000fe20008001804 */
[----:B------:R-:W3:Y:S01]  /*4680*/  LDL.LU.64 R220, [R1+0xc0] ;  /* 0x0000c00001dc7983 */ /* 0x000ee20000300a00 */
[----:B------:R-:W-:Y:S01]  /*4690*/  IMAD.MOV.U32 R80, RZ, RZ, R224 ;  /* 0x000000ffff507224 */ /* 0x000fe200078e00e0 */
[----:B------:R-:W-:Y:S01]  /*46a0*/  MOV R87, R231 ;  /* 0x000000e700577202 */ /* 0x000fe20000000f00 */
[----:B------:R-:W-:Y:S01]  /*46b0*/  IMAD.MOV.U32 R81, RZ, RZ, R225 ;  /* 0x000000ffff517224 */ /* 0x000fe200078e00e1 */
[----:B------:R-:W3:Y:S01]  /*46c0*/  LDL.LU.64 R222, [R1+0xc8] ;  /* 0x0000c80001de7983 */ /* 0x000ee20000300a00 */
[----:B------:R-:W-:Y:S01]  /*46d0*/  IMAD.MOV.U32 R82, RZ, RZ, R226 ;  /* 0x000000ffff527224 */ /* 0x000fe200078e00e2 */
[----:B------:R-:W-:Y:S01]  /*46e0*/  MOV R39, R235 ;  /* 0x000000eb00277202 */ /* 0x000fe20000000f00 */
[----:B------:R-:W-:Y:S01]  /*46f0*/  IMAD.MOV.U32 R84, RZ, RZ, R228 ;  /* 0x000000ffff547224 */ /* 0x000fe200078e00e4 */
[----:B------:R-:W3:Y:S01]  /*4700*/  LDL.LU.64 R224, [R1+0xd0] ;  /* 0x0000d00001e07983 */ /* 0x000ee20000300a00 */
[----:B------:R-:W-:-:S02]  /*4710*/  IMAD.MOV.U32 R85, RZ, RZ, R229 ;  /* 0x000000ffff557224 */ /* 0x000fc400078e00e5 */
[----:B------:R-:W-:Y:S01]  /*4720*/  IMAD.MOV.U32 R86, RZ, RZ, R230 ;  /* 0x000000ffff567224 */ /* 0x000fe200078e00e6 */
[----:B------:R-:W3:Y:S01]  /*4730*/  LDL.LU.64 R226, [R1+0xd8] ;  /* 0x0000d80001e27983 */ /* 0x000ee20000300a00 */
[----:B------:R-:W-:Y:S02]  /*4740*/  IMAD.MOV.U32 R36, RZ, RZ, R232 ;  /* 0x000000ffff247224 */ /* 0x000fe400078e00e8 */
[----:B------:R-:W-:Y:S01]  /*4750*/  IMAD.MOV.U32 R37, RZ, RZ, R233 ;  /* 0x000000ffff257224 */ /* 0x000fe200078e00e9 */
[----:B------:R-:W3:Y:S01]  /*4760*/  LDL.LU.64 R228, [R1+0xe0] ;  /* 0x0000e00001e47983 */ /* 0x000ee20000300a00 */
[----:B------:R-:W-:-:S03]  /*4770*/  IMAD.MOV.U32 R38, RZ, RZ, R234 ;  /* 0x000000ffff267224 */ /* 0x000fc600078e00ea */
[----:B------:R-:W3:Y:S04]  /*4780*/  LDL.LU.64 R230, [R1+0xe8] ;  /* 0x0000e80001e67983 */ /* 0x000ee80000300a00 */
[----:B------:R-:W3:Y:S04]  /*4790*/  LDL.LU.64 R232, [R1+0xf0] ;  /* 0x0000f00001e87983 */ /* 0x000ee80000300a00 */
[----:B------:R-:W3:Y:S01]  /*47a0*/  LDL.LU.64 R234, [R1+0xf8] ;  /* 0x0000f80001ea7983 */ /* 0x000ee20000300a00 */
[----:B------:R-:W-:Y:S02]  /*47b0*/  WARPGROUP.DEPBAR.LE gsb0, 0x0 ;  /* 0x00008000000079c5 */ /* 0x000fe40000010000 */
[----:B------:R-:W-:Y:S01]  /*47c0*/  WARPGROUP.ARRIVE ;  /* 0x00000000000079c5 */ /* 0x000fe20000000000 */
[----:B------:R-:W-:Y:S01]  /*47d0*/  IMAD.MOV.U32 R72, RZ, RZ, R16 ;  /* 0x000000ffff487224 */ /* 0x000fe200078e0010 */
[----:B------:R-:W-:Y:S01]  /*47e0*/  MOV R75, R19 ;  /* 0x00000013004b7202 */ /* 0x000fe20000000f00 */
[----:B------:R-:W-:Y:S01]  /*47f0*/  IMAD.MOV.U32 R74, RZ, RZ, R18 ;  /* 0x000000ffff4a7224 */ /* 0x000fe200078e0012 */
[----:B------:R-:W-:Y:S01]  /*4800*/  MOV R135, R15 ;  /* 0x0000000f00877202 */ /* 0x000fe20000000f00 */
[----:B------:R-:W-:Y:S01]  /*4810*/  IMAD.MOV.U32 R73, RZ, RZ, R17 ;  /* 0x000000ffff497224 */ /* 0x000fe200078e0011 */
[----:B------:R-:W-:Y:S01]  /*4820*/  HGMMA.64x32x16.F32.BF16 R200, gdesc[UR24], R200, gsb0 ;  /* 0x0060000018c879f0 */ /* 0x000fe200080018c8 */
        /* <DEDUP_REMOVED lines=10> */
[----:B------:R-:W-:Y:S01]  /*48d0*/  IMAD.MOV.U32 R126, RZ, RZ, R6 ;  /* 0x000000ffff7e7224 */ /* 0x000fe200078e0006 */
[----:B------:R-:W-:-:S02]  /*48e0*/  WARPGROUP.DEPBAR.LE gsb0, 0x0 ;  /* 0x00008000000079c5 */ /* 0x000fc40000010000 */
        /* <DEDUP_REMOVED lines=8> */
[----:B------:R-:W-:Y:S01]  /*4970*/  UIADD3 UR4, UR51, 0x404, URZ ;  /* 0x0000040433047890 */ /* 0x000fe2000fffe03f */
[----:B------:R-:W-:-:S06]  /*4980*/  UMOV UR13, 0x40000040 ;  /* 0x40000040000d7882 */ /* 0x000fcc0000000000 */
[----:B------:R-:W-:Y:S01]  /*4990*/  UMOV UR12, UR4 ;  /* 0x00000004000c7c82 */ /* 0x000fe20008000000 */
[----:B------:R-:W-:Y:S02]  /*49a0*/  WARPGROUP.DEPBAR.LE gsb0, 0x0 ;  /* 0x00008000000079c5 */ /* 0x000fe40000010000 */
[----:B------:R-:W-:-:S06]  /*49b0*/  WARPGROUP.ARRIVE ;  /* 0x00000000000079c5 */ /* 0x000fcc0000000000 */
[----:B------:R-:W-:Y:S01]  /*49c0*/  HGMMA.64x32x16.F32.BF16 R40, gdesc[UR12], R40, gsb0 ;  /* 0x006000000c2879f0 */ /* 0x000fe20008001828 */
[----:B------:R-:W-:Y:S01]  /*49d0*/  UMOV UR28, UR12 ;  /* 0x0000000c001c7c82 */ /* 0x000fe20008000000 */
        /* <DEDUP_REMOVED lines=24> */
[----:B--2---:R-:W-:-:S06]  /*4b60*/  WARPGROUP.ARRIVE ;  /* 0x00000000000079c5 */ /* 0x004fcc0000000000 */
[----:B------:R-:W-:Y:S01]  /*4b70*/  HGMMA.64x32x16.F32.BF16 R168, gdesc[UR16], R168, gsb0 ;  /* 0x0060000010a879f0 */ /* 0x000fe200080018a8 */
        /* <DEDUP_REMOVED lines=10> */
[----:B------:R0:W-:Y:S04]  /*4c20*/  STL [R1+0x3d4], R153 ;  /* 0x0003d49901007387 */ /* 0x0001e80000100800 */
        /* <DEDUP_REMOVED lines=27> */
[----:B------:R3:W-:Y:S04]  /*4de0*/  STL.64 [R1], R168 ;  /* 0x000000a801007387 */ /* 0x0007e80000100a00 */
[----:B------:R3:W-:Y:S04]  /*4df0*/  STL.64 [R1+0x8], R170 ;  /* 0x000008aa01007387 */ /* 0x0007e80000100a00 */
[----:B------:R3:W-:Y:S04]  /*4e00*/  STL.64 [R1+0x10], R172 ;  /* 0x000010ac01007387 */ /* 0x0007e80000100a00 */
[----:B------:R3:W-:Y:S04]  /*4e10*/  STL.64 [R1+0x18], R174 ;  /* 0x000018ae01007387 */ /* 0x0007e80000100a00 */
[----:B------:R3:W-:Y:S04]  /*4e20*/  STL [R1+0x20], R176 ;  /* 0x000020b001007387 */ /* 0x0007e80000100800 */
[----:B0-----:R-:W3:Y:S04]  /*4e30*/  LDL.LU.64 R152, [R1+0x180] ;  /* 0x0001800001987983 */ /* 0x001ee80000300a00 */
[----:B-1----:R-:W3:Y:S04]  /*4e40*/  LDL.LU.64 R154, [R1+0x188] ;  /* 0x00018800019a7983 */ /* 0x002ee80000300a00 */
[----:B--2---:R-:W2:Y:S04]  /*4e50*/  LDL.LU.64 R156, [R1+0x190] ;  /* 0x00019000019c7983 */ /* 0x004ea80000300a00 */
[----:B----4-:R-:W2:Y:S04]  /*4e60*/  LDL.LU.64 R158, [R1+0x198] ;  /* 0x00019800019e7983 */ /* 0x010ea80000300a00 */
[----:B---3--:R-:W2:Y:S04]  /*4e70*/  LDL.LU.64 R160, [R1+0x1a0] ;  /* 0x0001a00001a07983 */ /* 0x008ea80000300a00 */
[----:B------:R-:W2:Y:S04]  /*4e80*/  LDL.LU.64 R162, [R1+0x1a8] ;  /* 0x0001a80001a27983 */ /* 0x000ea80000300a00 */
[----:B------:R-:W2:Y:S04]  /*4e90*/  LDL.LU.64 R164, [R1+0x1b0] ;  /* 0x0001b00001a47983 */ /* 0x000ea80000300a00 */
[----:B------:R-:W2:Y:S01]  /*4ea0*/  LDL.LU.64 R166, [R1+0x1b8] ;  /* 0x0001b80001a67983 */ /* 0x000ea20000300a00 */
[----:B------:R-:W-:-:S03]  /*4eb0*/  WARPGROUP.ARRIVE ;  /* 0x00000000000079c5 */ /* 0x000fc60000000000 */
[----:B------:R-:W3:Y:S01]  /*4ec0*/  LDL.LU.64 R168, [R1+0x140] ;  /* 0x0001400001a87983 */ /* 0x000ee20000300a00 */
[----:B------:R-:W-:-:S03]  /*4ed0*/  IMAD.MOV.U32 R16, RZ, RZ, R177 ;  /* 0x000000ffff107224 */ /* 0x000fc600078e00b1 */
[----:B------:R-:W3:Y:S01]  /*4ee0*/  LDL.LU.64 R170, [R1+0x148] ;  /* 0x0001480001aa7983 */ /* 0x000ee20000300a00 */
[----:B------:R-:W-:-:S03]  /*4ef0*/  IMAD.MOV.U32 R3, RZ, RZ, R178 ;  /* 0x000000ffff037224 */ /* 0x000fc600078e00b2 */
[----:B------:R-:W3:Y:S01]  /*4f00*/  LDL.LU.64 R172, [R1+0x150] ;  /* 0x0001500001ac7983 */ /* 0x000ee20000300a00 */
[----:B------:R-:W-:Y:S01]  /*4f10*/  IMAD.MOV.U32 R2, RZ, RZ, R179 ;  /* 0x000000ffff027224 */ /* 0x000fe200078e00b3 */
[----:B------:R-:W-:Y:S02]  /*4f20*/  MOV R23, R180 ;  /* 0x000000b400177202 */ /* 0x000fe40000000f00 */
[----:B------:R-:W3:Y:S01]  /*4f30*/  LDL.LU.64 R174, [R1+0x158] ;  /* 0x0001580001ae7983 */ /* 0x000ee20000300a00 */
[----:B------:R-:W-:Y:S01]  /*4f40*/  IMAD.MOV.U32 R22, RZ, RZ, R181 ;  /* 0x000000ffff167224 */ /* 0x000fe200078e00b5 */
[----:B------:R-:W-:Y:S02]  /*4f50*/  UMOV UR20, UR12 ;  /* 0x0000000c00147c82 */ /* 0x000fe40008000000 */
[----:B------:R-:W3:Y:S01]  /*4f60*/  LDL.LU.64 R176, [R1+0x160] ;  /* 0x0001600001b07983 */ /* 0x000ee20000300a00 */
[----:B------:R-:W-:Y:S01]  /*4f70*/  IMAD.MOV.U32 R21, RZ, RZ, R182 ;  /* 0x000000ffff157224 */ /* 0x000fe200078e00b6 */
[----:B------:R-:W-:Y:S01]  /*4f80*/  UMOV UR21, UR13 ;  /* 0x0000000d00157c82 */ /* 0x000fe20008000000 */
[----:B------:R-:W-:Y:S01]  /*4f90*/  IMAD.MOV.U32 R20, RZ, RZ, R183 ;  /* 0x000000ffff147224 */ /* 0x000fe200078e00b7 */
[----:B------:R-:W3:Y:S01]  /*4fa0*/  LDL.LU.64 R178, [R1+0x168] ;  /* 0x0001680001b27983 */ /* 0x000ee20000300a00 */
[----:B------:R-:W-:Y:S03]  /*4fb0*/  HGMMA.64x32x16.F32.BF16 R220, gdesc[UR20], R220, gsb0 ;  /* 0x0060000014dc79f0 */ /* 0x000fe600080018dc */
[----:B------:R-:W3:Y:S04]  /*4fc0*/  LDL.LU.64 R180, [R1+0x170] ;  /* 0x0001700001b47983 */ /* 0x000ee80000300a00 */
[----:B------:R-:W3:Y:S04]  /*4fd0*/  LDL.LU.64 R182, [R1+0x178] ;  /* 0x0001780001b67983 */ /* 0x000ee80000300a00 */
[----:B------:R-:W4:Y:S04]  /*4fe0*/  LDL.LU.64 R216, [R1+0x80] ;  /* 0x0000800001d87983 */ /* 0x000f280000300a00 */
[----:B------:R-:W4:Y:S01]  /*4ff0*/  LDL.LU.64 R218, [R1+0x88] ;  /* 0x0000880001da7983 */ /* 0x000f220000300a00 */
[----:B------:R-:W-:-:S02]  /*5000*/  WARPGROUP.DEPBAR.LE gsb0, 0x0 ;  /* 0x00008000000079c5 */ /* 0x000fc40000010000 */
[----:B------:R-:W-:Y:S01]  /*5010*/  MOV R19, R220 ;  /* 0x000000dc00137202 */ /* 0x000fe20000000f00 */
[----:B------:R-:W-:Y:S01]  /*5020*/  IMAD.MOV.U32 R18, RZ, RZ, R221 ;  /* 0x000000ffff127224 */ /* 0x000fe200078e00dd */
[----:B------:R-:W-:Y:S01]  /*5030*/  MOV R14, R224 ;  /* 0x000000e0000e7202 */ /* 0x000fe20000000f00 */
[----:B------:R-:W-:Y:S01]  /*5040*/  IMAD.MOV.U32 R17, RZ, RZ, R222 ;  /* 0x000000ffff117224 */ /* 0x000fe200078e00de */
[----:B------:R-:W4:Y:S01]  /*5050*/  LDL.LU.64 R220, [R1+0x90] ;  /* 0x0000900001dc7983 */ /* 0x000f220000300a00 */
[----:B------:R-:W-:Y:S02]  /*5060*/  IMAD.MOV.U32 R15, RZ, RZ, R223 ;  /* 0x000000ffff0f7224 */ /* 0x000fe400078e00df */
[----:B------:R-:W-:Y:S01]  /*5070*/  IMAD.MOV.U32 R13, RZ, RZ, R225 ;  /* 0x000000ffff0d7224 */ /* 0x000fe200078e00e1 */
[----:B------:R-:W4:Y:S01]  /*5080*/  LDL.LU.64 R222, [R1+0x98] ;  /* 0x0000980001de7983 */ /* 0x000f220000300a00 */
[----:B------:R-:W-:Y:S01]  /*5090*/  IMAD.MOV.U32 R12, RZ, RZ, R226 ;  /* 0x000000ffff0c7224 */ /* 0x000fe200078e00e2 */
[----:B------:R-:W-:Y:S01]  /*50a0*/  MOV R10, R228 ;  /* 0x000000e4000a7202 */ /* 0x000fe20000000f00 */
[----:B------:R-:W-:Y:S01]  /*50b0*/  IMAD.MOV.U32 R11, RZ, RZ, R227 ;  /* 0x000000ffff0b7224 */ /* 0x000fe200078e00e3 */
[----:B------:R-:W4:Y:S01]  /*50c0*/  LDL.LU.64 R224, [R1+0xa0] ;  /* 0x0000a00001e07983 */ /* 0x000f220000300a00 */
[----:B------:R-:W-:-:S02]  /*50d0*/  IMAD.MOV.U32 R9, RZ, RZ, R229 ;  /* 0x000000ffff097224 */ /* 0x000fc400078e00e5 */
[----:B------:R-:W-:Y:S01]  /*50e0*/  IMAD.MOV.U32 R8, RZ, RZ, R230 ;  /* 0x000000ffff087224 */ /* 0x000fe200078e00e6 */
[----:B------:R-:W4:Y:S01]  /*50f0*/  LDL.LU.64 R226, [R1+0xa8] ;  /* 0x0000a80001e27983 */ /* 0x000f220000300a00 */
[----:B------:R-:W-:-:S03]  /*5100*/  IMAD.MOV.U32 R7, RZ, RZ, R231 ;  /* 0x000000ffff077224 */ /* 0x000fc600078e00e7 */
[----:B------:R-:W4:Y:S04]  /*5110*/  LDL.LU.64 R228, [R1+0xb0] ;  /* 0x0000b00001e47983 */ /* 0x000f280000300a00 */
[----:B------:R-:W4:Y:S01]  /*5120*/  LDL.LU.64 R230, [R1+0xb8] ;  /* 0x0000b80001e67983 */ /* 0x000f220000300a00 */
[----:B------:R-:W-:Y:S01]  /*5130*/  UMOV UR8, UR12 ;  /* 0x0000000c00087c82 */ /* 0x000fe20008000000 */
[----:B------:R-:W-:Y:S01]  /*5140*/  UMOV UR9, UR13 ;  /* 0x0000000d00097c82 */ /* 0x000fe20008000000 */
[----:B------:R-:W-:Y:S01]  /*5150*/  UIADD3 UR4, UR51, 0x804, URZ ;  /* 0x0000080433047890 */ /* 0x000fe2000fffe03f */
[----:B--2---:R-:W-:-:S06]  /*5160*/  WARPGROUP.ARRIVE ;  /* 0x00000000000079c5 */ /* 0x004fcc0000000000 */
[----:B------:R-:W-:Y:S01]  /*5170*/  HGMMA.64x32x16.F32.BF16 R152, gdesc[UR8], R152, gsb0 ;  /* 0x00600000089879f0 */ /* 0x000fe20008001898 */
[----:B------:R-:W-:Y:S01]  /*5180*/  UMOV UR8, UR4 ;  /* 0x0000000400087c82 */ /* 0x000fe20008000000 */
[----:B------:R-:W-:Y:S01]  /*5190*/  UMOV UR9, 0x40000040 ;  /* 0x4000004000097882 */ /* 0x000fe20000000000 */
[----:B------:R-:W-:Y:S02]  /*51a0*/  WARPGROUP.DEPBAR.LE gsb0, 0x0 ;  /* 0x00008000000079c5 */ /* 0x000fe40000010000 */
[----:B---3--:R-:W-:-:S06]  /*51b0*/  WARPGROUP.ARRIVE ;  /* 0x00000000000079c5 */ /* 0x008fcc0000000000 */
[----:B------:R-:W-:Y:S01]  /*51c0*/  HGMMA.64x32x16.F32.BF16 R168, gdesc[UR8], R168, gsb0 ;  /* 0x0060000008a879f0 */ /* 0x000fe200080018a8 */
[----:B------:R-:W-:Y:S01]  /*51d0*/  UMOV UR20, UR8 ;  /* 0x0000000800147c82 */ /* 0x000fe20008000000 */
[----:B------:R-:W-:Y:S01]  /*51e0*/  UMOV UR21, UR9 ;  /* 0x0000000900157c82 */ /* 0x000fe20008000000 */
[----:B------:R-:W-:Y:S02]  /*51f0*/  WARPGROUP.DEPBAR.LE gsb0, 0x0 ;  /* 0x00008000000079c5 */ /* 0x000fe40000010000 */
[----:B----4-:R-:W-:-:S06]  /*5200*/  WARPGROUP.ARRIVE ;  /* 0x00000000000079c5 */ /* 0x010fcc0000000000 */
[----:B------:R-:W-:Y:S01]  /*5210*/  HGMMA.64x32x16.F32.BF16 R216, gdesc[UR20], R216, gsb0 ;  /* 0x0060000014d879f0 */ /* 0x000fe200080018d8 */
[----:B------:R-:W-:Y:S01]  /*5220*/  IMAD.MOV.U32 R214, RZ, RZ, R166 ;  /* 0x000000ffffd67224 */ /* 0x000fe200078e00a6 */
[----:B------:R-:W-:Y:S01]  /*5230*/  MOV R212, R164 ;  /* 0x000000a400d47202 */ /* 0x000fe20000000f00 */
[----:B------:R-:W-:Y:S01]  /*5240*/  IMAD.MOV.U32 R215, RZ, RZ, R167 ;  /* 0x000000ffffd77224 */ /* 0x000fe200078e00a7 */
[----:B------:R-:W-:Y:S01]  /*5250*/  MOV R164, R180 ;  /* 0x000000b400a47202 */ /* 0x000fe20000000f00 */
[----:B------:R-:W-:Y:S02]  /*5260*/  IMAD.MOV.U32 R213, RZ, RZ, R165 ;  /* 0x000000ffffd57224 */ /* 0x000fe400078e00a5 */
[----:B------:R-:W-:Y:S02]  /*5270*/  IMAD.MOV.U32 R166, RZ, RZ, R182 ;  /* 0x000000ffffa67224 */ /* 0x000fe400078e00b6 */
[----:B------:R-:W-:Y:S01]  /*5280*/  IMAD.MOV.U32 R167, RZ, RZ, R183 ;  /* 0x000000ffffa77224 */ /* 0x000fe200078e00b7 */
[----:B------:R-:W-:Y:S01]  /*5290*/  MOV R208, R160 ;  /* 0x000000a000d07202 */ /* 0x000fe20000000f00 */
[----:B------:R-:W-:Y:S01]  /*52a0*/  IMAD.MOV.U32 R210, RZ, RZ, R162 ;  /* 0x000000ffffd27224 */ /* 0x000fe200078e00a2 */
[----:B------:R-:W2:Y:S01]  /*52b0*/  LDL.LU.64 R182, [R1+0x508] ;  /* 0x0005080001b67983 */ /* 0x000ea20000300a00 */
[----:B------:R-:W-:-:S02]  /*52c0*/  IMAD.MOV.U32 R211, RZ, RZ, R163 ;  /* 0x000000ffffd37224 */ /* 0x000fc400078e00a3 */
[----:B------:R-:W-:Y:S01]  /*52d0*/  IMAD.MOV.U32 R165, RZ, RZ, R181 ;  /* 0x000000ffffa57224 */ /* 0x000fe200078e00b5 */
[----:B------:R-:W-:Y:S01]  /*52e0*/  MOV R160, R176 ;  /* 0x000000b000a07202 */ /* 0x000fe20000000f00 */
[----:B------:R-:W-:Y:S01]  /*52f0*/  IMAD.MOV.U32 R209, RZ, RZ, R161 ;  /* 0x000000ffffd17224 */ /* 0x000fe200078e00a1 */
[----:B------:R-:W2:Y:S01]  /*5300*/  LDL.LU.64 R180, [R1+0x500] ;  /* 0x0005000001b47983 */ /* 0x000ea20000300a00 */
        /* <DEDUP_REMOVED lines=26> */
[----:B------:R-:W-:Y:S02]  /*54b0*/  IMAD.MOV.U32 R153, RZ, RZ, R169 ;  /* 0x000000ffff997224 */ /* 0x000fe400078e00a9 */
[----:B------:R-:W-:Y:S01]  /*54c0*/  IMAD.MOV.U32 R5, RZ, RZ, R233 ;  /* 0x000000ffff057224 */ /* 0x000fe200078e00e9 */
[----:B------:R-:W2:Y:S01]  /*54d0*/  LDL.LU.64 R168, [R1+0x4d0] ;  /* 0x0004d00001a87983 */ /* 0x000ea20000300a00 */
[----:B------:R-:W-:Y:S02]  /*54e0*/  WARPGROUP.DEPBAR.LE gsb0, 0x0 ;  /* 0x00008000000079c5 */ /* 0x000fe40000010000 */
[----:B------:R-:W-:Y:S01]  /*54f0*/  IMAD.MOV.U32 R234, RZ, RZ, R230 ;  /* 0x000000ffffea7224 */ /* 0x000fe200078e00e6 */
[----:B------:R-:W-:Y:S01]  /*5500*/  MOV R232, R228 ;  /* 0x000000e400e87202 */ /* 0x000fe20000000f00 */
[----:B------:R-:W-:Y:S02]  /*5510*/  IMAD.MOV.U32 R235, RZ, RZ, R231 ;  /* 0x000000ffffeb7224 */ /* 0x000fe400078e00e7 */
[----:B------:R-:W-:Y:S01]  /*5520*/  IMAD.MOV.U32 R233, RZ, RZ, R229 ;  /* 0x000000ffffe97224 */ /* 0x000fe200078e00e5 */
        /* <DEDUP_REMOVED lines=12> */
[----:B------:R-:W-:Y:S01]  /*55f0*/  IMAD.MOV.U32 R110, RZ, RZ, R218 ;  /* 0x000000ffff6e7224 */ /* 0x000fe200078e00da */
[----:B------:R-:W-:Y:S01]  /*5600*/  MOV R108, R216 ;  /* 0x000000d8006c7202 */ /* 0x000fe20000000f00 */
[----:B------:R-:W-:Y:S01]  /*5610*/  IMAD.MOV.U32 R111, RZ, RZ, R219 ;  /* 0x000000ffff6f7224 */ /* 0x000fe200078e00db */
[----:B------:R-:W3:Y:S01]  /*5620*/  LDL.LU.64 R222, [R1+0x4a8] ;  /* 0x0004a80001de7983 */ /* 0x000ee20000300a00 */
[----:B------:R-:W-:-:S03]  /*5630*/  IMAD.MOV.U32 R109, RZ, RZ, R217 ;  /* 0x000000ffff6d7224 */ /* 0x000fc600078e00d9 */
        /* <DEDUP_REMOVED lines=10> */
[----:B--2---:R-:W-:-:S06]  /*56e0*/  WARPGROUP.ARRIVE ;  /* 0x00000000000079c5 */ /* 0x004fcc0000000000 */
[----:B------:R-:W-:Y:S01]  /*56f0*/  HGMMA.64x32x16.F32.BF16 R168, gdesc[UR24], R168, gsb0 ;  /* 0x0060000018a879f0 */ /* 0x000fe200080018a8 */
[----:B------:R-:W-:Y:S04]  /*5700*/  STL.64 [R1+0x248], R230 ;  /* 0x000248e601007387 */ /* 0x000fe80000100a00 */
[----:B------:R-:W-:Y:S04]  /*5710*/  STL.64 [R1+0x240], R228 ;  /* 0x000240e401007387 */ /* 0x000fe80000100a00 */
[----:B------:R-:W-:Y:S04]  /*5720*/  STL.64 [R1+0x238], R226 ;  /* 0x000238e201007387 */ /* 0x000fe80000100a00 */
[----:B------:R-:W-:Y:S04]  /*5730*/  STL.64 [R1+0x230], R224 ;  /* 0x000230e001007387 */ /* 0x000fe80000100a00 */
[----:B------:R-:W-:Y:S04]  /*5740*/  STL.64 [R1+0x228], R222 ;  /* 0x000228de01007387 */ /* 0x000fe80000100a00 */
[----:B------:R-:W-:Y:S01]  /*5750*/  STL.64 [R1+0x220], R220 ;  /* 0x000220dc01007387 */ /* 0x000fe20000100a00 */
[----:B------:R-:W-:-:S03]  /*5760*/  WARPGROUP.DEPBAR.LE gsb0, 0x0 ;  /* 0x00008000000079c5 */ /* 0x000fc60000010000 */
[----:B------:R-:W-:Y:S04]  /*5770*/  STL.64 [R1+0x288], R182 ;  /* 0x000288b601007387 */ /* 0x000fe80000100a00 */
[----:B------:R-:W-:Y:S04]  /*5780*/  STL.64 [R1+0x280], R180 ;  /* 0x000280b401007387 */ /* 0x000fe80000100a00 */
[----:B------:R-:W-:Y:S04]  /*5790*/  STL.64 [R1+0x278], R178 ;  /* 0x000278b201007387 */ /* 0x000fe80000100a00 */
[----:B------:R-:W-:Y:S04]  /*57a0*/  STL.64 [R1+0x270], R176 ;  /* 0x000270b001007387 */ /* 0x000fe80000100a00 */
[----:B------:R0:W-:Y:S04]  /*57b0*/  STL.64 [R1+0x268], R174 ;  /* 0x000268ae01007387 */ /* 0x0001e80000100a00 */
[----:B------:R1:W-:Y:S04]  /*57c0*/  STL.64 [R1+0x260], R172 ;  /* 0x000260ac01007387 */ /* 0x0003e80000100a00 */
[----:B------:R2:W-:Y:S04]  /*57d0*/  STL.64 [R1+0x258], R170 ;  /* 0x000258aa01007387 */ /* 0x0005e80000100a00 */
[----:B------:R3:W-:Y:S01]  /*57e0*/  STL.64 [R1+0x250], R168 ;  /* 0x000250a801007387 */ /* 0x0007e20000100a00 */
[----:B0-----:R-:W-:Y:S01]  /*57f0*/  IMAD.MOV.U32 R174, RZ, RZ, R130 ;  /* 0x000000ffffae7224 */ /* 0x001fe200078e0082 */
[----:B-1----:R-:W-:Y:S01]  /*5800*/  MOV R172, R128 ;  /* 0x0000008000ac7202 */ /* 0x002fe20000000f00 */
[----:B------:R-:W-:-:S02]  /*5810*/  IMAD.MOV.U32 R173, RZ, RZ, R129 ;  /* 0x000000ffffad7224 */ /* 0x000fc400078e0081 */
[----:B--2---:R-:W-:Y:S01]  /*5820*/  IMAD.MOV.U32 R170, RZ, RZ, R126 ;  /* 0x000000ffffaa7224 */ /* 0x004fe200078e007e */
[----:B---3--:R-:W-:Y:S01]  /*5830*/  MOV R168, R124 ;  /* 0x0000007c00a87202 */ /* 0x008fe20000000f00 */
[----:B------:R-:W-:Y:S01]  /*5840*/  IMAD.MOV.U32 R169, RZ, RZ, R125 ;  /* 0x000000ffffa97224 */ /* 0x000fe200078e007d */
[----:B------:R-:W2:Y:S01]  /*5850*/  LDL.LU R124, [R1+0x488] ;  /* 0x00048800017c7983 */ /* 0x000ea20000300800 */
[----:B------:R-:W-:-:S03]  /*5860*/  IMAD.MOV.U32 R171, RZ, RZ, R127 ;  /* 0x000000ffffab7224 */ /* 0x000fc600078e007f */
[----:B------:R-:W2:Y:S04]  /*5870*/  LDL.LU R125, [R1+0x484] ;  /* 0x00048400017d7983 */ /* 0x000ea80000300800 */
[----:B------:R-:W2:Y:S01]  /*5880*/  LDL.LU R126, [R1+0x480] ;  /* 0x00048000017e7983 */ /* 0x000ea20000300800 */
[----:B------:R-:W-:-:S03]  /*5890*/  IMAD.MOV.U32 R175, RZ, RZ, R131 ;  /* 0x000000ffffaf7224 */ /* 0x000fc600078e0083 */
[----:B------:R-:W2:Y:S01]  /*58a0*/  LDL.LU R127, [R1+0x47c] ;  /* 0x00047c00017f7983 */ /* 0x000ea20000300800 */
[----:B------:R-:W-:-:S03]  /*58b0*/  MOV R176, R132 ;  /* 0x0000008400b07202 */ /* 0x000fc60000000f00 */
        /* <DEDUP_REMOVED lines=10> */
[----:B------:R-:W2:Y:S01]  /*5960*/  LDL.LU R135, [R1+0x45c] ;  /* 0x00045c0001877983 */ /* 0x000ea20000300800 */
[----:B------:R-:W-:Y:S01]  /*5970*/  UIADD3 UR5, UR51, 0x6, URZ ;  /* 0x0000000633057890 */ /* 0x000fe2000fffe03f */
[----:B------:R-:W-:-:S06]  /*5980*/  UMOV UR4, UR8 ;  /* 0x0000000800047c82 */ /* 0x000fcc0008000000 */
[----:B------:R-:W-:Y:S01]  /*5990*/  UMOV UR12, UR5 ;  /* 0x00000005000c7c82 */ /* 0x000fe20008000000 */
[----:B------:R-:W-:Y:S01]  /*59a0*/  UMOV UR5, UR9 ;  /* 0x0000000900057c82 */ /* 0x000fe20008000000 */
[----:B------:R-:W-:Y:S01]  /*59b0*/  MOV R180, R72 ;  /* 0x0000004800b47202 */ /* 0x000fe20000000f00 */
[----:B------:R-:W-:Y:S01]  /*59c0*/  IMAD.MOV.U32 R181, RZ, RZ, R73 ;  /* 0x000000ffffb57224 */ /* 0x000fe200078e0049 */
[----:B------:R-:W3:Y:S01]  /*59d0*/  LDL.LU R72, [R1+0x458] ;  /* 0x0004580001487983 */ /* 0x000ee20000300800 */
[----:B------:R-:W-:Y:S02]  /*59e0*/  IMAD.MOV.U32 R182, RZ, RZ, R74 ;  /* 0x000000ffffb67224 */ /* 0x000fe400078e004a */
[----:B------:R-:W-:Y:S01]  /*59f0*/  IMAD.MOV.U32 R183, RZ, RZ, R75 ;  /* 0x000000ffffb77224 */ /* 0x000fe200078e004b */
[----:B------:R-:W3:Y:S04]  /*5a00*/  LDL.LU R73, [R1+0x454] ;  /* 0x0004540001497983 */ /* 0x000ee80000300800 */
[----:B------:R-:W3:Y:S04]  /*5a10*/  LDL.LU R74, [R1+0x450] ;  /* 0x00045000014a7983 */ /* 0x000ee80000300800 */
[----:B------:R-:W3:Y:S01]  /*5a20*/  LDL.LU R75, [R1+0x44c] ;  /* 0x00044c00014b7983 */ /* 0x000ee20000300800 */
[----:B--2---:R-:W-:-:S06]  /*5a30*/  WARPGROUP.ARRIVE ;  /* 0x00000000000079c5 */ /* 0x004fcc0000000000 */
[----:B------:R-:W-:Y:S03]  /*5a40*/  HGMMA.64x32x16.F32.BF16 R120, gdesc[UR4], R120, gsb0 ;  /* 0x00600000047879f0 */ /* 0x000fe60008001878 */
[----:B------:R-:W-:Y:S02]  /*5a50*/  WARPGROUP.DEPBAR.LE gsb0, 0x0 ;  /* 0x00008000000079c5 */ /* 0x000fe40000010000 */
        /* <DEDUP_REMOVED lines=12> */
[----:B----4-:R-:W-:Y:S01]  /*5b20*/  MOV R120, R76 ;  /* 0x0000004c00787202 */ /* 0x010fe20000000f00 */
[----:B------:R-:W-:Y:S01]  /*5b30*/  IMAD.MOV.U32 R121, RZ, RZ, R77 ;  /* 0x000000ffff797224 */ /* 0x000fe200078e004d */
[----:B------:R-:W3:Y:S01]  /*5b40*/  LDL.LU R76, [R1+0x448] ;  /* 0x00044800014c7983 */ /* 0x000ee20000300800 */
[----:B------:R-:W-:-:S03]  /*5b50*/  IMAD.MOV.U32 R123, RZ, RZ, R79 ;  /* 0x000000ffff7b7224 */ /* 0x000fc600078e004f */
        /* <DEDUP_REMOVED lines=16> */
[----:B------:R-:W-:Y:S01]  /*5c60*/  UMOV UR28, UR8 ;  /* 0x00000008001c7c82 */ /* 0x000fe20008000000 */
[----:B------:R-:W-:Y:S01]  /*5c70*/  UMOV UR29, UR9 ;  /* 0x00000009001d7c82 */ /* 0x000fe20008000000 */
[----:B------:R-:W-:Y:S01]  /*5c80*/  MOV R132, R36 ;  /* 0x0000002400847202 */ /* 0x000fe20000000f00 */
[----:B------:R-:W-:Y:S01]  /*5c90*/  IMAD.MOV.U32 R133, RZ, RZ, R37 ;  /* 0x000000ffff857224 */ /* 0x000fe200078e0025 */
[----:B------:R-:W2:Y:S01]  /*5ca0*/  LDL.LU R36, [R1+0x418] ;  /* 0x0004180001247983 */ /* 0x000ea20000300800 */
[----:B------:R-:W-:-:S02]  /*5cb0*/  IMAD.MOV.U32 R134, RZ, RZ, R38 ;  /* 0x000000ffff867224 */ /* 0x000fc400078e0026 */
[----:B------:R-:W-:Y:S01]  /*5cc0*/  IMAD.MOV.U32 R135, RZ, RZ, R39 ;  /* 0x000000ffff877224 */ /* 0x000fe200078e0027 */
[----:B------:R-:W2:Y:S04]  /*5cd0*/  LDL.LU R37, [R1+0x414] ;  /* 0x0004140001257983 */ /* 0x000ea80000300800 */
[----:B------:R-:W2:Y:S04]  /*5ce0*/  LDL.LU R38, [R1+0x410] ;  /* 0x0004100001267983 */ /* 0x000ea80000300800 */
[----:B------:R-:W2:Y:S01]  /*5cf0*/  LDL.LU R39, [R1+0x40c] ;  /* 0x00040c0001277983 */ /* 0x000ea20000300800 */
[----:B---3--:R-:W-:-:S06]  /*5d00*/  WARPGROUP.ARRIVE ;  /* 0x00000000000079c5 */ /* 0x008fcc0000000000 */
[----:B------:R-:W-:Y:S03]  /*5d10*/  HGMMA.64x32x16.F32.BF16 R72, gdesc[UR28], R72, gsb0 ;  /* 0x006000001c4879f0 */ /* 0x000fe60008001848 */
        /* <DEDUP_REMOVED lines=25> */
[----:B--2---:R-:W-:Y:S01]  /*5eb0*/  WARPGROUP.ARRIVE ;  /* 0x00000000000079c5 */ /* 0x004fe20000000000 */
[----:B------:R-:W-:Y:S01]  /*5ec0*/  UMOV UR10, UR14 ;  /* 0x0000000e000a7c82 */ /* 0x000fe20008000000 */
[----:B------:R-:W-:-:S04]  /*5ed0*/  UMOV UR11, UR15 ;  /* 0x0000000f000b7c82 */ /* 0x000fc80008000000 */
[----:B------:R-:W-:Y:S01]  /*5ee0*/  HGMMA.64x32x16.F32.BF16 R24, gdesc[UR8], R24, gsb0 ;  /* 0x00600000081879f0 */ /* 0x000fe20008001818 */
[----:B------:R-:W-:Y:S01]  /*5ef0*/  UIADD3 UR6, UR54, 0x6, URZ ;  /* 0x0000000636067890 */ /* 0x000fe2000fffe03f */
[----:B------:R-:W-:Y:S01]  /*5f00*/  UMOV UR13, 0x40000040 ;  /* 0x40000040000d7882 */ /* 0x000fe20000000000 */
[----:B------:R-:W-:-:S05]  /*5f10*/  UMOV UR15, 0x40000040 ;  /* 0x40000040000f7882 */ /* 0x000fca0000000000 */
[----:B------:R-:W-:Y:S01]  /*5f20*/  UMOV UR14, UR6 ;  /* 0x00000006000e7c82 */ /* 0x000fe20008000000 */
[----:B------:R-:W-:Y:S02]  /*5f30*/  WARPGROUP.DEPBAR.LE gsb0, 0x0 ;  /* 0x00008000000079c5 */ /* 0x000fe40000010000 */
        /* <DEDUP_REMOVED lines=16> */
[----:B---3--:R-:W-:-:S06]  /*6040*/  WARPGROUP.ARRIVE ;  /* 0x00000000000079c5 */ /* 0x008fcc0000000000 */
[----:B------:R-:W-:Y:S03]  /*6050*/  HGMMA.64x32x16.F32.BF16 R72, gdesc[UR12], R72, gsb0 ;  /* 0x006000000c4879f0 */ /* 0x000fe60008001848 */
[----:B------:R-:W-:Y:S02]  /*6060*/  WARPGROUP.DEPBAR.LE gsb0, 0x0 ;  /* 0x00008000000079c5 */ /* 0x000fe40000010000 */
[----:B------:R-:W-:-:S06]  /*6070*/  WARPGROUP.ARRIVE ;  /* 0x00000000000079c5 */ /* 0x000fcc0000000000 */
[----:B------:R-:W-:Y:S01]  /*6080*/  HGMMA.64x32x16.F32.BF16 R120, gdesc[UR20], R120, gsb0 ;  /* 0x00600000147879f0 */ /* 0x000fe20008001878 */
[----:B------:R-:W-:Y:S04]  /*6090*/  STL.64 [R1+0x1c0], R72 ;  /* 0x0001c04801007387 */ /* 0x000fe80000100a00 */
[----:B------:R-:W-:Y:S01]  /*60a0*/  STL.64 [R1+0x1c8], R74 ;  /* 0x0001c84a01007387 */ /* 0x000fe20000100a00 */
[----:B------:R-:W-:Y:S02]  /*60b0*/  WARPGROUP.DEPBAR.LE gsb0, 0x0 ;  /* 0x00008000000079c5 */ /* 0x000fe40000010000 */
[----:B------:R-:W-:-:S06]  /*60c0*/  WARPGROUP.ARRIVE ;  /* 0x00000000000079c5 */ /* 0x000fcc0000000000 */
[----:B------:R-:W-:Y:S01]  /*60d0*/  HGMMA.64x32x16.F32.BF16 R168, gdesc[UR16], R168, gsb0 ;  /* 0x0060000010a879f0 */ /* 0x000fe200080018a8 */
        /* <DEDUP_REMOVED lines=10> */
[----:B------:R-:W-:-:S03]  /*6180*/  MOV R220, R108 ;  /* 0x0000006c00dc7202 */ /* 0x000fc60000000f00 */
[----:B------:R-:W-:Y:S04]  /*6190*/  STL.64 [R1+0x120], R128 ;  /* 0x0001208001007387 */ /* 0x000fe80000100a00 */
[----:B------:R-:W-:Y:S04]  /*61a0*/  STL.64 [R1+0x128], R130 ;  /* 0x0001288201007387 */ /* 0x000fe80000100a00 */
[----:B------:R-:W-:Y:S04]  /*61b0*/  STL.64 [R1+0x130], R132 ;  /* 0x0001308401007387 */ /* 0x000fe80000100a00 */
[----:B------:R-:W-:Y:S04]  /*61c0*/  STL.64 [R1+0x138], R134 ;  /* 0x0001388601007387 */ /* 0x000fe80000100a00 */
[----:B------:R-:W2:Y:S01]  /*61d0*/  LDL.LU R108, [R1+0x408] ;  /* 0x00040800016c7983 */ /* 0x000ea20000300800 */
[----:B------:R-:W-:-:S03]  /*61e0*/  WARPGROUP.DEPBAR.LE gsb0, 0x0 ;  /* 0x00008000000079c5 */ /* 0x000fc60000010000 */
[----:B------:R0:W-:Y:S04]  /*61f0*/  STL.64 [R1+0x40], R168 ;  /* 0x000040a801007387 */ /* 0x0001e80000100a00 */
[----:B------:R1:W-:Y:S04]  /*6200*/  STL.64 [R1+0x48], R170 ;  /* 0x000048aa01007387 */ /* 0x0003e80000100a00 */
[----:B------:R3:W-:Y:S04]  /*6210*/  STL.64 [R1+0x50], R172 ;  /* 0x000050ac01007387 */ /* 0x0007e80000100a00 */
[----:B------:R4:W-:Y:S01]  /*6220*/  STL.64 [R1+0x58], R174 ;  /* 0x000058ae01007387 */ /* 0x0009e20000100a00 */
[----:B------:R-:W-:-:S03]  /*6230*/  IMAD.MOV.U32 R221, RZ, RZ, R109 ;  /* 0x000000ffffdd7224 */ /* 0x000fc600078e006d */
[----:B------:R4:W-:Y:S01]  /*6240*/  STL.64 [R1+0x60], R176 ;  /* 0x000060b001007387 */ /* 0x0009e20000100a00 */
[----:B------:R-:W-:-:S03]  /*6250*/  IMAD.MOV.U32 R222, RZ, RZ, R110 ;  /* 0x000000ffffde7224 */ /* 0x000fc600078e006e */
[----:B------:R4:W-:Y:S01]  /*6260*/  STL.64 [R1+0x68], R178 ;  /* 0x000068b201007387 */ /* 0x0009e20000100a00 */
[----:B------:R-:W-:-:S03]  /*6270*/  IMAD.MOV.U32 R223, RZ, RZ, R111 ;  /* 0x000000ffffdf7224 */ /* 0x000fc600078e006f */
[----:B------:R4:W-:Y:S01]  /*6280*/  STL.64 [R1+0x70], R180 ;  /* 0x000070b401007387 */ /* 0x0009e20000100a00 */
[----:B------:R-:W-:-:S03]  /*6290*/  MOV R224, R112 ;  /* 0x0000007000e07202 */ /* 0x000fc60000000f00 */
[----:B------:R4:W-:Y:S01]  /*62a0*/  STL.64 [R1+0x78], R182 ;  /* 0x000078b601007387 */ /* 0x0009e20000100a00 */
[----:B------:R-:W-:-:S03]  /*62b0*/  IMAD.MOV.U32 R225, RZ, RZ, R113 ;  /* 0x000000ffffe17224 */ /* 0x000fc600078e0071 */
[----:B------:R-:W2:Y:S01]  /*62c0*/  LDL.LU R109, [R1+0x404] ;  /* 0x00040400016d7983 */ /* 0x000ea20000300800 */
[----:B------:R-:W-:-:S03]  /*62d0*/  IMAD.MOV.U32 R226, RZ, RZ, R114 ;  /* 0x000000ffffe27224 */ /* 0x000fc600078e0072 */
        /* <DEDUP_REMOVED lines=15> */
[----:B-1----:R-:W-:-:S03]  /*63d0*/  IMAD.MOV.U32 R170, RZ, RZ, R154 ;  /* 0x000000ffffaa7224 */ /* 0x002fc600078e009a */
[----:B------:R-:W2:Y:S01]  /*63e0*/  LDL.LU R118, [R1+0x3e0] ;  /* 0x0003e00001767983 */ /* 0x000ea20000300800 */
[----:B------:R-:W-:-:S03]  /*63f0*/  IMAD.MOV.U32 R171, RZ, RZ, R155 ;  /* 0x000000ffffab7224 */ /* 0x000fc600078e009b */
[----:B------:R-:W2:Y:S01]  /*6400*/  LDL.LU R119, [R1+0x3dc] ;  /* 0x0003dc0001777983 */ /* 0x000ea20000300800 */
[----:B---3--:R-:W-:-:S03]  /*6410*/  MOV R172, R156 ;  /* 0x0000009c00ac7202 */ /* 0x008fc60000000f00 */
[----:B------:R-:W3:Y:S01]  /*6420*/  LDL.LU R152, [R1+0x3d8] ;  /* 0x0003d80001987983 */ /* 0x000ee20000300800 */
[----:B------:R-:W-:-:S03]  /*6430*/  IMAD.MOV.U32 R173, RZ, RZ, R157 ;  /* 0x000000ffffad7224 */ /* 0x000fc600078e009d */
[----:B------:R-:W3:Y:S01]  /*6440*/  LDL.LU R153, [R1+0x3d4] ;  /* 0x0003d40001997983 */ /* 0x000ee20000300800 */
[----:B----4-:R-:W-:-:S03]  /*6450*/  IMAD.MOV.U32 R174, RZ, RZ, R158 ;  /* 0x000000ffffae7224 */ /* 0x010fc600078e009e */
        /* <DEDUP_REMOVED lines=28> */
[----:B------:R-:W4:Y:S01]  /*6620*/  LDL.LU R200, [R1+0x398] ;  /* 0x0003980001c87983 */ /* 0x000f220000300800 */
[----:B------:R-:W-:-:S03]  /*6630*/  IMAD.MOV.U32 R125, RZ, RZ, R205 ;  /* 0x000000ffff7d7224 */ /* 0x000fc600078e00cd */
[----:B------:R-:W4:Y:S01]  /*6640*/  LDL.LU R201, [R1+0x394] ;  /* 0x0003940001c97983 */ /* 0x000f220000300800 */
[----:B------:R-:W-:-:S03]  /*6650*/  IMAD.MOV.U32 R126, RZ, RZ, R206 ;  /* 0x000000ffff7e7224 */ /* 0x000fc600078e00ce */
[----:B------:R-:W4:Y:S01]  /*6660*/  LDL.LU R202, [R1+0x390] ;  /* 0x0003900001ca7983 */ /* 0x000f220000300800 */
[----:B------:R-:W-:-:S03]  /*6670*/  IMAD.MOV.U32 R127, RZ, RZ, R207 ;  /* 0x000000ffff7f7224 */ /* 0x000fc600078e00cf */
[----:B------:R-:W4:Y:S01]  /*6680*/  LDL.LU R203, [R1+0x38c] ;  /* 0x00038c0001cb7983 */ /* 0x000f220000300800 */
        /* <DEDUP_REMOVED lines=15> */
[----:B------:R-:W4:Y:S04]  /*6780*/  LDL.LU R211, [R1+0x36c] ;  /* 0x00036c0001d37983 */ /* 0x000f280000300800 */
[----:B------:R-:W4:Y:S04]  /*6790*/  LDL.LU R212, [R1+0x368] ;  /* 0x0003680001d47983 */ /* 0x000f280000300800 */
[----:B------:R-:W4:Y:S04]  /*67a0*/  LDL.LU R213, [R1+0x364] ;  /* 0x0003640001d57983 */ /* 0x000f280000300800 */
[----:B------:R-:W4:Y:S04]  /*67b0*/  LDL.LU R214, [R1+0x360] ;  /* 0x0003600001d67983 */ /* 0x000f280000300800 */
[----:B------:R-:W4:Y:S01]  /*67c0*/  LDL.LU R215, [R1+0x35c] ;  /* 0x00035c0001d77983 */ /* 0x000f220000300800 */
[----:B------:R-:W-:Y:S01]  /*67d0*/  UIADD3 UR6, UR54, 0x306, URZ ;  /* 0x0000030636067890 */ /* 0x000fe2000fffe03f */
[----:B------:R-:W-:Y:S01]  /*67e0*/  UMOV UR4, UR12 ;  /* 0x0000000c00047c82 */ /* 0x000fe20008000000 */
[----:B------:R-:W-:Y:S01]  /*67f0*/  UMOV UR5, UR13 ;  /* 0x0000000d00057c82 */ /* 0x000fe20008000000 */
[----:B------:R-:W-:Y:S01]  /*6800*/  UMOV UR7, 0x40000040 ;  /* 0x4000004000077882 */ /* 0x000fe20000000000 */
[----:B------:R-:W-:Y:S01]  /*6810*/  UIADD3 UR26, UR54, 0x406, URZ ;  /* 0x00000406361a7890 */ /* 0x000fe2000fffe03f */
[----:B------:R-:W2:Y:S01]  /*6820*/  LDL.LU R24, [R1] ;  /* 0x0000000001187983 */ /* 0x000ea20000300800 */
[----:B------:R-:W-:Y:S01]  /*6830*/  UMOV UR24, UR12 ;  /* 0x0000000c00187c82 */ /* 0x000fe20008000000 */
[----:B------:R-:W-:Y:S01]  /*6840*/  UMOV UR25, UR13 ;  /* 0x0000000d00197c82 */ /* 0x000fe20008000000 */
[----:B------:R-:W-:Y:S01]  /*6850*/  UMOV UR27, 0x40000040 ;  /* 0x40000040001b7882 */ /* 0x000fe20000000000 */
[----:B------:R-:W-:Y:S01]  /*6860*/  UIADD3 UR10, UR54, 0x506, URZ ;  /* 0x00000506360a7890 */ /* 0x000fe2000fffe03f */
[----:B------:R-:W2:Y:S01]  /*6870*/  LDL.LU R25, [R1+0x4] ;  /* 0x0000040001197983 */ /* 0x000ea20000300800 */
        /* <DEDUP_REMOVED lines=8> */
[----:B------:R-:W2:Y:S04]  /*6900*/  LDL.LU R27, [R1+0xc] ;  /* 0x00000c00011b7983 */ /* 0x000ea80000300800 */
[----:B------:R-:W2:Y:S04]  /*6910*/  LDL.LU R28, [R1+0x10] ;  /* 0x00001000011c7983 */ /* 0x000ea80000300800 */
[----:B------:R-:W2:Y:S04]  /*6920*/  LDL.LU R29, [R1+0x14] ;  /* 0x00001400011d7983 */ /* 0x000ea80000300800 */
[----:B------:R-:W2:Y:S04]  /*6930*/  LDL.LU R30, [R1+0x18] ;  /* 0x00001800011e7983 */ /* 0x000ea80000300800 */
[----:B------:R-:W2:Y:S04]  /*6940*/  LDL.LU R31, [R1+0x1c] ;  /* 0x00001c00011f7983 */ /* 0x000ea80000300800 */
[----:B------:R-:W2:Y:S01]  /*6950*/  LDL.LU R32, [R1+0x20] ;  /* 0x0000200001207983 */ /* 0x000ea20000300800 */
[----:B----4-:R-:W-:-:S06]  /*6960*/  WARPGROUP.ARRIVE ;  /* 0x00000000000079c5 */ /* 0x010fcc0000000000 */
[----:B------:R-:W-:Y:S03]  /*6970*/  HGMMA.64x32x16.F32.BF16 R200, gdesc[UR4], R200, gsb0 ;  /* 0x0060000004c879f0 */ /* 0x000fe600080018c8 */
[----:B------:R-:W-:Y:S02]  /*6980*/  WARPGROUP.DEPBAR.LE gsb0, 0x0 ;  /* 0x00008000000079c5 */ /* 0x000fe40000010000 */
[----:B---3--:R-:W-:-:S06]  /*6990*/  WARPGROUP.ARRIVE ;  /* 0x00000000000079c5 */ /* 0x008fcc0000000000 */
[----:B------:R-:W-:Y:S03]  /*69a0*/  HGMMA.64x32x16.F32.BF16 R152, gdesc[UR24], R152, gsb0 ;  /* 0x00600000189879f0 */ /* 0x000fe60008001898 */
[----:B------:R-:W-:Y:S02]  /*69b0*/  WARPGROUP.DEPBAR.LE gsb0, 0x0 ;  /* 0x00008000000079c5 */ /* 0x000fe40000010000 */
[----:B--2---:R-:W-:-:S06]  /*69c0*/  WARPGROUP.ARRIVE ;  /* 0x00000000000079c5 */ /* 0x004fcc0000000000 */
        /* <DEDUP_REMOVED lines=25> */
[----:B------:R-:W-:Y:S01]  /*6b60*/  MOV R33, R16 ;  /* 0x0000001000217202 */ /* 0x000fe20000000f00 */
[----:B------:R-:W-:Y:S01]  /*6b70*/  IMAD.MOV.U32 R34, RZ, RZ, R3 ;  /* 0x000000ffff227224 */ /* 0x000fe200078e0003 */
[----:B------:R-:W-:Y:S01]  /*6b80*/  MOV R37, R22 ;  /* 0x0000001600257202 */ /* 0x000fe20000000f00 */
[----:B------:R-:W-:Y:S02]  /*6b90*/  IMAD.MOV.U32 R35, RZ, RZ, R2 ;  /* 0x000000ffff237224 */ /* 0x000fe400078e0002 */
[----:B------:R-:W-:Y:S02]  /*6ba0*/  IMAD.MOV.U32 R36, RZ, RZ, R23 ;  /* 0x000000ffff247224 */ /* 0x000fe400078e0017 */
[----:B------:R-:W-:Y:S02]  /*6bb0*/  IMAD.MOV.U32 R38, RZ, RZ, R21 ;  /* 0x000000ffff267224 */ /* 0x000fe400078e0015 */
[----:B------:R-:W-:Y:S01]  /*6bc0*/  IMAD.MOV.U32 R39, RZ, RZ, R20 ;  /* 0x000000ffff277224 */ /* 0x000fe200078e0014 */
[----:B------:R-:W-:Y:S01]  /*6bd0*/  UMOV UR16, UR28 ;  /* 0x0000001c00107c82 */ /* 0x000fe20008000000 */
[----:B------:R-:W-:Y:S01]  /*6be0*/  UMOV UR17, UR29 ;  /* 0x0000001d00117c82 */ /* 0x000fe20008000000 */
[----:B------:R-:W-:Y:S01]  /*6bf0*/  IMAD.MOV.U32 R72, RZ, RZ, R19 ;  /* 0x000000ffff487224 */ /* 0x000fe200078e0013 */
        /* <DEDUP_REMOVED lines=14> */
[----:B------:R-:W-:Y:S01]  /*6ce0*/  IMAD.MOV.U32 R87, RZ, RZ, R0 ;  /* 0x000000ffff577224 */ /* 0x000fe200078e0000 */
[----:B------:R-:W-:Y:S01]  /*6cf0*/  UMOV UR20, UR28 ;  /* 0x0000001c00147c82 */ /* 0x000fe20008000000 */
[----:B------:R-:W-:Y:S01]  /*6d00*/  UMOV UR21, UR29 ;  /* 0x0000001d00157c82 */ /* 0x000fe20008000000 */
[----:B------:R-:W-:Y:S01]  /*6d10*/  UMOV UR12, UR28 ;  /* 0x0000001c000c7c82 */ /* 0x000fe20008000000 */
[----:B------:R-:W-:Y:S01]  /*6d20*/  UMOV UR13, UR29 ;  /* 0x0000001d000d7c82 */ /* 0x000fe20008000000 */
[----:B------:R-:W-:Y:S01]  /*6d30*/  UIADD3 UR51, UR51, 0x806, URZ ;  /* 0x0000080633337890 */ /* 0x000fe2000fffe03f */
[----:B------:R0:W5:Y:S04]  /*6d40*/  LDL.LU R16, [R1+0x358] ;  /* 0x0003580001107983 */ /* 0x0001680000300800 */
[----:B------:R0:W5:Y:S04]  /*6d50*/  LDL.LU R3, [R1+0x354] ;  /* 0x0003540001037983 */ /* 0x0001680000300800 */
[----:B------:R0:W5:Y:S01]  /*6d60*/  LDL.LU R2, [R1+0x350] ;  /* 0x0003500001027983 */ /* 0x0001620000300800 */
        /* <DEDUP_REMOVED lines=11> */
[----:B------:R-:W-:Y:S02]  /*6e20*/  WARPGROUP.DEPBAR.LE gsb0, 0x0 ;  /* 0x00008000000079c5 */ /* 0x000fe40000010000 */
[----:B------:R-:W-:-:S06]  /*6e30*/  WARPGROUP.ARRIVE ;  /* 0x00000000000079c5 */ /* 0x000fcc0000000000 */
[----:B------:R-:W-:Y:S01]  /*6e40*/  HGMMA.64x32x16.F32.BF16 R168, gdesc[UR12], R168, gsb0 ;  /* 0x006000000ca879f0 */ /* 0x000fe200080018a8 */
[----:B------:R-:W-:Y:S01]  /*6e50*/  STL.64 [R1], R24 ;  /* 0x0000001801007387 */ /* 0x000fe20000100a00 */
[----:B------:R-:W-:Y:S01]  /*6e60*/  UMOV UR20, UR12 ;  /* 0x0000000c00147c82 */ /* 0x000fe20008000000 */
[----:B------:R-:W-:Y:S02]  /*6e70*/  UMOV UR21, UR13 ;  /* 0x0000000d00157c82 */ /* 0x000fe40008000000 */
[----:B------:R-:W-:Y:S04]  /*6e80*/  STL.64 [R1+0x8], R26 ;  /* 0x0000081a01007387 */ /* 0x000fe80000100a00 */
[----:B------:R-:W-:Y:S04]  /*6e90*/  STL.64 [R1+0x10], R28 ;  /* 0x0000101c01007387 */ /* 0x000fe80000100a00 */
[----:B------:R-:W-:Y:S04]  /*6ea0*/  STL.64 [R1+0x18], R30 ;  /* 0x0000181e01007387 */ /* 0x000fe80000100a00 */
[----:B------:R-:W-:Y:S04]  /*6eb0*/  STL.64 [R1+0x20], R32 ;  /* 0x0000202001007387 */ /* 0x000fe80000100a00 */
[----:B------:R-:W-:Y:S04]  /*6ec0*/  STL.64 [R1+0x28], R34 ;  /* 0x0000282201007387 */ /* 0x000fe80000100a00 */
[----:B------:R-:W-:Y:S04]  /*6ed0*/  STL.64 [R1+0x30], R36 ;  /* 0x0000302401007387 */ /* 0x000fe80000100a00 */
[----:B------:R1:W-:Y:S04]  /*6ee0*/  STL.64 [R1+0x38], R38 ;  /* 0x0000382601007387 */ /* 0x0003e80000100a00 */
[----:B-1----:R-:W2:Y:S04]  /*6ef0*/  LDL.LU.64 R38, [R1+0x348] ;  /* 0x0003480001267983 */ /* 0x002ea80000300a00 */
[----:B------:R-:W2:Y:S04]  /*6f00*/  LDL.LU.64 R36, [R1+0x340] ;  /* 0x0003400001247983 */ /* 0x000ea80000300a00 */
[----:B------:R-:W2:Y:S04]  /*6f10*/  LDL.LU.64 R34, [R1+0x338] ;  /* 0x0003380001227983 */ /* 0x000ea80000300a00 */
[----:B------:R-:W2:Y:S04]  /*6f20*/  LDL.LU.64 R32, [R1+0x330] ;  /* 0x0003300001207983 */ /* 0x000ea80000300a00 */
[----:B------:R-:W2:Y:S01]  /*6f30*/  LDL.LU.64 R30, [R1+0x328] ;  /* 0x00032800011e7983 */ /* 0x000ea20000300a00 */
[----:B------:R-:W-:-:S02]  /*6f40*/  WARPGROUP.DEPBAR.LE gsb0, 0x0 ;  /* 0x00008000000079c5 */ /* 0x000fc40000010000 */
[----:B------:R-:W-:Y:S01]  /*6f50*/  WARPGROUP.ARRIVE ;  /* 0x00000000000079c5 */ /* 0x000fe20000000000 */
[----:B------:R-:W2:Y:S04]  /*6f60*/  LDL.LU.64 R28, [R1+0x320] ;  /* 0x00032000011c7983 */ /* 0x000ea80000300a00 */
[----:B------:R-:W2:Y:S01]  /*6f70*/  LDL.LU.64 R26, [R1+0x318] ;  /* 0x00031800011a7983 */ /* 0x000ea20000300a00 */
[----:B------:R-:W-:Y:S03]  /*6f80*/  HGMMA.64x32x16.F32.BF16 R220, gdesc[UR20], R220, gsb0 ;  /* 0x0060000014dc79f0 */ /* 0x000fe600080018dc */
[----:B------:R-:W2:Y:S04]  /*6f90*/  LDL.LU.64 R24, [R1+0x310] ;  /* 0x0003100001187983 */ /* 0x000ea80000300a00 */
        /* <DEDUP_REMOVED lines=8> */
[----:B-1----:R-:W3:Y:S04]  /*7020*/  LDL.LU.64 R86, [R1+0x308] ;  /* 0x0003080001567983 */ /* 0x002ee80000300a00 */
[----:B------:R-:W3:Y:S04]  /*7030*/  LDL.LU.64 R84, [R1+0x300] ;  /* 0x0003000001547983 */ /* 0x000ee80000300a00 */
[----:B------:R-:W3:Y:S04]  /*7040*/  LDL.LU.64 R82, [R1+0x2f8] ;  /* 0x0002f80001527983 */ /* 0x000ee80000300a00 */
[----:B------:R-:W3:Y:S04]  /*7050*/  LDL.LU.64 R80, [R1+0x2f0] ;  /* 0x0002f00001507983 */ /* 0x000ee80000300a00 */
[----:B------:R-:W3:Y:S04]  /*7060*/  LDL.LU.64 R78, [R1+0x2e8] ;  /* 0x0002e800014e7983 */ /* 0x000ee80000300a00 */
[----:B------:R-:W3:Y:S04]  /*7070*/  LDL.LU.64 R76, [R1+0x2e0] ;  /* 0x0002e000014c7983 */ /* 0x000ee80000300a00 */
[----:B------:R-:W3:Y:S04]  /*7080*/  LDL.LU.64 R74, [R1+0x2d8] ;  /* 0x0002d800014a7983 */ /* 0x000ee80000300a00 */
[----:B------:R-:W3:Y:S04]  /*7090*/  LDL.LU.64 R72, [R1+0x2d0] ;  /* 0x0002d00001487983 */ /* 0x000ee80000300a00 */
        /* <DEDUP_REMOVED lines=8> */
[----:B-1----:R-:W4:Y:S04]  /*7120*/  LDL.LU.64 R134, [R1+0x2c8] ;  /* 0x0002c80001867983 */ /* 0x002f280000300a00 */
[----:B------:R-:W4:Y:S04]  /*7130*/  LDL.LU.64 R132, [R1+0x2c0] ;  /* 0x0002c00001847983 */ /* 0x000f280000300a00 */
[----:B------:R-:W4:Y:S04]  /*7140*/  LDL.LU.64 R130, [R1+0x2b8] ;  /* 0x0002b80001827983 */ /* 0x000f280000300a00 */
[----:B------:R-:W4:Y:S04]  /*7150*/  LDL.LU.64 R128, [R1+0x2b0] ;  /* 0x0002b00001807983 */ /* 0x000f280000300a00 */
[----:B------:R-:W4:Y:S04]  /*7160*/  LDL.LU.64 R126, [R1+0x2a8] ;  /* 0x0002a800017e7983 */ /* 0x000f280000300a00 */
[----:B------:R-:W4:Y:S04]  /*7170*/  LDL.LU.64 R124, [R1+0x2a0] ;  /* 0x0002a000017c7983 */ /* 0x000f280000300a00 */
[----:B------:R-:W4:Y:S04]  /*7180*/  LDL.LU.64 R122, [R1+0x298] ;  /* 0x00029800017a7983 */ /* 0x000f280000300a00 */
[----:B------:R-:W4:Y:S04]  /*7190*/  LDL.LU.64 R120, [R1+0x290] ;  /* 0x0002900001787983 */ /* 0x000f280000300a00 */
        /* <DEDUP_REMOVED lines=9> */
[----:B-1----:R-:W2:Y:S04]  /*7230*/  LDL.LU.64 R182, [R1+0x288] ;  /* 0x0002880001b67983 */ /* 0x002ea80000300a00 */
[----:B------:R-:W2:Y:S04]  /*7240*/  LDL.LU.64 R180, [R1+0x280] ;  /* 0x0002800001b47983 */ /* 0x000ea80000300a00 */
[----:B------:R-:W2:Y:S04]  /*7250*/  LDL.LU.64 R178, [R1+0x278] ;  /* 0x0002780001b27983 */ /* 0x000ea80000300a00 */
[----:B------:R-:W2:Y:S04]  /*7260*/  LDL.LU.64 R176, [R1+0x270] ;  /* 0x0002700001b07983 */ /* 0x000ea80000300a00 */
[----:B------:R-:W2:Y:S04]  /*7270*/  LDL.LU.64 R174, [R1+0x268] ;  /* 0x0002680001ae7983 */ /* 0x000ea80000300a00 */
[----:B------:R-:W2:Y:S04]  /*7280*/  LDL.LU.64 R172, [R1+0x260] ;  /* 0x0002600001ac7983 */ /* 0x000ea80000300a00 */
[----:B------:R-:W2:Y:S04]  /*7290*/  LDL.LU.64 R170, [R1+0x258] ;  /* 0x0002580001aa7983 */ /* 0x000ea80000300a00 */
[----:B------:R-:W2:Y:S04]  /*72a0*/  LDL.LU.64 R168, [R1+0x250] ;  /* 0x0002500001a87983 */ /* 0x000ea80000300a00 */
[----:B------:R-:W-:Y:S04]  /*72b0*/  STL.64 [R1+0x80], R220 ;  /* 0x000080dc01007387 */ /* 0x000fe80000100a00 */
[----:B------:R-:W-:Y:S04]  /*72c0*/  STL.64 [R1+0x88], R222 ;  /* 0x000088de01007387 */ /* 0x000fe80000100a00 */
[----:B------:R-:W-:Y:S04]  /*72d0*/  STL.64 [R1+0x90], R224 ;  /* 0x000090e001007387 */ /* 0x000fe80000100a00 */
[----:B------:R-:W-:Y:S04]  /*72e0*/  STL.64 [R1+0x98], R226 ;  /* 0x000098e201007387 */ /* 0x000fe80000100a00 */
[----:B------:R-:W-:Y:S04]  /*72f0*/  STL.64 [R1+0xa0], R228 ;  /* 0x0000a0e401007387 */ /* 0x000fe80000100a00 */
[----:B------:R1:W-:Y:S04]  /*7300*/  STL.64 [R1+0xa8], R230 ;  /* 0x0000a8e601007387 */ /* 0x0003e80000100a00 */
[----:B------:R0:W-:Y:S04]  /*7310*/  STL.64 [R1+0xb0], R232 ;  /* 0x0000b0e801007387 */ /* 0x0001e80000100a00 */
[----:B------:R0:W-:Y:S04]  /*7320*/  STL.64 [R1+0xb8], R234 ;  /* 0x0000b8ea01007387 */ /* 0x0001e80000100a00 */
[----:B-1----:R-:W3:Y:S04]  /*7330*/  LDL.LU.64 R230, [R1+0x248] ;  /* 0x0002480001e67983 */ /* 0x002ee80000300a00 */
        /* <DEDUP_REMOVED lines=19> */
[----:B------:R-:W-:Y:S03]  /*7470*/  HGMMA.64x32x16.F32.BF16 R168, gdesc[UR4], R168, gsb0 ;  /* 0x0060000004a879f0 */ /* 0x000fe600080018a8 */
[----:B------:R-:W-:Y:S02]  /*7480*/  WARPGROUP.DEPBAR.LE gsb0, 0x0 ;  /* 0x00008000000079c5 */ /* 0x000fe40000010000 */
[----:B----4-:R-:W-:-:S06]  /*7490*/  WARPGROUP.ARRIVE ;  /* 0x00000000000079c5 */ /* 0x010fcc0000000000 */
        /* <DEDUP_REMOVED lines=8> */
[----:B0-----:R-:W-:Y:S05]  /*7520*/  @!P1 BRA `(.L_x_18) ;  /* 0x0000006c00149947 */ /* 0x001fea0003800000 */
[----:B------:R-:W-:Y:S01]  /*7530*/  UIADD3 UR34, UR37, 0x1, URZ ;  /* 0x0000000125227890 */ /* 0x000fe2000fffe03f */
[----:B-----5:R-:W-:Y:S01]  /*7540*/  R2UR UR33, R3 ;  /* 0x00000000032172ca */ /* 0x020fe200000e0000 */
[----:B------:R-:W-:Y:S02]  /*7550*/  UMOV UR32, UR37 ;  /* 0x0000002500207c82 */ /* 0x000fe40008000000 */
[----:B------:R-:W-:-:S04]  /*7560*/  UISETP.NE.AND UP0, UPT, UR34, 0x2, UPT ;  /* 0x000000022200788c */ /* 0x000fc8000bf05270 */
[----:B------:R-:W-:Y:S02]  /*7570*/  USEL UR35, URZ, 0x1, UP0 ;  /* 0x000000013f237887 */ /* 0x000fe40008000000 */
[----:B------:R-:W-:Y:S02]  /*7580*/  USEL UR34, UR34, URZ, UP0 ;  /* 0x0000003f22227287 */ /* 0x000fe40008000000 */
[----:B------:R-:W-:-:S12]  /*7590*/  ULOP3.LUT UR35, UR36, UR35, URZ, 0x3c, !UPT ;  /* 0x0000002324237292 */ /* 0x000fd8000f8e3c3f */
.L_x_25:
[----:B-----5:R-:W-:Y:S05]  /*75a0*/  @!P0 BRA `(.L_x_19) ;  /* 0x0000000000048947 */ /* 0x020fea0003800000 */
[----:B------:R-:W-:Y:S01]  /*75b0*/  BPT.TRAP 0x1 ;  /* 0x000000040000795c */ /* 0x000fe20000300000 */
.L_x_19:
[----:B------:R-:W-:Y:S01]  /*75c0*/  ULEA UR4, UR34, UR40, 0x3 ;  /* 0x0000002822047291 */ /* 0x000fe2000f8e183f */
[----:B------:R-:W-:-:S05]  /*75d0*/  IMAD.U32 R0, RZ, RZ, UR35 ;  /* 0x00000023ff007e24 */ /* 0x000fca000f8e00ff */
[----:B------:R-:W-:-:S04]  /*75e0*/  SHF.L.U32 R0, R0, 0x1f, RZ ;  /* 0x0000001f00007819 */ /* 0x000fc800000006ff */
[----:B------:R0:W1:Y:S01]  /*75f0*/  SYNCS.PHASECHK.TRANS64.TRYWAIT P1, [UR4], R0 ;  /* 0x00000000ff0075a7 */ /* 0x0000620008020144 */
[----:B------:R-:W-:Y:S05]  /*7600*/  @!P0 BRA `(.L_x_20) ;  /* 0x0000000000048947 */ /* 0x000fea0003800000 */
[----:B------:R-:W-:Y:S01]  /*7610*/  BPT.TRAP 0x1 ;  /* 0x000000040000795c */ /* 0x000fe20000300000 */
.L_x_20:
[----:B-1----:R-:W-:Y:S05]  /*7620*/  @P1 BRA `(.L_x_21) ;  /* 0x0000000000081947 */ /* 0x002fea0003800000 */
[----:B------:R-:W1:Y:S02]  /*7630*/  SYNCS.PHASECHK.TRANS64.TRYWAIT P1, [UR4], R0 ;  /* 0x00000000ff0075a7 */ /* 0x000e640008020144 */
[----:B-1----:R-:W-:Y:S05]  /*7640*/  @!P1 BRA `(.L_x_22) ;  /* 0x000001f4001c9947 */ /* 0x002fea0003800000 */
.L_x_21:
        /* <DEDUP_REMOVED lines=8> */
[----:B--2---:R-:W2:Y:S04]  /*76d0*/  LDL.LU.64 R120, [R1+0x100] ;  /* 0x0001000001787983 */ /* 0x004ea80000300a00 */
        /* <DEDUP_REMOVED lines=15> */
[----:B---3--:R-:W3:Y:S04]  /*77d0*/  LDL.LU.64 R72, [R1+0x1c0] ;  /* 0x0001c00001487983 */ /* 0x008ee80000300a00 */
[----:B------:R-:W3:Y:S04]  /*77e0*/  LDL.LU.64 R74, [R1+0x1c8] ;  /* 0x0001c800014a7983 */ /* 0x000ee80000300a00 */
[----:B------:R-:W3:Y:S04]  /*77f0*/  LDL.LU.64 R76, [R1+0x1d0] ;  /* 0x0001d000014c7983 */ /* 0x000ee80000300a00 */
[----:B------:R-:W3:Y:S04]  /*7800*/  LDL.LU.64 R78, [R1+0x1d8] ;  /* 0x0001d800014e7983 */ /* 0x000ee80000300a00 */
[----:B------:R-:W3:Y:S04]  /*7810*/  LDL.LU.64 R80, [R1+0x1e0] ;  /* 0x0001e00001507983 */ /* 0x000ee80000300a00 */
[----:B------:R-:W3:Y:S04]  /*7820*/  LDL.LU.64 R82, [R1+0x1e8] ;  /* 0x0001e80001527983 */ /* 0x000ee80000300a00 */
[----:B------:R-:W3:Y:S04]  /*7830*/  LDL.LU.64 R84, [R1+0x1f0] ;  /* 0x0001f00001547983 */ /* 0x000ee80000300a00 */
[----:B------:R-:W3:Y:S04]  /*7840*/  LDL.LU.64 R86, [R1+0x1f8] ;  /* 0x0001f80001567983 */ /* 0x000ee80000300a00 */
        /* <DEDUP_REMOVED lines=10> */
[----:B-1----:R-:W2:Y:S04]  /*78f0*/  LDL.LU.64 R4, [R1+0x40] ;  /* 0x0000400001047983 */ /* 0x002ea80000300a00 */
[----:B------:R-:W2:Y:S04]  /*7900*/  LDL.LU.64 R6, [R1+0x48] ;  /* 0x0000480001067983 */ /* 0x000ea80000300a00 */
[----:B------:R-:W2:Y:S04]  /*7910*/  LDL.LU.64 R8, [R1+0x50] ;  /* 0x0000500001087983 */ /* 0x000ea80000300a00 */
[----:B------:R-:W2:Y:S04]  /*7920*/  LDL.LU.64 R10, [R1+0x58] ;  /* 0x00005800010a7983 */ /* 0x000ea80000300a00 */
[----:B------:R-:W2:Y:S04]  /*7930*/  LDL.LU.64 R12, [R1+0x60] ;  /* 0x00006000010c7983 */ /* 0x000ea80000300a00 */
[----:B------:R-:W2:Y:S04]  /*7940*/  LDL.LU.64 R14, [R1+0x68] ;  /* 0x00006800010e7983 */ /* 0x000ea80000300a00 */
[----:B----4-:R-:W4:Y:S04]  /*7950*/  LDL.LU.64 R16, [R1+0x70] ;  /* 0x0000700001107983 */ /* 0x010f280000300a00 */
[----:B------:R-:W4:Y:S01]  /*7960*/  LDL.LU.64 R18, [R1+0x78] ;  /* 0x0000780001127983 */ /* 0x000f220000300a00 */
[----:B------:R-:W-:-:S02]  /*7970*/  UIMAD UR44, UR34, 0xc00, UR49 ;  /* 0x00000c00222c78a4 */ /* 0x000fc4000f8e0231 */
[----:B------:R-:W-:Y:S01]  /*7980*/  UIMAD UR45, UR34, 0x700, UR50 ;  /* 0x00000700222d78a4 */ /* 0x000fe2000f8e0232 */
[----:B------:R-:W-:Y:S01]  /*7990*/  STL [R1+0x354], R3 ;  /* 0x0003540301007387 */ /* 0x000fe20000100800 */
[----:B------:R-:W-:Y:S01]  /*79a0*/  UMOV UR25, 0x40000040 ;  /* 0x4000004000197882 */ /* 0x000fe20000000000 */
[----:B------:R-:W-:Y:S01]  /*79b0*/  UMOV UR27, 0x40000040 ;  /* 0x40000040001b7882 */ /* 0x000fe20000000000 */
[----:B------:R-:W-:Y:S01]  /*79c0*/  UIADD3 UR22, UR45, 0x100, URZ ;  /* 0x000001002d167890 */ /* 0x000fe2000fffe03f */
[----:B------:R-:W-:Y:S01]  /*79d0*/  STL [R1+0x350], R2 ;  /* 0x0003500201007387 */ /* 0x000fe20000100800 */
[----:B------:R-:W-:Y:S01]  /*79e0*/  UMOV UR24, UR44 ;  /* 0x0000002c00187c82 */ /* 0x000fe20008000000 */
[----:B------:R-:W-:Y:S01]  /*79f0*/  UMOV UR26, UR45 ;  /* 0x0000002d001a7c82 */ /* 0x000fe20008000000 */
        /* <DEDUP_REMOVED lines=11> */
[----:B---3--:R-:W-:-:S06]  /*7ab0*/  WARPGROUP.ARRIVE ;  /* 0x00000000000079c5 */ /* 0x008fcc0000000000 */
[----:B------:R-:W-:Y:S03]  /*7ac0*/  HGMMA.64x32x16.F32.BF16 R72, gdesc[UR24], R72, gsb0 ;  /* 0x00600000184879f0 */ /* 0x000fe60008001848 */
[----:B------:R-:W-:Y:S02]  /*7ad0*/  WARPGROUP.DEPBAR.LE gsb0, 0x0 ;  /* 0x00008000000079c5 */ /* 0x000fe40000010000 */
[----:B--2---:R-:W-:Y:S01]  /*7ae0*/  WARPGROUP.ARRIVE ;  /* 0x00000000000079c5 */ /* 0x004fe20000000000 */
[----:B------:R-:W-:Y:S01]  /*7af0*/  UIADD3 UR10, UR45, 0x400, URZ ;  /* 0x000004002d0a7890 */ /* 0x000fe2000fffe03f */
[----:B------:R1:W-:Y:S04]  /*7b00*/  STL.64 [R1+0x1c0], R72 ;  /* 0x0001c04801007387 */ /* 0x0003e80000100a00 */
[----:B------:R-:W-:Y:S01]  /*7b10*/  HGMMA.64x32x16.F32.BF16 R120, gdesc[UR20], R120, gsb0 ;  /* 0x00600000147879f0 */ /* 0x000fe20008001878 */
[----:B------:R-:W-:Y:S01]  /*7b20*/  UMOV UR8, UR24 ;  /* 0x0000001800087c82 */ /* 0x000fe20008000000 */
[----:B------:R-:W-:Y:S01]  /*7b30*/  UMOV UR9, UR25 ;  /* 0x0000001900097c82 */ /* 0x000fe20008000000 */
[----:B------:R-:W-:Y:S01]  /*7b40*/  UMOV UR11, 0x40000040 ;  /* 0x40000040000b7882 */ /* 0x000fe20000000000 */
[----:B------:R-:W-:Y:S01]  /*7b50*/  UIADD3 UR6, UR45, 0x500, URZ ;  /* 0x000005002d067890 */ /* 0x000fe2000fffe03f */
[----:B------:R2:W-:Y:S01]  /*7b60*/  STL.64 [R1+0x1c8], R74 ;  /* 0x0001c84a01007387 */ /* 0x0005e20000100a00 */
        /* <DEDUP_REMOVED lines=8> */
[----:B------:R0:W-:Y:S04]  /*7bf0*/  STL.64 [R1+0x1d8], R78 ;  /* 0x0001d84e01007387 */ /* 0x0001e80000100a00 */
[----:B------:R0:W-:Y:S04]  /*7c00*/  STL.64 [R1+0x1e0], R80 ;  /* 0x0001e05001007387 */ /* 0x0001e80000100a00 */
[----:B------:R0:W-:Y:S04]  /*7c10*/  STL.64 [R1+0x1e8], R82 ;  /* 0x0001e85201007387 */ /* 0x0001e80000100a00 */
[----:B------:R0:W-:Y:S04]  /*7c20*/  STL.64 [R1+0x1f0], R84 ;  /* 0x0001f05401007387 */ /* 0x0001e80000100a00 */
[----:B------:R4:W-:Y:S04]  /*7c30*/  STL.64 [R1+0x1f8], R86 ;  /* 0x0001f85601007387 */ /* 0x0009e80000100a00 */
[----:B-1----:R-:W4:Y:S04]  /*7c40*/  LDL.LU.64 R72, [R1] ;  /* 0x0000000001487983 */ /* 0x002f280000300a00 */
[----:B--2---:R-:W2:Y:S04]  /*7c50*/  LDL.LU.64 R74, [R1+0x8] ;  /* 0x00000800014a7983 */ /* 0x004ea80000300a00 */
[----:B---3--:R-:W2:Y:S04]  /*7c60*/  LDL.LU.64 R76, [R1+0x10] ;  /* 0x00001000014c7983 */ /* 0x008ea80000300a00 */
[----:B0-----:R-:W2:Y:S04]  /*7c70*/  LDL.LU.64 R78, [R1+0x18] ;  /* 0x00001800014e7983 */ /* 0x001ea80000300a00 */
[----:B------:R-:W2:Y:S04]  /*7c80*/  LDL.LU.64 R80, [R1+0x20] ;  /* 0x0000200001507983 */ /* 0x000ea80000300a00 */
[----:B------:R-:W2:Y:S04]  /*7c90*/  LDL.LU.64 R82, [R1+0x28] ;  /* 0x0000280001527983 */ /* 0x000ea80000300a00 */
[----:B------:R-:W2:Y:S01]  /*7ca0*/  LDL.LU.64 R84, [R1+0x30] ;  /* 0x0000300001547983 */ /* 0x000ea20000300a00 */
[----:B------:R-:W-:-:S02]  /*7cb0*/  WARPGROUP.DEPBAR.LE gsb0, 0x0 ;  /* 0x00008000000079c5 */ /* 0x000fc40000010000 */
[----:B----4-:R-:W-:Y:S01]  /*7cc0*/  WARPGROUP.ARRIVE ;  /* 0x00000000000079c5 */ /* 0x010fe20000000000 */
[----:B------:R-:W2:Y:S01]  /*7cd0*/  LDL.LU.64 R86, [R1+0x38] ;  /* 0x0000380001567983 */ /* 0x000ea20000300a00 */
[----:B------:R-:W-:Y:S01]  /*7ce0*/  MOV R31, R120 ;  /* 0x00000078001f7202 */ /* 0x000fe20000000f00 */
[----:B------:R-:W-:Y:S01]  /*7cf0*/  IMAD.MOV.U32 R32, RZ, RZ, R121 ;  /* 0x000000ffff207224 */ /* 0x000fe200078e0079 */
[----:B------:R-:W-:Y:S01]  /*7d00*/  MOV R35, R124 ;  /* 0x0000007c00237202 */ /* 0x000fe20000000f00 */
[----:B------:R-:W-:Y:S01]  /*7d10*/  IMAD.MOV.U32 R33, RZ, RZ, R122 ;  /* 0x000000ffff217224 */ /* 0x000fe200078e007a */
[----:B------:R-:W-:Y:S01]  /*7d20*/  HGMMA.64x32x16.F32.BF16 R4, gdesc[UR16], R4, gsb0 ;  /* 0x00600000100479f0 */ /* 0x000fe20008001804 */
        /* <DEDUP_REMOVED lines=123> */
[----:B------:R3:W-:Y:S04]  /*84e0*/  STL.64 [R1+0x20], R80 ;  /* 0x0000205001007387 */ /* 0x0007e80000100a00 */
[----:B------:R3:W-:Y:S04]  /*84f0*/  STL.64 [R1+0x28], R82 ;  /* 0x0000285201007387 */ /* 0x0007e80000100a00 */
[----:B------:R3:W-:Y:S04]  /*8500*/  STL.64 [R1+0x30], R84 ;  /* 0x0000305401007387 */ /* 0x0007e80000100a00 */
[----:B------:R3:W-:Y:S04]  /*8510*/  STL.64 [R1+0x38], R86 ;  /* 0x0000385601007387 */ /* 0x0007e80000100a00 */
        /* <DEDUP_REMOVED lines=8> */
[----:B------:R-:W-:Y:S01]  /*85a0*/  WARPGROUP.ARRIVE ;  /* 0x00000000000079c5 */ /* 0x000fe20000000000 */
[----:B------:R-:W-:Y:S01]  /*85b0*/  UMOV UR20, UR28 ;  /* 0x0000001c00147c82 */ /* 0x000fe20008000000 */
[----:B------:R-:W-:Y:S01]  /*85c0*/  UMOV UR21, UR29 ;  /* 0x0000001d00157c82 */ /* 0x000fe20008000000 */
[----:B------:R-:W3:Y:S03]  /*85d0*/  LDL.LU.64 R108, [R1+0x140] ;  /* 0x00014000016c7983 */ /* 0x000ee60000300a00 */
[----:B------:R-:W-:Y:S01]  /*85e0*/  HGMMA.64x32x16.F32.BF16 R120, gdesc[UR20], R120, gsb0 ;  /* 0x00600000147879f0 */ /* 0x000fe20008001878 */
[----:B------:R-:W3:Y:S04]  /*85f0*/  LDL.LU.64 R110, [R1+0x148] ;  /* 0x00014800016e7983 */ /* 0x000ee80000300a00 */
[----:B------:R-:W3:Y:S04]  /*8600*/  LDL.LU.64 R112, [R1+0x150] ;  /* 0x0001500001707983 */ /* 0x000ee80000300a00 */
[----:B------:R-:W3:Y:S04]  /*8610*/  LDL.LU.64 R114, [R1+0x158] ;  /* 0x0001580001727983 */ /* 0x000ee80000300a00 */
[----:B------:R-:W3:Y:S04]  /*8620*/  LDL.LU.64 R116, [R1+0x160] ;  /* 0x0001600001747983 */ /* 0x000ee80000300a00 */
[----:B------:R-:W3:Y:S01]  /*8630*/  LDL.LU.64 R118, [R1+0x168] ;  /* 0x0001680001767983 */ /* 0x000ee20000300a00 */
[----:B------:R-:W-:-:S02]  /*8640*/  WARPGROUP.DEPBAR.LE gsb0, 0x0 ;  /* 0x00008000000079c5 */ /* 0x000fc40000010000 */
[----:B------:R-:W-:Y:S01]  /*8650*/  MOV R4, R120 ;  /* 0x0000007800047202 */ /* 0x000fe20000000f00 */
[----:B------:R-:W-:Y:S02]  /*8660*/  IMAD.MOV.U32 R5, RZ, RZ, R121 ;  /* 0x000000ffff057224 */ /* 0x000fe400078e0079 */
[----:B------:R-:W-:Y:S01]  /*8670*/  IMAD.MOV.U32 R6, RZ, RZ, R122 ;  /* 0x000000ffff067224 */ /* 0x000fe200078e007a */
[----:B------:R-:W3:Y:S01]  /*8680*/  LDL.LU.64 R120, [R1+0x170] ;  /* 0x0001700001787983 */ /* 0x000ee20000300a00 */
[----:B------:R-:W-:-:S03]  /*8690*/  IMAD.MOV.U32 R7, RZ, RZ, R123 ;  /* 0x000000ffff077224 */ /* 0x000fc600078e007b */
[----:B------:R-:W3:Y:S01]  /*86a0*/  LDL.LU.64 R122, [R1+0x178] ;  /* 0x00017800017a7983 */ /* 0x000ee20000300a00 */
[----:B------:R-:W-:Y:S01]  /*86b0*/  UMOV UR24, UR28 ;  /* 0x0000001c00187c82 */ /* 0x000fe20008000000 */
[----:B------:R-:W-:Y:S01]  /*86c0*/  UMOV UR25, UR29 ;  /* 0x0000001d00197c82 */ /* 0x000fe20008000000 */
[----:B------:R-:W-:Y:S01]  /*86d0*/  UIADD3 UR4, UR44, 0x800, URZ ;  /* 0x000008002c047890 */ /* 0x000fe2000fffe03f */
[----:B--2---:R-:W-:-:S06]  /*86e0*/  WARPGROUP.ARRIVE ;  /* 0x00000000000079c5 */ /* 0x004fcc0000000000 */
[----:B------:R-:W-:Y:S03]  /*86f0*/  HGMMA.64x32x16.F32.BF16 R72, gdesc[UR24], R72, gsb0 ;  /* 0x00600000184879f0 */ /* 0x000fe60008001848 */
[----:B------:R-:W-:Y:S02]  /*8700*/  WARPGROUP.DEPBAR.LE gsb0, 0x0 ;  /* 0x00008000000079c5 */ /* 0x000fe40000010000 */
[----:B------:R-:W-:Y:S01]  /*8710*/  MOV R200, R72 ;  /* 0x0000004800c87202 */ /* 0x000fe20000000f00 */
[----:B------:R-:W-:Y:S01]  /*8720*/  IMAD.MOV.U32 R201, RZ, RZ, R73 ;  /* 0x000000ffffc97224 */ /* 0x000fe200078e0049 */
[----:B------:R-:W-:Y:S01]  /*8730*/  MOV R204, R76 ;  /* 0x0000004c00cc7202 */ /* 0x000fe20000000f00 */
[----:B------:R-:W-:Y:S01]  /*8740*/  IMAD.MOV.U32 R202, RZ, RZ, R74 ;  /* 0x000000ffffca7224 */ /* 0x000fe200078e004a */
[----:B------:R-:W2:Y:S01]  /*8750*/  LDL.LU.64 R72, [R1+0x80] ;  /* 0x0000800001487983 */ /* 0x000ea20000300a00 */
[----:B------:R-:W-:-:S02]  /*8760*/  IMAD.MOV.U32 R203, RZ, RZ, R75 ;  /* 0x000000ffffcb7224 */ /* 0x000fc400078e004b */
[----:B------:R-:W-:Y:S01]  /*8770*/  IMAD.MOV.U32 R205, RZ, RZ, R77 ;  /* 0x000000ffffcd7224 */ /* 0x000fe200078e004d */
[----:B------:R-:W2:Y:S01]  /*8780*/  LDL.LU.64 R74, [R1+0x88] ;  /* 0x00008800014a7983 */ /* 0x000ea20000300a00 */
[----:B------:R-:W-:Y:S01]  /*8790*/  IMAD.MOV.U32 R206, RZ, RZ, R78 ;  /* 0x000000ffffce7224 */ /* 0x000fe200078e004e */
[----:B------:R-:W-:Y:S01]  /*87a0*/  MOV R208, R80 ;  /* 0x0000005000d07202 */ /* 0x000fe20000000f00 */
[----:B------:R-:W-:Y:S01]  /*87b0*/  IMAD.MOV.U32 R207, RZ, RZ, R79 ;  /* 0x000000ffffcf7224 */ /* 0x000fe200078e004f */
[----:B------:R-:W2:Y:S01]  /*87c0*/  LDL.LU.64 R76, [R1+0x90] ;  /* 0x00009000014c7983 */ /* 0x000ea20000300a00 */
[----:B------:R-:W-:Y:S01]  /*87d0*/  IMAD.MOV.U32 R209, RZ, RZ, R81 ;  /* 0x000000ffffd17224 */ /* 0x000fe200078e0051 */
[----:B------:R-:W-:Y:S01]  /*87e0*/  MOV R212, R84 ;  /* 0x0000005400d47202 */ /* 0x000fe20000000f00 */
[----:B------:R-:W-:Y:S01]  /*87f0*/  IMAD.MOV.U32 R210, RZ, RZ, R82 ;  /* 0x000000ffffd27224 */ /* 0x000fe200078e0052 */
[----:B------:R-:W2:Y:S01]  /*8800*/  LDL.LU.64 R78, [R1+0x98] ;  /* 0x00009800014e7983 */ /* 0x000ea20000300a00 */
[----:B------:R-:W-:-:S02]  /*8810*/  IMAD.MOV.U32 R211, RZ, RZ, R83 ;  /* 0x000000ffffd37224 */ /* 0x000fc400078e0053 */
[----:B------:R-:W-:Y:S01]  /*8820*/  IMAD.MOV.U32 R213, RZ, RZ, R85 ;  /* 0x000000ffffd57224 */ /* 0x000fe200078e0055 */
[----:B------:R-:W2:Y:S01]  /*8830*/  LDL.LU.64 R80, [R1+0xa0] ;  /* 0x0000a00001507983 */ /* 0x000ea20000300a00 */
[----:B------:R-:W-:Y:S02]  /*8840*/  IMAD.MOV.U32 R214, RZ, RZ, R86 ;  /* 0x000000ffffd67224 */ /* 0x000fe400078e0056 */
[----:B------:R-:W-:Y:S01]  /*8850*/  IMAD.MOV.U32 R215, RZ, RZ, R87 ;  /* 0x000000ffffd77224 */ /* 0x000fe200078e0057 */
[----:B------:R-:W2:Y:S04]  /*8860*/  LDL.LU.64 R82, [R1+0xa8] ;  /* 0x0000a80001527983 */ /* 0x000ea80000300a00 */
[----:B------:R-:W2:Y:S04]  /*8870*/  LDL.LU.64 R84, [R1+0xb0] ;  /* 0x0000b00001547983 */ /* 0x000ea80000300a00 */
[----:B------:R-:W2:Y:S01]  /*8880*/  LDL.LU.64 R86, [R1+0xb8] ;  /* 0x0000b80001567983 */ /* 0x000ea20000300a00 */
[----:B---3--:R-:W-:Y:S01]  /*8890*/  WARPGROUP.ARRIVE ;  /* 0x00000000000079c5 */ /* 0x008fe20000000000 */
[----:B------:R-:W-:Y:S01]  /*88a0*/  UMOV UR24, UR4 ;  /* 0x0000000400187c82 */ /* 0x000fe20008000000 */
[----:B------:R-:W-:-:S04]  /*88b0*/  UMOV UR25, 0x40000040 ;  /* 0x4000004000197882 */ /* 0x000fc80000000000 */
[----:B------:R-:W-:Y:S01]  /*88c0*/  HGMMA.64x32x16.F32.BF16 R108, gdesc[UR24], R108, gsb0 ;  /* 0x00600000186c79f0 */ /* 0x000fe2000800186c */
        /* <DEDUP_REMOVED lines=15> */
[----:B------:R-:W3:Y:S04]  /*89c0*/  LDL.LU.64 R128, [R1+0x7b8] ;  /* 0x0007b80001807983 */ /* 0x000ee80000300a00 */
[----:B------:R-:W3:Y:S04]  /*89d0*/  LDL.LU.64 R126, [R1+0x7b0] ;  /* 0x0007b000017e7983 */ /* 0x000ee80000300a00 */
[----:B------:R-:W3:Y:S01]  /*89e0*/  LDL.LU.64 R124, [R1+0x7a8] ;  /* 0x0007a800017c7983 */ /* 0x000ee20000300a00 */
[----:B------:R-:W-:-:S02]  /*89f0*/  WARPGROUP.DEPBAR.LE gsb0, 0x0 ;  /* 0x00008000000079c5 */ /* 0x000fc40000010000 */
[----:B------:R-:W-:Y:S01]  /*8a00*/  IMAD.MOV.U32 R166, RZ, RZ, R122 ;  /* 0x000000ffffa67224 */ /* 0x000fe200078e007a */
[----:B------:R-:W-:Y:S01]  /*8a10*/  MOV R164, R120 ;  /* 0x0000007800a47202 */ /* 0x000fe20000000f00 */
[----:B------:R-:W-:Y:S02]  /*8a20*/  IMAD.MOV.U32 R167, RZ, RZ, R123 ;  /* 0x000000ffffa77224 */ /* 0x000fe400078e007b */
[----:B------:R-:W-:Y:S01]  /*8a30*/  IMAD.MOV.U32 R165, RZ, RZ, R121 ;  /* 0x000000ffffa57224 */ /* 0x000fe200078e0079 */
        /* <DEDUP_REMOVED lines=8> */
[----:B------:R-:W-:Y:S01]  /*8ac0*/  IMAD.MOV.U32 R162, RZ, RZ, R118 ;  /* 0x000000ffffa27224 */ /* 0x000fe200078e0076 */
[----:B------:R-:W-:Y:S01]  /*8ad0*/  MOV R160, R116 ;  /* 0x0000007400a07202 */ /* 0x000fe20000000f00 */
[----:B------:R-:W-:-:S02]  /*8ae0*/  IMAD.MOV.U32 R163, RZ, RZ, R119 ;  /* 0x000000ffffa37224 */ /* 0x000fc400078e0077 */
[----:B------:R-:W-:Y:S01]  /*8af0*/  IMAD.MOV.U32 R161, RZ, RZ, R117 ;  /* 0x000000ffffa17224 */ /* 0x000fe200078e0075 */
[----:B------:R-:W-:Y:S01]  /*8b00*/  MOV R156, R112 ;  /* 0x00000070009c7202 */ /* 0x000fe20000000f00 */
[----:B------:R-:W-:Y:S02]  /*8b10*/  IMAD.MOV.U32 R158, RZ, RZ, R114 ;  /* 0x000000ffff9e7224 */ /* 0x000fe400078e0072 */
[----:B------:R-:W-:Y:S02]  /*8b20*/  IMAD.MOV.U32 R159, RZ, RZ, R115 ;  /* 0x000000ffff9f7224 */ /* 0x000fe400078e0073 */
[----:B------:R-:W-:Y:S01]  /*8b30*/  IMAD.MOV.U32 R157, RZ, RZ, R113 ;  /* 0x000000ffff9d7224 */ /* 0x000fe200078e0071 */
[----:B------:R-:W-:Y:S01]  /*8b40*/  MOV R152, R108 ;  /* 0x0000006c00987202 */ /* 0x000fe20000000f00 */
[----:B------:R-:W-:Y:S02]  /*8b50*/  IMAD.MOV.U32 R154, RZ, RZ, R110 ;  /* 0x000000ffff9a7224 */ /* 0x000fe400078e006e */
[----:B------:R-:W-:-:S02]  /*8b60*/  IMAD.MOV.U32 R155, RZ, RZ, R111 ;  /* 0x000000ffff9b7224 */ /* 0x000fc400078e006f */
[----:B------:R-:W-:Y:S01]  /*8b70*/  IMAD.MOV.U32 R153, RZ, RZ, R109 ;  /* 0x000000ffff997224 */ /* 0x000fe200078e006d */
[----:B--2---:R-:W-:-:S06]  /*8b80*/  WARPGROUP.ARRIVE ;  /* 0x00000000000079c5 */ /* 0x004fcc0000000000 */
[----:B------:R-:W-:Y:S03]  /*8b90*/  HGMMA.64x32x16.F32.BF16 R72, gdesc[UR20], R72, gsb0 ;  /* 0x00600000144879f0 */ /* 0x000fe60008001848 */
[----:B------:R-:W-:Y:S02]  /*8ba0*/  WARPGROUP.DEPBAR.LE gsb0, 0x0 ;  /* 0x00008000000079c5 */ /* 0x000fe40000010000 */
[----:B------:R-:W-:-:S06]  /*8bb0*/  WARPGROUP.ARRIVE ;  /* 0x00000000000079c5 */ /* 0x000fcc0000000000 */
[----:B------:R-:W-:Y:S01]  /*8bc0*/  HGMMA.64x32x16.F32.BF16 R216, gdesc[UR16], R216, gsb0 ;  /* 0x0060000010d879f0 */ /* 0x000fe200080018d8 */
[----:B------:R-:W-:Y:S01]  /*8bd0*/  IMAD.MOV.U32 R234, RZ, RZ, R86 ;  /* 0x000000ffffea7224 */ /* 0x000fe200078e0056 */
[----:B------:R-:W-:Y:S01]  /*8be0*/  MOV R232, R84 ;  /* 0x0000005400e87202 */ /* 0x000fe20000000f00 */
[----:B------:R-:W-:Y:S02]  /*8bf0*/  IMAD.MOV.U32 R235, RZ, RZ, R87 ;  /* 0x000000ffffeb7224 */ /* 0x000fe400078e0057 */
        /* <DEDUP_REMOVED lines=17> */
[----:B------:R-:W-:-:S03]  /*8d10*/  IMAD.MOV.U32 R109, RZ, RZ, R73 ;  /* 0x000000ffff6d7224 */ /* 0x000fc600078e0049 */
[----:B------:R-:W2:Y:S04]  /*8d20*/  LDL.LU.64 R76, [R1+0x768] ;  /* 0x00076800014c7983 */ /* 0x000ea80000300a00 */
[----:B------:R-:W2:Y:S04]  /*8d30*/  LDL.LU.64 R74, [R1+0x760] ;  /* 0x00076000014a7983 */ /* 0x000ea80000300a00 */
[----:B------:R-:W2:Y:S01]  /*8d40*/  LDL.LU.64 R72, [R1+0x758] ;  /* 0x0007580001487983 */ /* 0x000ea20000300a00 */
        /* <DEDUP_REMOVED lines=8> */
[----:B------:R-:W-:Y:S01]  /*8dd0*/  STL.64 [R1+0x510], R220 ;  /* 0x000510dc01007387 */ /* 0x000fe20000100a00 */
[----:B------:R-:W-:Y:S01]  /*8de0*/  UMOV UR8, UR24 ;  /* 0x0000001800087c82 */ /* 0x000fe20008000000 */
[----:B------:R-:W-:Y:S01]  /*8df0*/  UMOV UR9, UR25 ;  /* 0x0000001900097c82 */ /* 0x000fe20008000000 */
[----:B------:R-:W-:-:S02]  /*8e00*/  WARPGROUP.DEPBAR.LE gsb0, 0x0 ;  /* 0x00008000000079c5 */ /* 0x000fc40000010000 */
[----:B------:R-:W-:Y:S01]  /*8e10*/  STL.64 [R1+0x578], R182 ;  /* 0x000578b601007387 */ /* 0x000fe20000100a00 */
[----:B---3--:R-:W-:-:S03]  /*8e20*/  WARPGROUP.ARRIVE ;  /* 0x00000000000079c5 */ /* 0x008fc60000000000 */
[----:B------:R-:W-:Y:S03]  /*8e30*/  STL.64 [R1+0x570], R180 ;  /* 0x000570b401007387 */ /* 0x000fe60000100a00 */
[----:B------:R-:W-:Y:S01]  /*8e40*/  HGMMA.64x32x16.F32.BF16 R120, gdesc[UR8], R120, gsb0 ;  /* 0x00600000087879f0 */ /* 0x000fe20008001878 */
        /* <DEDUP_REMOVED lines=9> */
[----:B---3--:R-:W-:Y:S01]  /*8ee0*/  IMAD.MOV.U32 R170, RZ, RZ, R33 ;  /* 0x000000ffffaa7224 */ /* 0x008fe200078e0021 */
        /* <DEDUP_REMOVED lines=9> */
[----:B------:R-:W3:Y:S04]  /*8f80*/  LDL.LU R35, [R1+0x740] ;  /* 0x0007400001237983 */ /* 0x000ee80000300800 */
[----:B------:R-:W3:Y:S04]  /*8f90*/  LDL.LU R36, [R1+0x73c] ;  /* 0x00073c0001247983 */ /* 0x000ee80000300800 */
[----:B------:R-:W3:Y:S04]  /*8fa0*/  LDL.LU R37, [R1+0x738] ;  /* 0x0007380001257983 */ /* 0x000ee80000300800 */
[----:B------:R-:W3:Y:S04]  /*8fb0*/  LDL.LU R38, [R1+0x734] ;  /* 0x0007340001267983 */ /* 0x000ee80000300800 */
[----:B------:R-:W3:Y:S01]  /*8fc0*/  LDL.LU R39, [R1+0x730] ;  /* 0x0007300001277983 */ /* 0x000ee20000300800 */
        /* <DEDUP_REMOVED lines=18> */
[----:B------:R-:W-:Y:S01]  /*90f0*/  UMOV UR5, UR25 ;  /* 0x0000001900057c82 */ /* 0x000fe20008000000 */
[----:B--2---:R-:W-:-:S06]  /*9100*/  WARPGROUP.ARRIVE ;  /* 0x00000000000079c5 */ /* 0x004fcc0000000000 */
[----:B------:R-:W-:Y:S01]  /*9110*/  HGMMA.64x32x16.F32.BF16 R72, gdesc[UR4], R72, gsb0 ;  /* 0x00600000044879f0 */ /* 0x000fe20008001848 */
[----:B------:R-:W-:Y:S01]  /*9120*/  UMOV UR26, UR30 ;  /* 0x0000001e001a7c82 */ /* 0x000fe20008000000 */
[----:B------:R-:W-:Y:S01]  /*9130*/  UMOV UR27, UR31 ;  /* 0x0000001f001b7c82 */ /* 0x000fe20008000000 */
[----:B------:R-:W-:Y:S02]  /*9140*/  WARPGROUP.DEPBAR.LE gsb0, 0x0 ;  /* 0x00008000000079c5 */ /* 0x000fe40000010000 */
[----:B------:R-:W-:Y:S02]  /*9150*/  UIADD3 UR12, UR44, 0x2, URZ ;  /* 0x000000022c0c7890 */ /* 0x000fe4000fffe03f */
[----:B------:R-:W-:Y:S01]  /*9160*/  UIADD3 UR8, UR45, 0x2, URZ ;  /* 0x000000022d087890 */ /* 0x000fe2000fffe03f */
[----:B---3--:R-:W-:-:S06]  /*9170*/  WARPGROUP.ARRIVE ;  /* 0x00000000000079c5 */ /* 0x008fcc0000000000 */
[----:B------:R-:W-:Y:S01]  /*9180*/  HGMMA.64x32x16.F32.BF16 R24, gdesc[UR24], R24, gsb0 ;  /* 0x00600000181879f0 */ /* 0x000fe20008001818 */
[----:B------:R-:W-:Y:S01]  /*9190*/  UMOV UR24, UR12 ;  /* 0x0000000c00187c82 */ /* 0x000fe20008000000 */
[----:B------:R-:W-:Y:S01]  /*91a0*/  UMOV UR25, 0x40000040 ;  /* 0x4000004000197882 */ /* 0x000fe20000000000 */
[----:B------:R-:W-:Y:S01]  /*91b0*/  UMOV UR26, UR8 ;  /* 0x00000008001a7c82 */ /* 0x000fe20008000000 */
[----:B------:R-:W-:Y:S01]  /*91c0*/  UMOV UR27, 0x40000040 ;  /* 0x40000040001b7882 */ /* 0x000fe20000000000 */
[----:B------:R-:W-:Y:S02]  /*91d0*/  WARPGROUP.DEPBAR.LE gsb0, 0x0 ;  /* 0x00008000000079c5 */ /* 0x000fe40000010000 */
[----:B----4-:R-:W-:-:S06]  /*91e0*/  WARPGROUP.ARRIVE ;  /* 0x00000000000079c5 */ /* 0x010fcc0000000000 */
[----:B------:R-:W-:Y:S01]  /*91f0*/  HGMMA.64x32x16.F32.BF16 R120, gdesc[UR24], R120, gsb0 ;  /* 0x00600000187879f0 */ /* 0x000fe20008001878 */
[----:B------:R-:W-:Y:S01]  /*9200*/  IMAD.MOV.U32 R177, RZ, RZ, R23 ;  /* 0x000000ffffb17224 */ /* 0x000fe200078e0017 */
[----:B------:R-:W-:Y:S01]  /*9210*/  MOV R180, R20 ;  /* 0x0000001400b47202 */ /* 0x000fe20000000f00 */
[----:B------:R-:W-:Y:S02]  /*9220*/  IMAD.MOV.U32 R178, RZ, RZ, R22 ;  /* 0x000000ffffb27224 */ /* 0x000fe400078e0016 */
[----:B------:R-:W-:Y:S02]  /*9230*/  IMAD.MOV.U32 R179, RZ, RZ, R21 ;  /* 0x000000ffffb37224 */ /* 0x000fe400078e0015 */
[----:B------:R-:W-:Y:S02]  /*9240*/  IMAD.MOV.U32 R181, RZ, RZ, R3 ;  /* 0x000000ffffb57224 */ /* 0x000fe400078e0003 */
[----:B------:R-:W-:Y:S02]  /*9250*/  IMAD.MOV.U32 R182, RZ, RZ, R2 ;  /* 0x000000ffffb67224 */ /* 0x000fe400078e0002 */
[----:B------:R-:W-:Y:S01]  /*9260*/  IMAD.MOV.U32 R183, RZ, RZ, R0 ;  /* 0x000000ffffb77224 */ /* 0x000fe200078e0000 */
[----:B------:R-:W-:Y:S01]  /*9270*/  UIADD3 UR22, UR45, 0x102, URZ ;  /* 0x000001022d167890 */ /* 0x000fe2000fffe03f */
[----:B------:R-:W-:Y:S01]  /*9280*/  UMOV UR20, UR24 ;  /* 0x0000001800147c82 */ /* 0x000fe20008000000 */
[----:B------:R-:W-:Y:S01]  /*9290*/  UMOV UR21, UR25 ;  /* 0x0000001900157c82 */ /* 0x000fe20008000000 */
[----:B------:R-:W-:Y:S01]  /*92a0*/  UMOV UR23, 0x40000040 ;  /* 0x4000004000177882 */ /* 0x000fe20000000000 */
[----:B------:R-:W-:-:S02]  /*92b0*/  WARPGROUP.DEPBAR.LE gsb0, 0x0 ;  /* 0x00008000000079c5 */ /* 0x000fc40000010000 */
        /* <DEDUP_REMOVED lines=19> */
[----:B------:R-:W-:-:S03]  /*93f0*/  IMAD.MOV.U32 R220, RZ, RZ, R108 ;  /* 0x000000ffffdc7224 */ /* 0x000fc600078e006c */
[----:B------:R-:W-:Y:S04]  /*9400*/  STL.64 [R1+0x1c8], R122 ;  /* 0x0001c87a01007387 */ /* 0x000fe80000100a00 */
[----:B------:R-:W-:Y:S01]  /*9410*/  STL.64 [R1+0x1d0], R124 ;  /* 0x0001d07c01007387 */ /* 0x000fe20000100a00 */
[----:B------:R-:W-:-:S03]  /*9420*/  WARPGROUP.DEPBAR.LE gsb0, 0x0 ;  /* 0x00008000000079c5 */ /* 0x000fc60000010000 */
[----:B------:R-:W-:Y:S04]  /*9430*/  STL.64 [R1+0x1d8], R126 ;  /* 0x0001d87e01007387 */ /* 0x000fe80000100a00 */
[----:B------:R-:W-:Y:S04]  /*9440*/  STL [R1+0x1e0], R128 ;  /* 0x0001e08001007387 */ /* 0x000fe80000100800 */
[----:B------:R-:W2:Y:S04]  /*9450*/  LDL.LU R108, [R1+0x72c] ;  /* 0x00072c00016c7983 */ /* 0x000ea80000300800 */
[----:B------:R0:W-:Y:S04]  /*9460*/  STL.64 [R1+0x100], R168 ;  /* 0x000100a801007387 */ /* 0x0001e80000100a00 */
[----:B------:R1:W-:Y:S04]  /*9470*/  STL.64 [R1+0x108], R170 ;  /* 0x000108aa01007387 */ /* 0x0003e80000100a00 */
[----:B------:R3:W-:Y:S04]  /*9480*/  STL.64 [R1+0x110], R172 ;  /* 0x000110ac01007387 */ /* 0x0007e80000100a00 */
[----:B------:R4:W-:Y:S01]  /*9490*/  STL.64 [R1+0x118], R174 ;  /* 0x000118ae01007387 */ /* 0x0009e20000100a00 */
[----:B------:R-:W-:-:S03]  /*94a0*/  MOV R221, R109 ;  /* 0x0000006d00dd7202 */ /* 0x000fc60000000f00 */
        /* <DEDUP_REMOVED lines=21> */
[----:B0-----:R-:W-:-:S03]  /*9600*/  IMAD.MOV.U32 R168, RZ, RZ, R152 ;  /* 0x000000ffffa87224 */ /* 0x001fc600078e0098 */
[----:B------:R-:W2:Y:S01]  /*9610*/  LDL.LU R116, [R1+0x70c] ;  /* 0x00070c0001747983 */ /* 0x000ea20000300800 */
[----:B------:R-:W-:-:S03]  /*9620*/  MOV R169, R153 ;  /* 0x0000009900a97202 */ /* 0x000fc60000000f00 */
[----:B------:R-:W2:Y:S01]  /*9630*/  LDL.LU R117, [R1+0x708] ;  /* 0x0007080001757983 */ /* 0x000ea20000300800 */
[----:B-1----:R-:W-:-:S03]  /*9640*/  IMAD.MOV.U32 R170, RZ, RZ, R154 ;  /* 0x000000ffffaa7224 */ /* 0x002fc600078e009a */
[----:B------:R-:W2:Y:S01]  /*9650*/  LDL.LU R118, [R1+0x704] ;  /* 0x0007040001767983 */ /* 0x000ea20000300800 */
[----:B------:R-:W-:-:S03]  /*9660*/  IMAD.MOV.U32 R171, RZ, RZ, R155 ;  /* 0x000000ffffab7224 */ /* 0x000fc600078e009b */
[----:B------:R-:W2:Y:S01]  /*9670*/  LDL.LU R119, [R1+0x700] ;  /* 0x0007000001777983 */ /* 0x000ea20000300800 */
[----:B---3--:R-:W-:-:S03]  /*9680*/  IMAD.MOV.U32 R172, RZ, RZ, R156 ;  /* 0x000000ffffac7224 */ /* 0x008fc600078e009c */
[----:B------:R-:W3:Y:S01]  /*9690*/  LDL.LU R152, [R1+0x6fc] ;  /* 0x0006fc0001987983 */ /* 0x000ee20000300800 */
[----:B------:R-:W-:-:S03]  /*96a0*/  MOV R173, R157 ;  /* 0x0000009d00ad7202 */ /* 0x000fc60000000f00 */
[----:B------:R-:W3:Y:S01]  /*96b0*/  LDL.LU R153, [R1+0x6f8] ;  /* 0x0006f80001997983 */ /* 0x000ee20000300800 */
[----:B----4-:R-:W-:-:S03]  /*96c0*/  IMAD.MOV.U32 R174, RZ, RZ, R158 ;  /* 0x000000ffffae7224 */ /* 0x010fc600078e009e */
        /* <DEDUP_REMOVED lines=39> */
[----:B------:R-:W-:Y:S01]  /*9940*/  IMAD.MOV.U32 R22, RZ, RZ, R130 ;  /* 0x000000ffff167224 */ /* 0x000fe200078e0082 */
[----:B------:R-:W-:Y:S02]  /*9950*/  MOV R129, R209 ;  /* 0x000000d100817202 */ /* 0x000fe40000000f00 */
[----:B------:R-:W4:Y:S01]  /*9960*/  LDL.LU R206, [R1+0x6a4] ;  /* 0x0006a40001ce7983 */ /* 0x000f220000300800 */
[----:B------:R-:W-:-:S03]  /*9970*/  IMAD.MOV.U32 R21, RZ, RZ, R131 ;  /* 0x000000ffff157224 */ /* 0x000fc600078e0083 */
[----:B------:R-:W4:Y:S01]  /*9980*/  LDL.LU R207, [R1+0x6a0] ;  /* 0x0006a00001cf7983 */ /* 0x000f220000300800 */
[----:B------:R-:W-:-:S03]  /*9990*/  IMAD.MOV.U32 R130, RZ, RZ, R210 ;  /* 0x000000ffff827224 */ /* 0x000fc600078e00d2 */
[----:B------:R-:W4:Y:S01]  /*99a0*/  LDL.LU R208, [R1+0x69c] ;  /* 0x00069c0001d07983 */ /* 0x000f220000300800 */
[----:B------:R-:W-:Y:S01]  /*99b0*/  IMAD.MOV.U32 R20, RZ, RZ, R132 ;  /* 0x000000ffff147224 */ /* 0x000fe200078e0084 */
[----:B------:R-:W-:Y:S01]  /*99c0*/  MOV R3, R133 ;  /* 0x0000008500037202 */ /* 0x000fe20000000f00 */
[----:B------:R-:W-:Y:S01]  /*99d0*/  IMAD.MOV.U32 R131, RZ, RZ, R211 ;  /* 0x000000ffff837224 */ /* 0x000fe200078e00d3 */
[----:B------:R-:W4:Y:S01]  /*99e0*/  LDL.LU R209, [R1+0x698] ;  /* 0x0006980001d17983 */ /* 0x000f220000300800 */
[----:B------:R-:W-:Y:S01]  /*99f0*/  IMAD.MOV.U32 R132, RZ, RZ, R212 ;  /* 0x000000ffff847224 */ /* 0x000fe200078e00d4 */
[----:B------:R-:W-:Y:S02]  /*9a00*/  MOV R133, R213 ;  /* 0x000000d500857202 */ /* 0x000fe40000000f00 */
[----:B------:R-:W4:Y:S01]  /*9a10*/  LDL.LU R210, [R1+0x694] ;  /* 0x0006940001d27983 */ /* 0x000f220000300800 */
[----:B------:R-:W-:-:S03]  /*9a20*/  IMAD.MOV.U32 R2, RZ, RZ, R134 ;  /* 0x000000ffff027224 */ /* 0x000fc600078e0086 */
[----:B------:R-:W4:Y:S01]  /*9a30*/  LDL.LU R211, [R1+0x690] ;  /* 0x0006900001d37983 */ /* 0x000f220000300800 */
[----:B------:R-:W-:Y:S02]  /*9a40*/  IMAD.MOV.U32 R0, RZ, RZ, R135 ;  /* 0x000000ffff007224 */ /* 0x000fe400078e0087 */
[----:B------:R-:W-:Y:S01]  /*9a50*/  IMAD.MOV.U32 R134, RZ, RZ, R214 ;  /* 0x000000ffff867224 */ /* 0x000fe200078e00d6 */
        /* <DEDUP_REMOVED lines=33> */
[----:B------:R-:W2:Y:S04]  /*9c70*/  LDL.LU R16, [R1+0x64c] ;  /* 0x00064c0001107983 */ /* 0x000ea80000300800 */
[----:B------:R-:W2:Y:S04]  /*9c80*/  LDL.LU R17, [R1+0x648] ;  /* 0x0006480001117983 */ /* 0x000ea80000300800 */
[----:B------:R-:W2:Y:S04]  /*9c90*/  LDL.LU R18, [R1+0x644] ;  /* 0x0006440001127983 */ /* 0x000ea80000300800 */
[----:B------:R-:W2:Y:S01]  /*9ca0*/  LDL.LU R19, [R1+0x640] ;  /* 0x0006400001137983 */ /* 0x000ea20000300800 */
[----:B------:R-:W-:Y:S01]  /*9cb0*/  UIADD3 UR18, UR45, 0x202, URZ ;  /* 0x000002022d127890 */ /* 0x000fe2000fffe03f */
[----:B------:R-:W-:Y:S01]  /*9cc0*/  UMOV UR16, UR24 ;  /* 0x0000001800107c82 */ /* 0x000fe20008000000 */
[----:B------:R-:W-:Y:S01]  /*9cd0*/  UMOV UR17, UR25 ;  /* 0x0000001900117c82 */ /* 0x000fe20008000000 */
[----:B------:R-:W-:Y:S01]  /*9ce0*/  UMOV UR19, 0x40000040 ;  /* 0x4000004000137882 */ /* 0x000fe20000000000 */
[----:B------:R-:W-:Y:S01]  /*9cf0*/  UIADD3 UR14, UR45, 0x302, URZ ;  /* 0x000003022d0e7890 */ /* 0x000fe2000fffe03f */
[----:B------:R-:W3:Y:S01]  /*9d00*/  LDL.LU R24, [R1] ;  /* 0x0000000001187983 */ /* 0x000ee20000300800 */
[----:B------:R-:W-:Y:S01]  /*9d10*/  UMOV UR12, UR24 ;  /* 0x00000018000c7c82 */ /* 0x000fe20008000000 */
[----:B------:R-:W-:Y:S01]  /*9d20*/  UMOV UR13, UR25 ;  /* 0x00000019000d7c82 */ /* 0x000fe20008000000 */
[----:B------:R-:W-:Y:S01]  /*9d30*/  UMOV UR15, 0x40000040 ;  /* 0x40000040000f7882 */ /* 0x000fe20000000000 */
[----:B------:R-:W-:Y:S01]  /*9d40*/  UIADD3 UR10, UR45, 0x402, URZ ;  /* 0x000004022d0a7890 */ /* 0x000fe2000fffe03f */
[----:B------:R-:W3:Y:S01]  /*9d50*/  LDL.LU R25, [R1+0x4] ;  /* 0x0000040001197983 */ /* 0x000ee20000300800 */
        /* <DEDUP_REMOVED lines=25> */
[----:B--2---:R-:W-:-:S06]  /*9ef0*/  WARPGROUP.ARRIVE ;  /* 0x00000000000079c5 */ /* 0x004fcc0000000000 */
[----:B------:R-:W-:Y:S03]  /*9f00*/  HGMMA.64x32x16.F32.BF16 R4, gdesc[UR16], R4, gsb0 ;  /* 0x00600000100479f0 */ /* 0x000fe60008001804 */
[----:B------:R-:W-:Y:S02]  /*9f10*/  WARPGROUP.DEPBAR.LE gsb0, 0x0 ;  /* 0x00008000000079c5 */ /* 0x000fe40000010000 */
[----:B----4-:R-:W-:-:S06]  /*9f20*/  WARPGROUP.ARRIVE ;  /* 0x00000000000079c5 */ /* 0x010fcc0000000000 */
[----:B------:R-:W-:Y:S03]  /*9f30*/  HGMMA.64x32x16.F32.BF16 R200, gdesc[UR12], R200, gsb0 ;  /* 0x006000000cc879f0 */ /* 0x000fe600080018c8 */
[----:B------:R-:W-:Y:S02]  /*9f40*/  WARPGROUP.DEPBAR.LE gsb0, 0x0 ;  /* 0x00008000000079c5 */ /* 0x000fe40000010000 */
[----:B---3--:R-:W-:-:S06]  /*9f50*/  WARPGROUP.ARRIVE ;  /* 0x00000000000079c5 */ /* 0x008fcc0000000000 */
        /* <DEDUP_REMOVED lines=178> */
[----:B----4-:R-:W-:-:S06]  /*aa80*/  WARPGROUP.ARRIVE ;  /* 0x00000000000079c5 */ /* 0x010fcc0000000000 */
        /* <DEDUP_REMOVED lines=18> */
[----:B------:R-:W-:-:S02]  /*abb0*/  UIADD3 UR12, UR44, 0x4, URZ ;  /* 0x000000042c0c7890 */ /* 0x000fc4000fffe03f */
[----:B------:R-:W-:Y:S01]  /*abc0*/  UIADD3 UR8, UR45, 0x4, URZ ;  /* 0x000000042d087890 */ /* 0x000fe2000fffe03f */
[----:B------:R-:W-:Y:S01]  /*abd0*/  UMOV UR25, 0x40000040 ;  /* 0x4000004000197882 */ /* 0x000fe20000000000 */
[----:B------:R-:W-:-:S03]  /*abe0*/  UMOV UR27, 0x40000040 ;  /* 0x40000040001b7882 */ /* 0x000fc60000000000 */
[----:B------:R-:W-:Y:S02]  /*abf0*/  UMOV UR24, UR12 ;  /* 0x0000000c00187c82 */ /* 0x000fe40008000000 */
[----:B------:R-:W-:Y:S01]  /*ac00*/  UMOV UR26, UR8 ;  /* 0x00000008001a7c82 */ /* 0x000fe20008000000 */
[----:B------:R-:W-:Y:S02]  /*ac10*/  WARPGROUP.DEPBAR.LE gsb0, 0x0 ;  /* 0x00008000000079c5 */ /* 0x000fe40000010000 */
[----:B------:R-:W-:Y:S01]  /*ac20*/  UIADD3 UR22, UR45, 0x104, URZ ;  /* 0x000001042d167890 */ /* 0x000fe2000fffe03f */
[----:B------:R-:W-:Y:S01]  /*ac30*/  UMOV UR20, UR24 ;  /* 0x0000001800147c82 */ /* 0x000fe20008000000 */
[----:B------:R-:W-:Y:S01]  /*ac40*/  UMOV UR21, UR25 ;  /* 0x0000001900157c82 */ /* 0x000fe20008000000 */
[----:B------:R-:W-:Y:S01]  /*ac50*/  UMOV UR23, 0x40000040 ;  /* 0x4000004000177882 */ /* 0x000fe20000000000 */
[----:B---3--:R-:W-:-:S06]  /*ac60*/  WARPGROUP.ARRIVE ;  /* 0x00000000000079c5 */ /* 0x008fcc0000000000 */
[----:B------:R-:W-:Y:S03]  /*ac70*/  HGMMA.64x32x16.F32.BF16 R168, gdesc[UR24], R168, gsb0 ;  /* 0x0060000018a879f0 */ /* 0x000fe600080018a8 */
[----:B------:R-:W-:Y:S02]  /*ac80*/  WARPGROUP.DEPBAR.LE gsb0, 0x0 ;  /* 0x00008000000079c5 */ /* 0x000fe40000010000 */
[----:B--2---:R-:W-:-:S06]  /*ac90*/  WARPGROUP.ARRIVE ;  /* 0x00000000000079c5 */ /* 0x004fcc0000000000 */
[----:B------:R-:W-:Y:S01]  /*aca0*/  HGMMA.64x32x16.F32.BF16 R220, gdesc[UR20], R220, gsb0 ;  /* 0x0060000014dc79f0 */ /* 0x000fe200080018dc */
[----:B------:R-:W-:Y:S01]  /*acb0*/  UIADD3 UR18, UR45, 0x204, URZ ;  /* 0x000002042d127890 */ /* 0x000fe2000fffe03f */
[----:B------:R-:W-:Y:S01]  /*acc0*/  UMOV UR16, UR24 ;  /* 0x0000001800107c82 */ /* 0x000fe20008000000 */
[----:B------:R-:W-:Y:S01]  /*acd0*/  UMOV UR17, UR25 ;  /* 0x0000001900117c82 */ /* 0x000fe20008000000 */
[----:B------:R-:W-:Y:S01]  /*ace0*/  UMOV UR19, 0x40000040 ;  /* 0x4000004000137882 */ /* 0x000fe20000000000 */
[----:B------:R-:W-:Y:S02]  /*acf0*/  WARPGROUP.DEPBAR.LE gsb0, 0x0 ;  /* 0x00008000000079c5 */ /* 0x000fe40000010000 */
[----:B------:R-:W-:-:S06]  /*ad00*/  WARPGROUP.ARRIVE ;  /* 0x00000000000079c5 */ /* 0x000fcc0000000000 */
        /* <DEDUP_REMOVED lines=22> */
[----:B------:R-:W-:Y:S04]  /*ae70*/  STL [R1+0x488], R124 ;  /* 0x0004887c01007387 */ /* 0x000fe80000100800 */
[----:B------:R-:W-:Y:S04]  /*ae80*/  STL [R1+0x484], R125 ;  /* 0x0004847d01007387 */ /* 0x000fe80000100800 */
[----:B------:R-:W-:Y:S04]  /*ae90*/  STL [R1+0x480], R126 ;  /* 0x0004807e01007387 */ /* 0x000fe80000100800 */
[----:B------:R-:W-:Y:S04]  /*aea0*/  STL [R1+0x47c], R127 ;  /* 0x00047c7f01007387 */ /* 0x000fe80000100800 */
[----:B------:R-:W-:Y:S04]  /*aeb0*/  STL [R1+0x478], R128 ;  /* 0x0004788001007387 */ /* 0x000fe80000100800 */
[----:B------:R-:W-:Y:S01]  /*aec0*/  STL [R1+0x474], R129 ;  /* 0x0004748101007387 */ /* 0x000fe20000100800 */
[----:B------:R-:W-:-:S03]  /*aed0*/  UIADD3 UR30, UR45, 0x604, URZ ;  /* 0x000006042d1e7890 */ /* 0x000fc6000fffe03f */
[----:B------:R-:W-:Y:S04]  /*aee0*/  STL [R1+0x470], R130 ;  /* 0x0004708201007387 */ /* 0x000fe80000100800 */
[----:B------:R-:W-:Y:S04]  /*aef0*/  STL [R1+0x46c], R131 ;  /* 0x00046c8301007387 */ /* 0x000fe80000100800 */
[----:B------:R-:W-:Y:S04]  /*af00*/  STL [R1+0x468], R132 ;  /* 0x0004688401007387 */ /* 0x000fe80000100800 */
[----:B------:R-:W-:Y:S04]  /*af10*/  STL [R1+0x464], R133 ;  /* 0x0004648501007387 */ /* 0x000fe80000100800 */
[----:B------:R-:W-:Y:S04]  /*af20*/  STL [R1+0x460], R134 ;  /* 0x0004608601007387 */ /* 0x000fe80000100800 */
[----:B------:R-:W-:Y:S04]  /*af30*/  STL [R1+0x45c], R135 ;  /* 0x00045c8701007387 */ /* 0x000fe80000100800 */
[----:B------:R-:W-:Y:S01]  /*af40*/  STL [R1+0x458], R72 ;  /* 0x0004584801007387 */ /* 0x000fe20000100800 */
[----:B------:R-:W-:-:S03]  /*af50*/  UMOV UR28, UR24 ;  /* 0x00000018001c7c82 */ /* 0x000fc60008000000 */
[----:B------:R-:W-:Y:S01]  /*af60*/  STL [R1+0x454], R73 ;  /* 0x0004544901007387 */ /* 0x000fe20000100800 */
[----:B------:R-:W-:Y:S01]  /*af70*/  UMOV UR29, UR25 ;  /* 0x00000019001d7c82 */ /* 0x000fe20008000000 */
[----:B------:R-:W-:Y:S02]  /*af80*/  UMOV UR31, 0x40000040 ;  /* 0x40000040001f7882 */ /* 0x000fe40000000000 */
[----:B------:R-:W-:Y:S01]  /*af90*/  STL [R1+0x450], R74 ;  /* 0x0004504a01007387 */ /* 0x000fe20000100800 */
[----:B------:R-:W-:Y:S02]  /*afa0*/  WARPGROUP.DEPBAR.LE gsb0, 0x0 ;  /* 0x00008000000079c5 */ /* 0x000fe40000010000 */
[----:B------:R-:W-:Y:S01]  /*afb0*/  WARPGROUP.ARRIVE ;  /* 0x00000000000079c5 */ /* 0x000fe20000000000 */
[----:B------:R-:W-:Y:S04]  /*afc0*/  STL [R1+0x44c], R75 ;  /* 0x00044c4b01007387 */ /* 0x000fe80000100800 */
[----:B------:R-:W-:Y:S01]  /*afd0*/  STL [R1+0x448], R76 ;  /* 0x0004484c01007387 */ /* 0x000fe20000100800 */
[----:B------:R-:W-:Y:S03]  /*afe0*/  HGMMA.64x32x16.F32.BF16 R56, gdesc[UR28], R56, gsb0 ;  /* 0x006000001c3879f0 */ /* 0x000fe60008001838 */
        /* <DEDUP_REMOVED lines=15> */
[----:B------:R0:W-:Y:S04]  /*b0e0*/  STL.64 [R1+0x1c0], R168 ;  /* 0x0001c0a801007387 */ /* 0x0001e80000100a00 */
[----:B------:R1:W-:Y:S04]  /*b0f0*/  STL.64 [R1+0x1c8], R170 ;  /* 0x0001c8aa01007387 */ /* 0x0003e80000100a00 */
        /* <DEDUP_REMOVED lines=14> */
[----:B------:R-:W-:Y:S01]  /*b1e0*/  UIADD3 UR8, UR44, 0x404, URZ ;  /* 0x000004042c087890 */ /* 0x000fe2000fffe03f */
[----:B------:R-:W-:-:S02]  /*b1f0*/  WARPGROUP.DEPBAR.LE gsb0, 0x0 ;  /* 0x00008000000079c5 */ /* 0x000fc40000010000 */
[----:B------:R-:W-:Y:S01]  /*b200*/  WARPGROUP.ARRIVE ;  /* 0x00000000000079c5 */ /* 0x000fe20000000000 */
[----:B------:R-:W-:-:S03]  /*b210*/  UMOV UR29, 0x40000040 ;  /* 0x40000040001d7882 */ /* 0x000fc60000000000 */
[----:B------:R-:W-:Y:S02]  /*b220*/  UMOV UR28, UR8 ;  /* 0x00000008001c7c82 */ /* 0x000fe40008000000 */
[----:B------:R-:W-:Y:S01]  /*b230*/  HGMMA.64x32x16.F32.BF16 R40, gdesc[UR28], R40, gsb0 ;  /* 0x006000001c2879f0 */ /* 0x000fe20008001828 */
[----:B------:R-:W-:Y:S01]  /*b240*/  UMOV UR4, UR28 ;  /* 0x0000001c00047c82 */ /* 0x000fe20008000000 */
[----:B------:R-:W-:Y:S01]  /*b250*/  UMOV UR5, UR29 ;  /* 0x0000001d00057c82 */ /* 0x000fe20008000000 */
        /* <DEDUP_REMOVED lines=100> */
[----:B------:R-:W-:Y:S01]  /*b8a0*/  IMAD.MOV.U32 R72, RZ, RZ, R16 ;  /* 0x000000ffff487224 */ /* 0x000fe200078e0010 */
[----:B------:R-:W-:-:S02]  /*b8b0*/  WARPGROUP.ARRIVE ;  /* 0x00000000000079c5 */ /* 0x000fc40000000000 */
[----:B------:R-:W3:Y:S01]  /*b8c0*/  LDL.LU.64 R168, [R1+0x140] ;  /* 0x0001400001a87983 */ /* 0x000ee20000300a00 */
[----:B------:R-:W-:-:S03]  /*b8d0*/  IMAD.MOV.U32 R16, RZ, RZ, R177 ;  /* 0x000000ffff107224 */ /* 0x000fc600078e00b1 */
[----:B------:R-:W3:Y:S01]  /*b8e0*/  LDL.LU.64 R170, [R1+0x148] ;  /* 0x0001480001aa7983 */ /* 0x000ee20000300a00 */
[----:B------:R-:W-:Y:S01]  /*b8f0*/  IMAD.MOV.U32 R3, RZ, RZ, R178 ;  /* 0x000000ffff037224 */ /* 0x000fe200078e00b2 */
[----:B------:R-:W-:Y:S02]  /*b900*/  MOV R2, R179 ;  /* 0x000000b300027202 */ /* 0x000fe40000000f00 */
[----:B------:R-:W3:Y:S01]  /*b910*/  LDL.LU.64 R172, [R1+0x150] ;  /* 0x0001500001ac7983 */ /* 0x000ee20000300a00 */
[----:B------:R-:W-:-:S03]  /*b920*/  IMAD.MOV.U32 R23, RZ, RZ, R180 ;  /* 0x000000ffff177224 */ /* 0x000fc600078e00b4 */
[----:B------:R-:W3:Y:S01]  /*b930*/  LDL.LU.64 R174, [R1+0x158] ;  /* 0x0001580001ae7983 */ /* 0x000ee20000300a00 */
[----:B------:R-:W-:Y:S01]  /*b940*/  IMAD.MOV.U32 R22, RZ, RZ, R181 ;  /* 0x000000ffff167224 */ /* 0x000fe200078e00b5 */
[----:B------:R-:W-:Y:S02]  /*b950*/  MOV R20, R183 ;  /* 0x000000b700147202 */ /* 0x000fe40000000f00 */
[----:B------:R-:W3:Y:S01]  /*b960*/  LDL.LU.64 R176, [R1+0x160] ;  /* 0x0001600001b07983 */ /* 0x000ee20000300a00 */
[----:B------:R-:W-:Y:S01]  /*b970*/  IMAD.MOV.U32 R21, RZ, RZ, R182 ;  /* 0x000000ffff157224 */ /* 0x000fe200078e00b6 */
[----:B------:R-:W-:Y:S01]  /*b980*/  UMOV UR20, UR28 ;  /* 0x0000001c00147c82 */ /* 0x000fe20008000000 */
[----:B------:R-:W-:Y:S01]  /*b990*/  UMOV UR21, UR29 ;  /* 0x0000001d00157c82 */ /* 0x000fe20008000000 */
[----:B------:R-:W3:Y:S01]  /*b9a0*/  LDL.LU.64 R178, [R1+0x168] ;  /* 0x0001680001b27983 */ /* 0x000ee20000300a00 */
[----:B------:R-:W-:Y:S03]  /*b9b0*/  HGMMA.64x32x16.F32.BF16 R220, gdesc[UR20], R220, gsb0 ;  /* 0x0060000014dc79f0 */ /* 0x000fe600080018dc */
[----:B------:R-:W3:Y:S04]  /*b9c0*/  LDL.LU.64 R180, [R1+0x170] ;  /* 0x0001700001b47983 */ /* 0x000ee80000300a00 */
[----:B------:R-:W3:Y:S01]  /*b9d0*/  LDL.LU.64 R182, [R1+0x178] ;  /* 0x0001780001b67983 */ /* 0x000ee20000300a00 */
[----:B------:R-:W-:Y:S01]  /*b9e0*/  MOV R74, R18 ;  /* 0x00000012004a7202 */ /* 0x000fe20000000f00 */
[----:B------:R-:W-:-:S02]  /*b9f0*/  IMAD.MOV.U32 R75, RZ, RZ, R19 ;  /* 0x000000ffff4b7224 */ /* 0x000fc400078e0013 */
[----:B------:R-:W4:Y:S01]  /*ba00*/  LDL.LU.64 R216, [R1+0x80] ;  /* 0x0000800001d87983 */ /* 0x000f220000300a00 */
[----:B------:R-:W-:Y:S01]  /*ba10*/  IMAD.MOV.U32 R135, RZ, RZ, R15 ;  /* 0x000000ffff877224 */ /* 0x000fe200078e000f */
[----:B------:R-:W-:Y:S01]  /*ba20*/  MOV R134, R14 ;  /* 0x0000000e00867202 */ /* 0x000fe20000000f00 */
[----:B------:R-:W-:Y:S01]  /*ba30*/  IMAD.MOV.U32 R73, RZ, RZ, R17 ;  /* 0x000000ffff497224 */ /* 0x000fe200078e0011 */
[----:B------:R-:W4:Y:S01]  /*ba40*/  LDL.LU.64 R218, [R1+0x88] ;  /* 0x0000880001da7983 */ /* 0x000f220000300a00 */
[----:B------:R-:W-:Y:S01]  /*ba50*/  IMAD.MOV.U32 R133, RZ, RZ, R13 ;  /* 0x000000ffff857224 */ /* 0x000fe200078e000d */
[----:B------:R-:W-:Y:S01]  /*ba60*/  MOV R130, R10 ;  /* 0x0000000a00827202 */ /* 0x000fe20000000f00 */
[----:B------:R-:W-:Y:S02]  /*ba70*/  IMAD.MOV.U32 R131, RZ, RZ, R11 ;  /* 0x000000ffff837224 */ /* 0x000fe400078e000b */
[----:B------:R-:W-:Y:S02]  /*ba80*/  IMAD.MOV.U32 R132, RZ, RZ, R12 ;  /* 0x000000ffff847224 */ /* 0x000fe400078e000c */
[----:B------:R-:W-:-:S02]  /*ba90*/  IMAD.MOV.U32 R129, RZ, RZ, R9 ;  /* 0x000000ffff817224 */ /* 0x000fc400078e0009 */
[----:B------:R-:W-:Y:S02]  /*baa0*/  IMAD.MOV.U32 R127, RZ, RZ, R7 ;  /* 0x000000ffff7f7224 */ /* 0x000fe400078e0007 */
[----:B------:R-:W-:Y:S01]  /*bab0*/  IMAD.MOV.U32 R128, RZ, RZ, R8 ;  /* 0x000000ffff807224 */ /* 0x000fe200078e0008 */
[----:B------:R-:W-:Y:S02]  /*bac0*/  WARPGROUP.DEPBAR.LE gsb0, 0x0 ;  /* 0x00008000000079c5 */ /* 0x000fe40000010000 */
[----:B------:R-:W-:Y:S01]  /*bad0*/  IMAD.MOV.U32 R19, RZ, RZ, R220 ;  /* 0x000000ffff137224 */ /* 0x000fe200078e00dc */
[----:B------:R-:W-:Y:S01]  /*bae0*/  MOV R15, R223 ;  /* 0x000000df000f7202 */ /* 0x000fe20000000f00 */
[----:B------:R-:W-:Y:S02]  /*baf0*/  IMAD.MOV.U32 R18, RZ, RZ, R221 ;  /* 0x000000ffff127224 */ /* 0x000fe400078e00dd */
[----:B------:R-:W-:Y:S01]  /*bb00*/  IMAD.MOV.U32 R17, RZ, RZ, R222 ;  /* 0x000000ffff117224 */ /* 0x000fe200078e00de */
[----:B------:R-:W4:Y:S01]  /*bb10*/  LDL.LU.64 R220, [R1+0x90] ;  /* 0x0000900001dc7983 */ /* 0x000f220000300a00 */
[----:B------:R-:W-:Y:S01]  /*bb20*/  IMAD.MOV.U32 R14, RZ, RZ, R224 ;  /* 0x000000ffff0e7224 */ /* 0x000fe200078e00e0 */
[----:B------:R-:W-:Y:S01]  /*bb30*/  MOV R11, R227 ;  /* 0x000000e3000b7202 */ /* 0x000fe20000000f00 */
        /* <DEDUP_REMOVED lines=8> */
[----:B------:R-:W4:Y:S04]  /*bbc0*/  LDL.LU.64 R226, [R1+0xa8] ;  /* 0x0000a80001e27983 */ /* 0x000f280000300a00 */
        /* <DEDUP_REMOVED lines=52> */
[----:B------:R-:W-:Y:S01]  /*bf10*/  IMAD.MOV.U32 R200, RZ, RZ, R152 ;  /* 0x000000ffffc87224 */ /* 0x000fe200078e0098 */
[----:B------:R-:W-:Y:S01]  /*bf20*/  MOV R0, R235 ;  /* 0x000000eb00007202 */ /* 0x000fe20000000f00 */
[----:B------:R-:W-:Y:S02]  /*bf30*/  IMAD.MOV.U32 R201, RZ, RZ, R153 ;  /* 0x000000ffffc97224 */ /* 0x000fe400078e0099 */
[----:B------:R-:W-:Y:S02]  /*bf40*/  IMAD.MOV.U32 R154, RZ, RZ, R170 ;  /* 0x000000ffff9a7224 */ /* 0x000fe400078e00aa */
[----:B------:R-:W-:Y:S01]  /*bf50*/  IMAD.MOV.U32 R125, RZ, RZ, R5 ;  /* 0x000000ffff7d7224 */ /* 0x000fe200078e0005 */
[----:B------:R-:W2:Y:S01]  /*bf60*/  LDL.LU.64 R170, [R1+0x4d8] ;  /* 0x0004d80001aa7983 */ /* 0x000ea20000300a00 */
[----:B------:R-:W-:-:S02]  /*bf70*/  IMAD.MOV.U32 R4, RZ, RZ, R234 ;  /* 0x000000ffff047224 */ /* 0x000fc400078e00ea */
[----:B------:R-:W-:Y:S02]  /*bf80*/  IMAD.MOV.U32 R152, RZ, RZ, R168 ;  /* 0x000000ffff987224 */ /* 0x000fe400078e00a8 */
[----:B------:R-:W-:Y:S02]  /*bf90*/  IMAD.MOV.U32 R153, RZ, RZ, R169 ;  /* 0x000000ffff997224 */ /* 0x000fe400078e00a9 */
[----:B------:R-:W-:Y:S01]  /*bfa0*/  IMAD.MOV.U32 R6, RZ, RZ, R232 ;  /* 0x000000ffff067224 */ /* 0x000fe200078e00e8 */
[----:B------:R-:W2:Y:S01]  /*bfb0*/  LDL.LU.64 R168, [R1+0x4d0] ;  /* 0x0004d00001a87983 */ /* 0x000ea20000300a00 */
[----:B------:R-:W-:Y:S01]  /*bfc0*/  IMAD.MOV.U32 R5, RZ, RZ, R233 ;  /* 0x000000ffff057224 */ /* 0x000fe200078e00e9 */
[----:B------:R-:W-:Y:S02]  /*bfd0*/  WARPGROUP.DEPBAR.LE gsb0, 0x0 ;  /* 0x00008000000079c5 */ /* 0x000fe40000010000 */
        /* <DEDUP_REMOVED lines=48> */
[----:B0-----:R-:W-:-:S02]  /*c2e0*/  IMAD.MOV.U32 R174, RZ, RZ, R130 ;  /* 0x000000ffffae7224 */ /* 0x001fc400078e0082 */
[----:B-1----:R-:W-:Y:S02]  /*c2f0*/  IMAD.MOV.U32 R172, RZ, RZ, R128 ;  /* 0x000000ffffac7224 */ /* 0x002fe400078e0080 */
[----:B--2---:R-:W-:Y:S01]  /*c300*/  IMAD.MOV.U32 R170, RZ, RZ, R126 ;  /* 0x000000ffffaa7224 */ /* 0x004fe200078e007e */
[----:B------:R-:W-:Y:S01]  /*c310*/  MOV R171, R127 ;  /* 0x0000007f00ab7202 */ /* 0x000fe20000000f00 */
[----:B---3--:R-:W-:Y:S02]  /*c320*/  IMAD.MOV.U32 R168, RZ, RZ, R124 ;  /* 0x000000ffffa87224 */ /* 0x008fe400078e007c */
        /* <DEDUP_REMOVED lines=14> */
[----:B------:R-:W2:Y:S04]  /*c410*/  LDL.LU R131, [R1+0x46c] ;  /* 0x00046c0001837983 */ /* 0x000ea80000300800 */
[----:B------:R-:W2:Y:S04]  /*c420*/  LDL.LU R132, [R1+0x468] ;  /* 0x0004680001847983 */ /* 0x000ea80000300800 */
[----:B------:R-:W2:Y:S04]  /*c430*/  LDL.LU R133, [R1+0x464] ;  /* 0x0004640001857983 */ /* 0x000ea80000300800 */
[----:B------:R-:W2:Y:S04]  /*c440*/  LDL.LU R134, [R1+0x460] ;  /* 0x0004600001867983 */ /* 0x000ea80000300800 */
[----:B------:R-:W2:Y:S01]  /*c450*/  LDL.LU R135, [R1+0x45c] ;  /* 0x00045c0001877983 */ /* 0x000ea20000300800 */
[----:B------:R-:W-:Y:S01]  /*c460*/  UMOV UR8, UR24 ;  /* 0x0000001800087c82 */ /* 0x000fe20008000000 */
[----:B------:R-:W-:Y:S01]  /*c470*/  UMOV UR9, UR25 ;  /* 0x0000001900097c82 */ /* 0x000fe20008000000 */
[----:B------:R-:W-:-:S02]  /*c480*/  IMAD.MOV.U32 R180, RZ, RZ, R72 ;  /* 0x000000ffffb47224 */ /* 0x000fc400078e0048 */
[----:B------:R-:W3:Y:S01]  /*c490*/  LDL.LU R72, [R1+0x458] ;  /* 0x0004580001487983 */ /* 0x000ee20000300800 */
[----:B------:R-:W-:Y:S01]  /*c4a0*/  IMAD.MOV.U32 R181, RZ, RZ, R73 ;  /* 0x000000ffffb57224 */ /* 0x000fe200078e0049 */
[----:B------:R-:W-:Y:S01]  /*c4b0*/  MOV R183, R75 ;  /* 0x0000004b00b77202 */ /* 0x000fe20000000f00 */
        /* <DEDUP_REMOVED lines=19> */
[----:B----4-:R-:W-:Y:S02]  /*c5f0*/  IMAD.MOV.U32 R120, RZ, RZ, R76 ;  /* 0x000000ffff787224 */ /* 0x010fe400078e004c */
        /* <DEDUP_REMOVED lines=19> */
[----:B------:R-:W-:Y:S01]  /*c730*/  UMOV UR4, UR24 ;  /* 0x0000001800047c82 */ /* 0x000fe20008000000 */
[----:B------:R-:W-:Y:S01]  /*c740*/  UMOV UR5, UR25 ;  /* 0x0000001900057c82 */ /* 0x000fe20008000000 */
[----:B------:R-:W-:-:S02]  /*c750*/  IMAD.MOV.U32 R132, RZ, RZ, R36 ;  /* 0x000000ffff847224 */ /* 0x000fc400078e0024 */
[----:B------:R-:W2:Y:S01]  /*c760*/  LDL.LU R36, [R1+0x418] ;  /* 0x0004180001247983 */ /* 0x000ea20000300800 */
[----:B------:R-:W-:Y:S01]  /*c770*/  IMAD.MOV.U32 R133, RZ, RZ, R37 ;  /* 0x000000ffff857224 */ /* 0x000fe200078e0025 */
[----:B------:R-:W-:Y:S01]  /*c780*/  MOV R135, R39 ;  /* 0x0000002700877202 */ /* 0x000fe20000000f00 */
        /* <DEDUP_REMOVED lines=35> */
[----:B------:R-:W-:Y:S02]  /*c9c0*/  UIADD3 UR12, UR44, 0x6, URZ ;  /* 0x000000062c0c7890 */ /* 0x000fe4000fffe03f */
        /* <DEDUP_REMOVED lines=60> */
[----:B------:R4:W-:Y:S01]  /*cd90*/  STL.64 [R1+0x78], R182 ;  /* 0x000078b601007387 */ /* 0x0009e20000100a00 */
        /* <DEDUP_REMOVED lines=14> */
[----:B0-----:R-:W-:-:S03]  /*ce80*/  IMAD.MOV.U32 R168, RZ, RZ, R152 ;  /* 0x000000ffffa87224 */ /* 0x001fc600078e0098 */
[----:B------:R-:W2:Y:S01]  /*ce90*/  LDL.LU R116, [R1+0x3e8] ;  /* 0x0003e80001747983 */ /* 0x000ea20000300800 */
[----:B------:R-:W-:-:S03]  /*cea0*/  IMAD.MOV.U32 R169, RZ, RZ, R153 ;  /* 0x000000ffffa97224 */ /* 0x000fc600078e0099 */
[----:B------:R-:W2:Y:S01]  /*ceb0*/  LDL.LU R117, [R1+0x3e4] ;  /* 0x0003e40001757983 */ /* 0x000ea20000300800 */
[----:B-1----:R-:W-:-:S03]  /*cec0*/  IMAD.MOV.U32 R170, RZ, RZ, R154 ;  /* 0x000000ffffaa7224 */ /* 0x002fc600078e009a */
[----:B------:R-:W2:Y:S01]  /*ced0*/  LDL.LU R118, [R1+0x3e0] ;  /* 0x0003e00001767983 */ /* 0x000ea20000300800 */
[----:B------:R-:W-:-:S03]  /*cee0*/  MOV R171, R155 ;  /* 0x0000009b00ab7202 */ /* 0x000fc60000000f00 */
[----:B------:R-:W2:Y:S01]  /*cef0*/  LDL.LU R119, [R1+0x3dc] ;  /* 0x0003dc0001777983 */ /* 0x000ea20000300800 */
[----:B---3--:R-:W-:-:S03]  /*cf00*/  IMAD.MOV.U32 R172, RZ, RZ, R156 ;  /* 0x000000ffffac7224 */ /* 0x008fc600078e009c */
[----:B------:R-:W3:Y:S01]  /*cf10*/  LDL.LU R152, [R1+0x3d8] ;  /* 0x0003d80001987983 */ /* 0x000ee20000300800 */
[----:B------:R-:W-:-:S03]  /*cf20*/  IMAD.MOV.U32 R173, RZ, RZ, R157 ;  /* 0x000000ffffad7224 */ /* 0x000fc600078e009d */
[----:B------:R-:W3:Y:S01]  /*cf30*/  LDL.LU R153, [R1+0x3d4] ;  /* 0x0003d40001997983 */ /* 0x000ee20000300800 */
[----:B----4-:R-:W-:-:S03]  /*cf40*/  IMAD.MOV.U32 R174, RZ, RZ, R158 ;  /* 0x000000ffffae7224 */ /* 0x010fc600078e009e */
        /* <DEDUP_REMOVED lines=119> */
[----:B------:R-:W-:Y:S01]  /*d6c0*/  UMOV UR16, UR28 ;  /* 0x0000001c00107c82 */ /* 0x000fe20008000000 */
[----:B------:R-:W-:Y:S01]  /*d6d0*/  UMOV UR17, UR29 ;  /* 0x0000001d00117c82 */ /* 0x000fe20008000000 */
        /* <DEDUP_REMOVED lines=148> */
[----:B------:R-:W-:Y:S01]  /*e020*/  BPT.TRAP 0x1 ;  /* 0x000000040000795c */ /* 0x000fe20000300000 */
.L_x_23:
[----:B------:R-:W-:Y:S02]  /*e030*/  UISETP.GT.U32.AND UP0, UPT, UR38, 0x1, UPT ;  /* 0x000000012600788c */ /* 0x000fe4000bf04070 */
[----:B------:R-:W-:-:S04]  /*e040*/  ULEA UR4, UR32, UR40, 0x3 ;  /* 0x0000002820047291 */ /* 0x000fc8000f8e183f */
[----:B------:R-:W-:Y:S01]  /*e050*/  UIADD3 UR4, UR4, 0x10, URZ ;  /* 0x0000001004047890 */ /* 0x000fe2000fffe03f */
[----:B------:R-:W-:-:S03]  /*e060*/  PLOP3.LUT P1, PT, PT, PT, UP0, 0x80, 0x0 ;  /* 0x000000000000781c */ /* 0x000fc60003f2f008 */
[----:B------:R-:W-:-:S09]  /*e070*/  UPRMT UR4, URZ, 0x654, UR4 ;  /* 0x000006543f047896 */ /* 0x000fd20008000004 */
[----:B------:R-:W-:Y:S01]  /*e080*/  SYNCS.ARRIVE.TRANS64.RED.A1T0 RZ, [UR4], RZ ;  /* 0x000000ffffff79a7 */ /* 0x000fe20008100404 */
[----:B------:R-:W-:Y:S05]  /*e090*/  @P1 BRA `(.L_x_24) ;  /* 0x0000000000041947 */ /* 0x000fea0003800000 */
[----:B------:R-:W-:Y:S01]  /*e0a0*/  BPT.TRAP 0x1 ;  /* 0x000000040000795c */ /* 0x000fe20000300000 */
.L_x_24:
[----:B------:R-:W-:Y:S02]  /*e0b0*/  UISETP.GT.AND UP2, UPT, UR33, 0x1, UPT ;  /* 0x000000012100788c */ /* 0x000fe4000bf44270 */
[----:B------:R-:W-:Y:S02]  /*e0c0*/  UIADD3 UR34, UR34, 0x1, URZ ;  /* 0x0000000122227890 */ /* 0x000fe4000fffe03f */
[----:B------:R-:W-:Y:S02]  /*e0d0*/  UIADD3 UR32, UR32, 0x1, URZ ;  /* 0x0000000120207890 */ /* 0x000fe4000fffe03f */
[----:B------:R-:W-:Y:S01]  /*e0e0*/  PLOP3.LUT P1, PT, PT, PT, UP2, 0x80, 0x0 ;  /* 0x000000000000781c */ /* 0x000fe20003f2f028 */
[----:B------:R-:W-:Y:S02]  /*e0f0*/  UISETP.NE.AND UP0, UPT, UR34, 0x2, UPT ;  /* 0x000000022200788c */ /* 0x000fe4000bf05270 */
[----:B------:R-:W-:Y:S02]  /*e100*/  UIADD3 UR4, UR33, -0x1, URZ ;  /* 0xffffffff21047890 */ /* 0x000fe4000fffe03f */
[----:B------:R-:W-:-:S02]  /*e110*/  UISETP.NE.AND UP1, UPT, UR32, 0x2, UPT ;  /* 0x000000022000788c */ /* 0x000fc4000bf25270 */
[----:B------:R-:W-:Y:S02]  /*e120*/  USEL UR5, URZ, 0x1, UP0 ;  /* 0x000000013f057887 */ /* 0x000fe40008000000 */
[----:B------:R-:W-:Y:S02]  /*e130*/  USEL UR34, UR34, URZ, UP0 ;  /* 0x0000003f22227287 */ /* 0x000fe40008000000 */
[----:B------:R-:W-:Y:S02]  /*e140*/  USEL UR32, UR32, URZ, UP1 ;  /* 0x0000003f20207287 */ /* 0x000fe40008800000 */
[----:B------:R-:W-:Y:S01]  /*e150*/  ULOP3.LUT UR35, UR35, UR5, URZ, 0x3c, !UPT ;  /* 0x0000000523237292 */ /* 0x000fe2000f8e3c3f */
[----:B------:R-:W-:Y:S01]  /*e160*/  UMOV UR33, UR4 ;  /* 0x0000000400217c82 */ /* 0x000fe20008000000 */
[----:B------:R-:W-:Y:S10]  /*e170*/  @P1 BRA `(.L_x_25) ;  /* 0xffffff9400081947 */ /* 0x000ff4000383ffff */
.L_x_18:
[----:B------:R-:W0:Y:S02]  /*e180*/  LDC R0, c[0x0][0x28c] ;  /* 0x0000a300ff007b82 */ /* 0x000e240000000800 */
[----:B0-----:R-:W-:-:S13]  /*e190*/  ISETP.GE.AND P1, PT, R0, 0x1, PT ;  /* 0x000000010000780c */ /* 0x001fda0003f26270 */
[----:B------:R-:W-:Y:S05]  /*e1a0*/  @!P1 BRA `(.L_x_26) ;  /* 0x0000000000349947 */ /* 0x000fea0003800000 */
[----:B------:R-:W-:Y:S05]  /*e1b0*/  @!P0 BRA `(.L_x_27) ;  /* 0x0000000000048947 */ /* 0x000fea0003800000 */
[----:B------:R-:W-:Y:S01]  /*e1c0*/  BPT.TRAP 0x1 ;  /* 0x000000040000795c */ /* 0x000fe20000300000 */
.L_x_27:
[----:B-----5:R-:W-:Y:S01]  /*e1d0*/  R2UR UR4, R3 ;  /* 0x00000000030472ca */ /* 0x020fe200000e0000 */
[----:B------:R-:W-:-:S06]  /*e1e0*/  UISETP.GT.U32.AND UP0, UPT, UR38, 0x1, UPT ;  /* 0x000000012600788c */ /* 0x000fcc000bf04070 */
[----:B------:R-:W-:-:S06]  /*e1f0*/  PLOP3.LUT P0, PT, PT, PT, UP0, 0x80, 0x0 ;  /* 0x000000000000781c */ /* 0x000fcc0003f0f008 */
[----:B------:R-:W-:-:S04]  /*e200*/  UIADD3 UR4, UR4, UR37, URZ ;  /* 0x0000002504047290 */ /* 0x000fc8000fffe03f */
[----:B------:R-:W-:-:S04]  /*e210*/  USHF.L.U32 UR4, UR4, 0x3, URZ ;  /* 0x0000000304047899 */ /* 0x000fc8000800063f */
[----:B------:R-:W-:-:S04]  /*e220*/  ULOP3.LUT UR4, UR4, 0x8, URZ, 0xc0, !UPT ;  /* 0x0000000804047892 */ /* 0x000fc8000f8ec03f */
[----:B------:R-:W-:-:S04]  /*e230*/  UIADD3 UR4, UR40, 0x10, UR4 ;  /* 0x0000001028047890 */ /* 0x000fc8000fffe004 */
[----:B------:R-:W-:-:S09]  /*e240*/  UPRMT UR4, URZ, 0x654, UR4 ;  /* 0x000006543f047896 */ /* 0x000fd20008000004 */
[----:B------:R-:W-:Y:S01]  /*e250*/  SYNCS.ARRIVE.TRANS64.RED.A1T0 RZ, [UR4], RZ ;  /* 0x000000ffffff79a7 */ /* 0x000fe20008100404 */
[----:B------:R-:W-:Y:S05]  /*e260*/  @P0 BRA `(.L_x_26) ;  /* 0x0000000000040947 */ /* 0x000fea0003800000 */
[----:B------:R-:W-:Y:S01]  /*e270*/  BPT.TRAP 0x1 ;  /* 0x000000040000795c */ /* 0x000fe20000300000 */
.L_x_26:
[----:B------:R-:W0:Y:S01]  /*e280*/  S2R R5, SR_TID.X ;  /* 0x0000000000057919 */ /* 0x000e220000002100 */
[----:B------:R-:W-:Y:S02]  /*e290*/  UIMAD UR43, UR43, 0xe0, URZ ;  /* 0x000000e02b2b78a4 */ /* 0x000fe4000f8e023f */
[----:B------:R-:W-:Y:S01]  /*e2a0*/  USHF.R.S32.HI UR10, URZ, 0x1f, UR42 ;  /* 0x0000001f3f0a7899 */ /* 0x000fe2000801142a */
[----:B------:R-:W1:Y:S01]  /*e2b0*/  S2R R0, SR_TID.X ;  /* 0x0000000000007919 */ /* 0x000e620000002100 */
[----:B------:R-:W-:Y:S01]  /*e2c0*/  ULDC.64 UR8, c[0x0][0x5d0] ;  /* 0x0001740000087ab9 */ /* 0x000fe20000000a00 */
[----:B------:R-:W-:Y:S01]  /*e2d0*/  UIADD3 UR37, UR41, UR37, URZ ;  /* 0x0000002529257290 */ /* 0x000fe2000fffe03f */
[----:B------:R-:W-:Y:S01]  /*e2e0*/  IMAD.U32 R18, RZ, RZ, UR43 ;  /* 0x0000002bff127e24 */ /* 0x000fe2000f8e00ff */
[----:B------:R-:W-:Y:S02]  /*e2f0*/  UIMAD UR4, UR10, UR8, URZ ;  /* 0x000000080a0472a4 */ /* 0x000fe4000f8e023f */
[----:B------:R-:W-:Y:S01]  /*e300*/  IMAD.U32 R8, RZ, RZ, UR8 ;  /* 0x00000008ff087e24 */ /* 0x000fe2000f8e00ff */
[----:B------:R-:W-:-:S02]  /*e310*/  UIMAD.WIDE UR6, UR48, 0x180, URZ ;  /* 0x00000180300678a5 */ /* 0x000fc4000f8e023f */
[----:B------:R-:W-:Y:S01]  /*e320*/  UIMAD UR4, UR42, UR9, UR4 ;  /* 0x000000092a0472a4 */ /* 0x000fe2000f8e0204 */
[----:B------:R-:W-:Y:S01]  /*e330*/  ULDC UR8, c[0x0][0x288] ;  /* 0x0000a20000087ab9 */ /* 0x000fe20000000800 */
[----:B------:R-:W-:Y:S02]  /*e340*/  UIMAD UR48, UR48, 0x180, URZ ;  /* 0x00000180303078a4 */ /* 0x000fe4000f8e023f */
[----:B------:R-:W-:Y:S01]  /*e350*/  UISETP.GE.AND UP1, UPT, UR43, UR8, UPT ;  /* 0x000000082b00728c */ /* 0x000fe2000bf26270 */
[----:B------:R-:W-:Y:S01]  /*e360*/  ULDC UR5, c[0x0][0x284] ;  /* 0x0000a10000057ab9 */ /* 0x000fe20000000800 */
[----:B------:R-:W-:Y:S02]  /*e370*/  UISETP.GT.U32.AND UP0, UPT, UR37, 0x1, UPT ;  /* 0x000000012500788c */ /* 0x000fe4000bf04070 */
[----:B------:R-:W-:Y:S02]  /*e380*/  UISETP.GE.OR UP1, UPT, UR48, UR5, UP1 ;  /* 0x000000053000728c */ /* 0x000fe40008f26670 */
[----:B------:R-:W-:-:S04]  /*e390*/  UISETP.LT.U32.AND UP0, UPT, UR41, 0x2, UP0 ;  /* 0x000000022900788c */ /* 0x000fc80008701070 */
[----:B------:R-:W-:Y:S01]  /*e3a0*/  PLOP3.LUT P0, PT, PT, PT, UP1, 0x80, 0x0 ;  /* 0x000000000000781c */ /* 0x000fe20003f0f018 */
[C---:B0-----:R-:W-:Y:S01]  /*e3b0*/  IMAD.SHL.U32 R19, R5.reuse, 0x2, RZ ;  /* 0x0000000205137824 */ /* 0x041fe200078e00ff */
[----:B------:R-:W-:Y:S02]  /*e3c0*/  LOP3.LUT R4, R5, 0x60, RZ, 0xc0, !PT ;  /* 0x0000006005047812 */ /* 0x000fe400078ec0ff */
[----:B-1---5:R-:W-:Y:S02]  /*e3d0*/  SHF.R.U32.HI R3, RZ, 0x7, R0 ;  /* 0x00000007ff037819 */ /* 0x022fe40000011600 */
[----:B------:R-:W-:Y:S02]  /*e3e0*/  LOP3.LUT R18, R18, 0x6, R19, 0xf8, !PT ;  /* 0x0000000612127812 */ /* 0x000fe400078ef813 */
[----:B------:R-:W-:Y:S02]  /*e3f0*/  SHF.R.U32.HI R0, RZ, 0x2, R5 ;  /* 0x00000002ff007819 */ /* 0x000fe40000011605 */
[----:B------:R-:W-:-:S02]  /*e400*/  SHF.R.S32.HI R19, RZ, 0x1f, R18 ;  /* 0x0000001fff137819 */ /* 0x000fc40000011412 */
[----:B------:R-:W-:Y:S02]  /*e410*/  LOP3.LUT R3, R3, 0x1, RZ, 0xc0, !PT ;  /* 0x0000000103037812 */ /* 0x000fe400078ec0ff */
[----:B------:R-:W-:Y:S01]  /*e420*/  LOP3.LUT R0, R0, 0x7, RZ, 0xc0, !PT ;  /* 0x0000000700007812 */ /* 0x000fe200078ec0ff */
[----:B------:R-:W-:Y:S01]  /*e430*/  IMAD.WIDE.U32 R8, R8, UR42, R18 ;  /* 0x0000002a08087c25 */ /* 0x000fe2000f8e0012 */
[----:B------:R-:W-:Y:S02]  /*e440*/  SHF.L.U32 R14, R3, 0x6, RZ ;  /* 0x00000006030e7819 */ /* 0x000fe400000006ff */
[----:B------:R-:W-:Y:S02]  /*e450*/  SHF.R.U32.HI R4, RZ, 0x1, R4 ;  /* 0x00000001ff047819 */ /* 0x000fe40000011604 */
[--C-:B------:R-:W-:Y:S02]  /*e460*/  LOP3.LUT R14, R14, 0x40, R0.reuse, 0xe2, !PT ;  /* 0x000000400e0e7812 */ /* 0x100fe400078ee200 */
[----:B------:R-:W-:-:S02]  /*e470*/  IADD3 R0, RZ, -R4, -R0 ;  /* 0x80000004ff007210 */ /* 0x000fc40007ffe800 */
[----:B------:R-:W-:Y:S01]  /*e480*/  IADD3 R9, R9, UR4, RZ ;  /* 0x0000000409097c10 */ /* 0x000fe2000fffe0ff */
[----:B------:R-:W-:Y:S01]  /*e490*/  USHF.R.U32.HI UR4, URZ, 0x1, UR37 ;  /* 0x000000013f047899 */ /* 0x000fe20008011625 */
[----:B------:R-:W-:Y:S01]  /*e4a0*/  LOP3.LUT R14, R14, UR6, R4, 0xfe, !PT ;  /* 0x000000060e0e7c12 */ /* 0x000fe2000f8efe04 */
[----:B------:R-:W-:Y:S01]  /*e4b0*/  IMAD R0, R3, -0x40, R0 ;  /* 0xffffffc003007824 */ /* 0x000fe200078e0200 */
[----:B------:R-:W-:Y:S01]  /*e4c0*/  ULOP3.LUT UR37, UR37, 0x1, URZ, 0xc0, !UPT ;  /* 0x0000000125257892 */ /* 0x000fe2000f8ec03f */
[----:B------:R-:W-:Y:S01]  /*e4d0*/  IMAD.U32 R3, RZ, RZ, UR5 ;  /* 0x00000005ff037e24 */ /* 0x000fe2000f8e00ff */
[----:B------:R-:W-:Y:S01]  /*e4e0*/  ULOP3.LUT UR4, UR4, 0x1, URZ, 0xc0, !UPT ;  /* 0x0000000104047892 */ /* 0x000fe2000f8ec03f */
[----:B------:R-:W-:Y:S01]  /*e4f0*/  IMAD.MOV.U32 R4, RZ, RZ, -0x2 ;  /* 0xfffffffeff047424 */ /* 0x000fe200078e00ff */
[----:B------:R-:W-:Y:S02]  /*e500*/  USEL UR5, URZ, 0x1, !UP0 ;  /* 0x000000013f057887 */ /* 0x000fe4000c000000 */
[----:B------:R-:W-:Y:S01]  /*e510*/  UISETP.NE.U32.AND UP2, UPT, UR4, 0x1, UPT ;  /* 0x000000010400788c */ /* 0x000fe2000bf45070 */
[----:B------:R-:W-:Y:S01]  /*e520*/  IADD3 R3, R3, -UR48, R0 ;  /* 0x8000003003037c10 */ /* 0x000fe2000fffe000 */
[----:B------:R-:W-:Y:S01]  /*e530*/  UMOV UR48, 0xffffffff ;  /* 0xffffffff00307882 */ /* 0x000fe20000000000 */
[----:B------:R-:W-:Y:S01]  /*e540*/  LOP3.LUT R0, R5, 0x3, RZ, 0xc0, !PT ;  /* 0x0000000305007812 */ /* 0x000fe200078ec0ff */
[----:B------:R-:W-:-:S04]  /*e550*/  UISETP.GT.U32.AND UP2, UPT, UR41, 0x1, !UP2 ;  /* 0x000000012900788c */ /* 0x000fc8000d744070 */
[----:B------:R-:W-:Y:S01]  /*e560*/  IMAD R0, R0, R4, UR8 ;  /* 0x0000000800007e24 */ /* 0x000fe2000f8e0204 */
[----:B------:R-:W-:-:S03]  /*e570*/  USEL UR4, URZ, 0x1, !UP2 ;  /* 0x000000013f047887 */ /* 0x000fc6000d000000 */
[----:B------:R-:W-:Y:S01]  /*e580*/  VIADD R0, R0, -UR43 ;  /* 0x8000002b00007c36 */ /* 0x000fe20008000000 */
[----:B------:R-:W-:Y:S01]  /*e590*/  ULOP3.LUT UR36, UR4, UR36, UR5, 0x96, !UPT ;  /* 0x0000002404247292 */ /* 0x000fe2000f8e9605 */
[----:B------:R-:W-:Y:S11]  /*e5a0*/  @P0 BRA `(.L_x_28) ;  /* 0x0000016400980947 */ /* 0x000ff60003800000 */
[----:B------:R-:W-:Y:S01]  /*e5b0*/  FSETP.NEU.AND P1, PT, R16, RZ, PT ;  /* 0x000000ff1000720b */ /* 0x000fe20003f2d000 */
[----:B------:R-:W-:Y:S01]  /*e5c0*/  ULDC.64 UR8, c[0x0][0x5c8] ;  /* 0x0001720000087ab9 */ /* 0x000fe20000000a00 */
[----:B------:R-:W-:Y:S01]  /*e5d0*/  ISETP.GT.AND P0, PT, R3, RZ, PT ;  /* 0x000000ff0300720c */ /* 0x000fe20003f04270 */
[----:B------:R-:W-:Y:S01]  /*e5e0*/  UIMAD UR4, UR7, UR8, URZ ;  /* 0x00000008070472a4 */ /* 0x000fe2000f8e023f */
[----:B------:R-:W-:Y:S01]  /*e5f0*/  MOV R21, UR9 ;  /* 0x0000000900157c02 */ /* 0x000fe20008000f00 */
[----:B------:R-:W-:Y:S01]  /*e600*/  IMAD.WIDE.U32 R8, R14, UR8, R8 ;  /* 0x000000080e087c25 */ /* 0x000fe2000f8e0008 */
[----:B------:R-:W-:Y:S01]  /*e610*/  BSSY B0, `(.L_x_28) ;  /* 0x000165f000007945 */ /* 0x000fe20003800000 */
[----:B------:R-:W-:Y:S02]  /*e620*/  ISETP.GT.AND P2, PT, R0, RZ, P0 ;  /* 0x000000ff0000720c */ /* 0x000fe40000744270 */
[----:B------:R-:W-:-:S04]  /*e630*/  IMAD R21, R14, R21, UR4 ;  /* 0x000000040e157e24 */ /* 0x000fc8000f8e0215 */
[----:B------:R-:W-:Y:S01]  /*e640*/  IMAD.IADD R21, R9, 0x1, R21 ;  /* 0x0000000109157824 */ /* 0x000fe200078e0215 */
[----:B------:R-:W-:Y:S06]  /*e650*/  @!P1 BRA `(.L_x_29) ;  /* 0x000000fc00f49947 */ /* 0x000fec0003800000 */
[----:B------:R-:W0:Y:S01]  /*e660*/  LDC.64 R6, c[0x0][0x5b8] ;  /* 0x00016e00ff067b82 */ /* 0x000e220000000a00 */
[----:B------:R-:W2:Y:S01]  /*e670*/  LDL.LU R23, [R1+0x1c0] ;  /* 0x0001c00001177983 */ /* 0x000ea20000300800 */
[----:B------:R-:W-:-:S06]  /*e680*/  ULDC.64 UR4, c[0x0][0x5c0] ;  /* 0x0001700000047ab9 */ /* 0x000fcc0000000a00 */
[----:B------:R-:W1:Y:S01]  /*e690*/  LDC.64 R12, c[0x0][0x5a8] ;  /* 0x00016a00ff0c7b82 */ /* 0x000e620000000a00 */
[----:B0-----:R-:W-:Y:S01]  /*e6a0*/  IMAD.MOV.U32 R4, RZ, RZ, R7 ;  /* 0x000000ffff047224 */ /* 0x001fe200078e0007 */
[----:B------:R0:W-:Y:S01]  /*e6b0*/  STL [R1+0x208], R6 ;  /* 0x0002080601007387 */ /* 0x0001e20000100800 */
[----:B------:R-:W-:-:S04]  /*e6c0*/  IMAD.MOV.U32 R22, RZ, RZ, R6 ;  /* 0x000000ffff167224 */ /* 0x000fc800078e0006 */
[C---:B------:R-:W-:Y:S02]  /*e6d0*/  IMAD R17, R22.reuse, UR10, RZ ;  /* 0x0000000a16117c24 */ /* 0x040fe4000f8e02ff */
[----:B------:R-:W-:Y:S01]  /*e6e0*/  IMAD.WIDE.U32 R234, R22, UR42, R18 ;  /* 0x0000002a16ea7c25 */ /* 0x000fe2000f8e0012 */
[----:B0-----:R-:W0:Y:S03]  /*e6f0*/  LDC.64 R6, c[0x0][0x5b0] ;  /* 0x00016c00ff067b82 */ /* 0x001e260000000a00 */
[----:B------:R-:W-:Y:S01]  /*e700*/  IMAD R17, R4, UR42, R17 ;  /* 0x0000002a04117c24 */ /* 0x000fe2000f8e0211 */
[----:B------:R-:W-:Y:S01]  /*e710*/  STL.64 [R1+0x210], R234 ;  /* 0x000210ea01007387 */ /* 0x000fe20000100a00 */
[----:B------:R-:W-:-:S03]  /*e720*/  IMAD.MOV.U32 R232, RZ, RZ, R234 ;  /* 0x000000ffffe87224 */ /* 0x000fc600078e00ea */
[----:B------:R-:W-:-:S05]  /*e730*/  IADD3 R233, R235, R17, RZ ;  /* 0x00000011ebe97210 */ /* 0x000fca0007ffe0ff */
[----:B------:R-:W-:Y:S01]  /*e740*/  STL.64 [R1+0x200], R232 ;  /* 0x000200e801007387 */ /* 0x000fe20000100a00 */
[----:B0-----:R-:W-:Y:S02]  /*e750*/  IMAD R20, R6, UR7, RZ ;  /* 0x0000000706147c24 */ /* 0x001fe4000f8e02ff */
[----:B------:R-:W-:-:S04]  /*e760*/  IMAD.WIDE.U32 R4, R14, R6, R232 ;  /* 0x000000060e047225 */ /* 0x000fc800078e00e8 */
[----:B------:R-:W-:Y:S01]  /*e770*/  IMAD R20, R14, R7, R20 ;  /* 0x000000070e147224 */ /* 0x000fe200078e0214 */
[----:B-1----:R-:W-:-:S03]  /*e780*/  LEA R10, P1, R4, R12, 0x1 ;  /* 0x0000000c040a7211 */ /* 0x002fc600078208ff */
[----:B------:R-:W-:-:S05]  /*e790*/  IMAD.IADD R5, R5, 0x1, R20 ;  /* 0x0000000105057824 */ /* 0x000fca00078e0214 */
[----:B------:R-:W-:-:S05]  /*e7a0*/  LEA.HI.X R11, R4, R13, R5, 0x1, P1 ;  /* 0x0000000d040b7211 */ /* 0x000fca00008f0c05 */
[----:B------:R-:W3:Y:S01]  /*e7b0*/  @P2 LDG.E.LTC128B.U16 R15, desc[UR52][R10.64] ;  /* 0x000000340a0f2981 */ /* 0x000ee2000c1e1520 */
[----:B------:R-:W-:Y:S01]  /*e7c0*/  BSSY B1, `(.L_x_30) ;  /* 0x0000011000017945 */ /* 0x000fe20003800000 */
[----:B---3--:R-:W-:-:S04]  /*e7d0*/  IMAD.U32 R4, R15, 0x10000, RZ ;  /* 0x000100000f047824 */ /* 0x008fc800078e00ff */
[----:B------:R-:W-:-:S04]  /*e7e0*/  FMUL R4, R4, R16 ;  /* 0x0000001004047220 */ /* 0x000fc80000400000 */
[----:B--2---:R-:W-:Y:S01]  /*e7f0*/  FFMA R9, R23, R2, R4 ;  /* 0x0000000217097223 */ /* 0x004fe20000000004 */
[----:B------:R-:W-:-:S04]  /*e800*/  LEA R4, P1, R8, UR4, 0x1 ;  /* 0x0000000408047c11 */ /* 0x000fc8000f8208ff */
[----:B------:R-:W-:Y:S02]  /*e810*/  LEA.HI.X R5, R8, UR5, R21, 0x1, P1 ;  /* 0x0000000508057c11 */ /* 0x000fe400088f0c15 */
[----:B------:R-:W-:-:S05]  /*e820*/  F2FP.BF16.F32.PACK_AB R8, RZ, R9 ;  /* 0x00000009ff08723e */ /* 0x000fca00000010ff */
[----:B------:R0:W-:Y:S02]  /*e830*/  @P2 STG.E.U16 desc[UR52][R4.64], R8 ;  /* 0x0000000804002986 */ /* 0x0001e4000c101534 */
[----:B0-----:R-:W-:-:S05]  /*e840*/  IMAD.WIDE.U32 R8, R14, R6, R18 ;  /* 0x000000060e087225 */ /* 0x001fca00078e0012 */
[----:B------:R-:W-:-:S03]  /*e850*/  IADD3 R9, R20, R9, RZ ;  /* 0x0000000914097210 */ /* 0x000fc60007ffe0ff */
[----:B------:R-:W-:-:S04]  /*e860*/  IMAD.WIDE.U32 R8, R22, UR42, R8 ;  /* 0x0000002a16087c25 */ /* 0x000fc8000f8e0008 */
[----:B------:R-:W-:Y:S01]  /*e870*/  IMAD.IADD R9, R17, 0x1, R9 ;  /* 0x0000000111097824 */ /* 0x000fe200078e0209 */
[----:B------:R-:W-:-:S04]  /*e880*/  LEA R236, P1, R8, R12, 0x1 ;  /* 0x0000000c08ec7211 */ /* 0x000fc800078208ff */
[----:B------:R-:W-:Y:S02]  /*e890*/  LEA.HI.X R237, R8, R13, R9, 0x1, P1 ;  /* 0x0000000d08ed7211 */ /* 0x000fe400008f0c09 */
[----:B------:R-:W-:-:S13]  /*e8a0*/  ISETP.GT.AND P1, PT, R0, 0x1, P0 ;  /* 0x000000010000780c */ /* 0x000fda0000724270 */
[----:B------:R-:W-:Y:S05]  /*e8b0*/  @!P1 BRA `(.L_x_31) ;  /* 0x0000000000049947 */ /* 0x000fea0003800000 */
[----:B------:R0:W5:Y:S02]  /*e8c0*/  LDG.E.LTC128B.U16 R15, desc[UR52][R236.64+0x2] ;  /* 0x00000234ec0f7981 */ /* 0x000164000c1e1520 */
.L_x_31:
[----:B------:R-:W-:Y:S05]  /*e8d0*/  BSYNC B1 ;  /* 0x0000000000017941 */ /* 0x000fea0003800000 */
.L_x_30:
[----:B------:R-:W2:Y:S01]  /*e8e0*/  LDL.LU R9, [R1+0x1c4] ;  /* 0x0001c40001097983 */ /* 0x000ea20000300800 */
[----:B-----5:R-:W-:Y:S01]  /*e8f0*/  IMAD.U32 R8, R15, 0x10000, RZ ;  /* 0x000100000f087824 */ /* 0x020fe200078e00ff */
[C---:B------:R-:W-:Y:S01]  /*e900*/  SHF.L.U64.HI R11, R6.reuse, 0x3, R7 ;  /* 0x00000003060b7819 */ /* 0x040fe20000010207 */
[----:B------:R-:W-:Y:S01]  /*e910*/  IMAD.SHL.U32 R10, R6, 0x8, RZ ;  /* 0x00000008060a7824 */ /* 0x000fe200078e00ff */
[----:B------:R-:W-:Y:S01]  /*e920*/  ISETP.GT.AND P5, PT, R3, 0x8, PT ;  /* 0x000000080300780c */ /* 0x000fe20003fa4270 */
[----:B------:R-:W-:Y:S01]  /*e930*/  FMUL R8, R8, R16 ;  /* 0x0000001008087220 */ /* 0x000fe20000400000 */
[----:B------:R-:W3:Y:S04]  /*e940*/  LDL.LU R21, [R1+0x1c8] ;  /* 0x0001c80001157983 */ /* 0x000ee80000300800 */
[----:B------:R-:W-:Y:S01]  /*e950*/  STL.64 [R1+0x1c0], R10 ;  /* 0x0001c00a01007387 */ /* 0x000fe20000100a00 */
[----:B--2---:R-:W-:-:S05]  /*e960*/  FFMA R8, R9, R2, R8 ;  /* 0x0000000209087223 */ /* 0x004fca0000000008 */
[----:B------:R-:W-:-:S05]  /*e970*/  F2FP.BF16.F32.PACK_AB R8, RZ, R8 ;  /* 0x00000008ff08723e */ /* 0x000fca00000010ff */
[----:B------:R1:W-:Y:S01]  /*e980*/  @P1 STG.E.U16 desc[UR52][R4.64+0x2], R8 ;  /* 0x0000020804001986 */ /* 0x0003e2000c101534 */
[----:B------:R-:W-:Y:S01]  /*e990*/  ISETP.GT.AND P1, PT, R0, RZ, P5 ;  /* 0x000000ff0000720c */ /* 0x000fe20002f24270 */
[----:B-1----:R-:W-:-:S05]  /*e9a0*/  IMAD.WIDE.U32 R8, R14, R6, R10 ;  /* 0x000000060e087225 */ /* 0x002fca00078e000a */
[----:B------:R-:W-:Y:S02]  /*e9b0*/  IADD3 R20, R20, R9, RZ ;  /* 0x0000000914147210 */ /* 0x000fe40007ffe0ff */
[----:B------:R-:W-:-:S05]  /*e9c0*/  IADD3 R9, P2, R234, R8, RZ ;  /* 0x00000008ea097210 */ /* 0x000fca0007f5e0ff */
[----:B------:R-:W-:Y:S01]  /*e9d0*/  IMAD.X R11, R20, 0x1, R233, P2 ;  /* 0x00000001140b7824 */ /* 0x000fe200010e06e9 */
[----:B------:R-:W-:-:S04]  /*e9e0*/  LEA R10, P2, R9, R12, 0x1 ;  /* 0x0000000c090a7211 */ /* 0x000fc800078408ff */
[----:B------:R-:W-:-:S05]  /*e9f0*/  LEA.HI.X R11, R9, R13, R11, 0x1, P2 ;  /* 0x0000000d090b7211 */ /* 0x000fca00010f0c0b */
[----:B------:R1:W2:Y:S01]  /*ea00*/  @P1 LDG.E.LTC128B.U16 R15, desc[UR52][R10.64] ;  /* 0x000000340a0f1981 */ /* 0x0002a2000c1e1520 */
[----:B------:R-:W-:Y:S01]  /*ea10*/  IADD3 R8, P2, R18, R8, RZ ;  /* 0x0000000812087210 */ /* 0x000fe20007f5e0ff */
[----:B------:R-:W-:Y:S01]  /*ea20*/  BSSY B1, `(.L_x_32) ;  /* 0x0000016000017945 */ /* 0x000fe20003800000 */
[----:B------:R-:W-:-:S03]  /*ea30*/  ISETP.GT.AND P3, PT, R0, 0x1, P5 ;  /* 0x000000010000780c */ /* 0x000fc60002f64270 */
[----:B------:R-:W-:Y:S02]  /*ea40*/  IMAD.X R9, R19, 0x1, R20, P2 ;  /* 0x0000000113097824 */ /* 0x000fe400010e0614 */
[----:B------:R-:W-:-:S04]  /*ea50*/  IMAD.WIDE.U32 R8, R22, UR42, R8 ;  /* 0x0000002a16087c25 */ /* 0x000fc8000f8e0008 */
[----:B------:R-:W-:Y:S01]  /*ea60*/  IMAD.IADD R9, R17, 0x1, R9 ;  /* 0x0000000111097824 */ /* 0x000fe200078e0209 */
[C---:B------:R-:W-:Y:S01]  /*ea70*/  LEA R234, P2, R8.reuse, R12, 0x1 ;  /* 0x0000000c08ea7211 */ /* 0x040fe200078408ff */
[----:B-1----:R-:W-:Y:S02]  /*ea80*/  IMAD.U32 R11, RZ, RZ, UR8 ;  /* 0x00000008ff0b7e24 */ /* 0x002fe4000f8e00ff */
[----:B------:R-:W-:Y:S01]  /*ea90*/  IMAD.U32 R10, RZ, RZ, UR9 ;  /* 0x00000009ff0a7e24 */ /* 0x000fe2000f8e00ff */
[----:B------:R-:W-:Y:S01]  /*eaa0*/  LEA.HI.X R235, R8, R13, R9, 0x1, P2 ;  /* 0x0000000d08eb7211 */ /* 0x000fe200010f0c09 */
[----:B------:R-:W-:-:S03]  /*eab0*/  IMAD.U32 R9, RZ, RZ, UR8 ;  /* 0x00000008ff097e24 */ /* 0x000fc6000f8e00ff */
[----:B------:R-:W-:-:S05]  /*eac0*/  SHF.L.U64.HI R20, R11, 0x4, R10 ;  /* 0x000000040b147819 */ /* 0x000fca000001020a */
[----:B------:R1:W-:Y:S01]  /*ead0*/  STL [R1+0x1c8], R20 ;  /* 0x0001c81401007387 */ /* 0x0003e20000100800 */
[----:B--2---:R-:W-:-:S05]  /*eae0*/  SHF.L.U32 R8, R15, 0x10, RZ ;  /* 0x000000100f087819 */ /* 0x004fca00000006ff */
[----:B------:R-:W-:-:S04]  /*eaf0*/  FMUL R8, R8, R16 ;  /* 0x0000001008087220 */ /* 0x000fc80000400000 */
[----:B---3--:R-:W-:Y:S01]  /*eb00*/  FFMA R8, R21, R2, R8 ;  /* 0x0000000215087223 */ /* 0x008fe20000000008 */
[----:B------:R-:W-:-:S04]  /*eb10*/  SHF.L.U32 R21, R9, 0x4, RZ ;  /* 0x0000000409157819 */ /* 0x000fc800000006ff */
[----:B------:R-:W-:Y:S02]  /*eb20*/  IADD3 R10, P2, R21, R4, RZ ;  /* 0x00000004150a7210 */ /* 0x000fe40007f5e0ff */
[----:B------:R-:W-:-:S03]  /*eb30*/  F2FP.BF16.F32.PACK_AB R8, RZ, R8 ;  /* 0x00000008ff08723e */ /* 0x000fc600000010ff */
[----:B------:R-:W-:-:S05]  /*eb40*/  IMAD.X R11, R20, 0x1, R5, P2 ;  /* 0x00000001140b7824 */ /* 0x000fca00010e0605 */
[----:B------:R1:W-:Y:S01]  /*eb50*/  @P1 STG.E.U16 desc[UR52][R10.64], R8 ;  /* 0x000000080a001986 */ /* 0x0003e2000c101534 */
[----:B------:R-:W-:Y:S05]  /*eb60*/  @!P3 BRA `(.L_x_33) ;  /* 0x000000000004b947 */ /* 0x000fea0003800000 */
[----:B------:R2:W5:Y:S02]  /*eb70*/  LDG.E.LTC128B.U16 R15, desc[UR52][R234.64+0x2] ;  /* 0x00000234ea0f7981 */ /* 0x000564000c1e1520 */
.L_x_33:
[----:B------:R-:W-:Y:S05]  /*eb80*/  BSYNC B1 ;  /* 0x0000000000017941 */ /* 0x000fea0003800000 */
.L_x_32:
[----:B------:R-:W3:Y:S01]  /*eb90*/  LDL.LU R9, [R1+0x1cc] ;  /* 0x0001cc0001097983 */ /* 0x000ee20000300800 */
[----:B-1---5:R-:W-:Y:S01]  /*eba0*/  IMAD.U32 R8, R15, 0x10000, RZ ;  /* 0x000100000f087824 */ /* 0x022fe200078e00ff */
[----:B------:R-:W-:Y:S01]  /*ebb0*/  ISETP.GT.AND P1, PT, R0, 0x8, P0 ;  /* 0x000000080000780c */ /* 0x000fe20000724270 */
[----:B------:R-:W-:Y:S02]  /*ebc0*/  BSSY B1, `(.L_x_34) ;  /* 0x000000b000017945 */ /* 0x000fe40003800000 */
[----:B------:R-:W-:-:S04]  /*ebd0*/  FMUL R8, R8, R16 ;  /* 0x0000001008087220 */ /* 0x000fc80000400000 */
[----:B---3--:R-:W-:Y:S01]  /*ebe0*/  FFMA R8, R9, R2, R8 ;  /* 0x0000000209087223 */ /* 0x008fe20000000008 */
[----:B------:R-:W-:-:S04]  /*ebf0*/  @P3 MOV R9, R11 ;  /* 0x0000000b00093202 */ /* 0x000fc80000000f00 */
[----:B------:R-:W-:-:S04]  /*ec00*/  F2FP.BF16.F32.PACK_AB R8, RZ, R8 ;  /* 0x00000008ff08723e */ /* 0x000fc800000010ff */
[----:B------:R-:W-:Y:S01]  /*ec10*/  PRMT R20, R8, 0x7610, R20 ;  /* 0x0000761008147816 */ /* 0x000fe20000000014 */
[----:B------:R-:W-:-:S05]  /*ec20*/  @P3 IMAD.MOV.U32 R8, RZ, RZ, R10 ;  /* 0x000000ffff083224 */ /* 0x000fca00078e000a */
[----:B------:R1:W-:Y:S02]  /*ec30*/  @P3 STG.E.U16 desc[UR52][R8.64+0x2], R20 ;  /* 0x0000021408003986 */ /* 0x0003e4000c101534 */
[----:B-1----:R-:W-:Y:S01]  /*ec40*/  PRMT R8, R15, 0x7610, R8 ;  /* 0x000076100f087816 */ /* 0x002fe20000000008 */
[----:B------:R-:W-:Y:S06]  /*ec50*/  @!P1 BRA `(.L_x_35) ;  /* 0x0000000000049947 */ /* 0x000fec0003800000 */
[----:B------:R1:W5:Y:S02]  /*ec60*/  LDG.E.LTC128B.U16 R8, desc[UR52][R236.64+0x10] ;  /* 0x00001034ec087981 */ /* 0x000364000c1e1520 */
.L_x_35:
[----:B------:R-:W-:Y:S05]  /*ec70*/  BSYNC B1 ;  /* 0x0000000000017941 */ /* 0x000fea0003800000 */
.L_x_34:
[----:B------:R-:W3:Y:S01]  /*ec80*/  LDL.LU R15, [R1+0x1d0] ;  /* 0x0001d000010f7983 */ /* 0x000ee20000300800 */
[----:B-----5:R-:W-:Y:S01]  /*ec90*/  IMAD.U32 R9, R8, 0x10000, RZ ;  /* 0x0001000008097824 */ /* 0x020fe200078e00ff */
[----:B------:R-:W-:Y:S01]  /*eca0*/  ISETP.GT.AND P2, PT, R0, 0x9, P0 ;  /* 0x000000090000780c */ /* 0x000fe20000744270 */
[----:B------:R-:W-:Y:S02]  /*ecb0*/  BSSY B1, `(.L_x_36) ;  /* 0x0000007000017945 */ /* 0x000fe40003800000 */
[----:B------:R-:W-:-:S04]  /*ecc0*/  FMUL R9, R9, R16 ;  /* 0x0000001009097220 */ /* 0x000fc80000400000 */
[----:B---3--:R-:W-:-:S05]  /*ecd0*/  FFMA R9, R15, R2, R9 ;  /* 0x000000020f097223 */ /* 0x008fca0000000009 */
[----:B------:R-:W-:-:S05]  /*ece0*/  F2FP.BF16.F32.PACK_AB R9, RZ, R9 ;  /* 0x00000009ff09723e */ /* 0x000fca00000010ff */
[----:B------:R3:W-:Y:S01]  /*ecf0*/  @P1 STG.E.U16 desc[UR52][R4.64+0x10], R9 ;  /* 0x0000100904001986 */ /* 0x0007e2000c101534 */
[----:B------:R-:W-:Y:S05]  /*ed00*/  @!P2 BRA `(.L_x_37) ;  /* 0x000000000004a947 */ /* 0x000fea0003800000 */
[----:B------:R4:W5:Y:S02]  /*ed10*/  LDG.E.LTC128B.U16 R8, desc[UR52][R236.64+0x12] ;  /* 0x00001234ec087981 */ /* 0x000964000c1e1520 */
.L_x_37:
[----:B------:R-:W-:Y:S05]  /*ed20*/  BSYNC B1 ;  /* 0x0000000000017941 */ /* 0x000fea0003800000 */
.L_x_36:
[----:B------:R-:W2:Y:S01]  /*ed30*/  LDL.LU R15, [R1+0x1d4] ;  /* 0x0001d400010f7983 */ /* 0x000ea20000300800 */
[----:B---3-5:R-:W-:Y:S01]  /*ed40*/  IMAD.U32 R9, R8, 0x10000, RZ ;  /* 0x0001000008097824 */ /* 0x028fe200078e00ff */
[----:B------:R-:W-:Y:S01]  /*ed50*/  ISETP.GT.AND P1, PT, R0, 0x8, P5 ;  /* 0x000000080000780c */ /* 0x000fe20002f24270 */
[----:B------:R-:W-:Y:S02]  /*ed60*/  BSSY B1, `(.L_x_38) ;  /* 0x0000007000017945 */ /* 0x000fe40003800000 */
[----:B------:R-:W-:-:S04]  /*ed70*/  FMUL R9, R9, R16 ;  /* 0x0000001009097220 */ /* 0x000fc80000400000 */
[----:B--2---:R-:W-:-:S05]  /*ed80*/  FFMA R9, R15, R2, R9 ;  /* 0x000000020f097223 */ /* 0x004fca0000000009 */
[----:B------:R-:W-:-:S05]  /*ed90*/  F2FP.BF16.F32.PACK_AB R9, RZ, R9 ;  /* 0x00000009ff09723e */ /* 0x000fca00000010ff */
[----:B------:R2:W-:Y:S01]  /*eda0*/  @P2 STG.E.U16 desc[UR52][R4.64+0x12], R9 ;  /* 0x0000120904002986 */ /* 0x0005e2000c101534 */
[----:B------:R-:W-:Y:S05]  /*edb0*/  @!P1 BRA `(.L_x_39) ;  /* 0x0000000000049947 */ /* 0x000fea0003800000 */
[----:B------:R3:W5:Y:S02]  /*edc0*/  LDG.E.LTC128B.U16 R8, desc[UR52][R234.64+0x10] ;  /* 0x00001034ea087981 */ /* 0x000764000c1e1520 */
.L_x_39:
[----:B------:R-:W-:Y:S05]  /*edd0*/  BSYNC B1 ;  /* 0x0000000000017941 */ /* 0x000fea0003800000 */
.L_x_38:
[----:B------:R-:W4:Y:S01]  /*ede0*/  LDL.LU R15, [R1+0x1d8] ;  /* 0x0001d800010f7983 */ /* 0x000f220000300800 */
[----:B--2--5:R-:W-:Y:S01]  /*edf0*/  IMAD.U32 R9, R8, 0x10000, RZ ;  /* 0x0001000008097824 */ /* 0x024fe200078e00ff */
[----:B------:R-:W-:Y:S01]  /*ee00*/  ISETP.GT.AND P2, PT, R0, 0x9, P5 ;  /* 0x000000090000780c */ /* 0x000fe20002f44270 */
[----:B------:R-:W-:Y:S02]  /*ee10*/  BSSY B1, `(.L_x_40) ;  /* 0x0000007000017945 */ /* 0x000fe40003800000 */
[----:B------:R-:W-:-:S04]  /*ee20*/  FMUL R9, R9, R16 ;  /* 0x0000001009097220 */ /* 0x000fc80000400000 */
[----:B----4-:R-:W-:-:S05]  /*ee30*/  FFMA R9, R15, R2, R9 ;  /* 0x000000020f097223 */ /* 0x010fca0000000009 */
[----:B------:R-:W-:-:S05]  /*ee40*/  F2FP.BF16.F32.PACK_AB R9, RZ, R9 ;  /* 0x00000009ff09723e */ /* 0x000fca00000010ff */
[----:B------:R2:W-:Y:S01]  /*ee50*/  @P1 STG.E.U16 desc[UR52][R10.64+0x10], R9 ;  /* 0x000010090a001986 */ /* 0x0005e2000c101534 */
[----:B------:R-:W-:Y:S05]  /*ee60*/  @!P2 BRA `(.L_x_41) ;  /* 0x000000000004a947 */ /* 0x000fea0003800000 */
[----:B------:R4:W5:Y:S02]  /*ee70*/  LDG.E.LTC128B.U16 R8, desc[UR52][R234.64+0x12] ;  /* 0x00001234ea087981 */ /* 0x000964000c1e1520 */
.L_x_41:
[----:B------:R-:W-:Y:S05]  /*ee80*/  BSYNC B1 ;  /* 0x0000000000017941 */ /* 0x000fea0003800000 */
.L_x_40:
[----:B------:R-:W3:Y:S01]  /*ee90*/  LDL.LU R15, [R1+0x1dc] ;  /* 0x0001dc00010f7983 */ /* 0x000ee20000300800 */
[----:B--2--5:R-:W-:Y:S01]  /*eea0*/  SHF.L.U32 R9, R8, 0x10, RZ ;  /* 0x0000001008097819 */ /* 0x024fe200000006ff */
[----:B------:R-:W-:Y:S01]  /*eeb0*/  BSSY B1, `(.L_x_42) ;  /* 0x0000008000017945 */ /* 0x000fe20003800000 */
[----:B------:R-:W-:-:S03]  /*eec0*/  ISETP.GT.AND P1, PT, R0, 0x10, P0 ;  /* 0x000000100000780c */ /* 0x000fc60000724270 */
[----:B------:R-:W-:-:S04]  /*eed0*/  FMUL R9, R9, R16 ;  /* 0x0000001009097220 */ /* 0x000fc80000400000 */
[----:B---3--:R-:W-:-:S05]  /*eee0*/  FFMA R9, R15, R2, R9 ;  /* 0x000000020f097223 */ /* 0x008fca0000000009 */
[----:B------:R-:W-:-:S05]  /*eef0*/  F2FP.BF16.F32.PACK_AB R9, RZ, R9 ;  /* 0x00000009ff09723e */ /* 0x000fca00000010ff */
[----:B------:R2:W-:Y:S01]  /*ef00*/  @P2 STG.E.U16 desc[UR52][R10.64+0x12], R9 ;  /* 0x000012090a002986 */ /* 0x0005e2000c101534 */
[----:B------:R-:W-:Y:S05]  /*ef10*/  @!P1 BRA `(.L_x_43) ;  /* 0x0000000000049947 */ /* 0x000fea0003800000 */
[----:B------:R3:W5:Y:S02]  /*ef20*/  LDG.E.LTC128B.U16 R8, desc[UR52][R236.64+0x20] ;  /* 0x00002034ec087981 */ /* 0x000764000c1e1520 */
.L_x_43:
[----:B------:R-:W-:Y:S05]  /*ef30*/  BSYNC B1 ;  /* 0x0000000000017941 */ /* 0x000fea0003800000 */
.L_x_42:
        /* <DEDUP_REMOVED lines=10> */
.L_x_45:
[----:B------:R-:W-:Y:S05]  /*efe0*/  BSYNC B1 ;  /* 0x0000000000017941 */ /* 0x000fea0003800000 */
.L_x_44:
[----:B------:R-:W3:Y:S01]  /*eff0*/  LDL.LU R15, [R1+0x1e4] ;  /* 0x0001e400010f7983 */ /* 0x000ee20000300800 */
[----:B--2--5:R-:W-:Y:S01]  /*f000*/  IMAD.U32 R9, R8, 0x10000, RZ ;  /* 0x0001000008097824 */ /* 0x024fe200078e00ff */
        /* <DEDUP_REMOVED lines=8> */
.L_x_47:
[----:B------:R-:W-:Y:S05]  /*f090*/  BSYNC B1 ;  /* 0x0000000000017941 */ /* 0x000fea0003800000 */
.L_x_46:
        /* <DEDUP_REMOVED lines=10> */
.L_x_49:
[----:B------:R-:W-:Y:S05]  /*f140*/  BSYNC B1 ;  /* 0x0000000000017941 */ /* 0x000fea0003800000 */
.L_x_48:
        /* <DEDUP_REMOVED lines=10> */
.L_x_51:
[----:B------:R-:W-:Y:S05]  /*f1f0*/  BSYNC B1 ;  /* 0x0000000000017941 */ /* 0x000fea0003800000 */
.L_x_50:
        /* <DEDUP_REMOVED lines=10> */
.L_x_53:
[----:B------:R-:W-:Y:S05]  /*f2a0*/  BSYNC B1 ;  /* 0x0000000000017941 */ /* 0x000fea0003800000 */
.L_x_52:
        /* <DEDUP_REMOVED lines=10> */
.L_x_55:
[----:B------:R-:W-:Y:S05]  /*f350*/  BSYNC B1 ;  /* 0x0000000000017941 */ /* 0x000fea0003800000 */
.L_x_54:
[----:B------:R-:W4:Y:S01]  /*f360*/  LDL.LU R20, [R1+0x1f8] ;  /* 0x0001f80001147983 */ /* 0x000f220000300800 */
[----:B--2--5:R-:W-:Y:S01]  /*f370*/  IMAD.U32 R9, R8, 0x10000, RZ ;  /* 0x0001000008097824 */ /* 0x024fe200078e00ff */
[----:B------:R-:W-:Y:S01]  /*f380*/  ISETP.GT.AND P2, PT, R0, 0x19, P5 ;  /* 0x000000190000780c */ /* 0x000fe20002f44270 */
[----:B------:R-:W-:Y:S01]  /*f390*/  BSSY B1, `(.L_x_56) ;  /* 0x0000008000017945 */ /* 0x000fe20003800000 */
[----:B------:R-:W-:Y:S01]  /*f3a0*/  PRMT R15, R8, 0x7610, R15 ;  /* 0x00007610080f7816 */ /* 0x000fe2000000000f */
[----:B------:R-:W-:-:S04]  /*f3b0*/  FMUL R9, R9, R16 ;  /* 0x0000001009097220 */ /* 0x000fc80000400000 */
[----:B----4-:R-:W-:-:S05]  /*f3c0*/  FFMA R9, R20, R2, R9 ;  /* 0x0000000214097223 */ /* 0x010fca0000000009 */
[----:B------:R-:W-:-:S05]  /*f3d0*/  F2FP.BF16.F32.PACK_AB R9, RZ, R9 ;  /* 0x00000009ff09723e */ /* 0x000fca00000010ff */
[----:B------:R2:W-:Y:S01]  /*f3e0*/  @P1 STG.E.U16 desc[UR52][R10.64+0x30], R9 ;  /* 0x000030090a001986 */ /* 0x0005e2000c101534 */
[----:B------:R-:W-:Y:S05]  /*f3f0*/  @!P2 BRA `(.L_x_57) ;  /* 0x000000000004a947 */ /* 0x000fea0003800000 */
[----:B------:R4:W5:Y:S02]  /*f400*/  LDG.E.LTC128B.U16 R15, desc[UR52][R234.64+0x32] ;  /* 0x00003234ea0f7981 */ /* 0x000964000c1e1520 */
.L_x_57:
[----:B------:R-:W-:Y:S05]  /*f410*/  BSYNC B1 ;  /* 0x0000000000017941 */ /* 0x000fea0003800000 */
.L_x_56:
[----:B--2---:R-:W2:Y:S01]  /*f420*/  LDL.LU R9, [R1+0x1fc] ;  /* 0x0001fc0001097983 */ /* 0x004ea20000300800 */
[----:B-----5:R-:W-:-:S05]  /*f430*/  SHF.L.U32 R8, R15, 0x10, RZ ;  /* 0x000000100f087819 */ /* 0x020fca00000006ff */
[----:B------:R-:W-:-:S04]  /*f440*/  FMUL R8, R8, R16 ;  /* 0x0000001008087220 */ /* 0x000fc80000400000 */
[----:B--2---:R-:W-:Y:S01]  /*f450*/  FFMA R8, R9, R2, R8 ;  /* 0x0000000209087223 */ /* 0x004fe20000000008 */
[----:B------:R-:W-:-:S04]  /*f460*/  @P2 IMAD.MOV.U32 R9, RZ, RZ, R11 ;  /* 0x000000ffff092224 */ /* 0x000fc800078e000b */
[----:B------:R-:W-:-:S04]  /*f470*/  F2FP.BF16.F32.PACK_AB R8, RZ, R8 ;  /* 0x00000008ff08723e */ /* 0x000fc800000010ff */
[----:B------:R-:W-:Y:S01]  /*f480*/  PRMT R20, R8, 0x7610, R20 ;  /* 0x0000761008147816 */ /* 0x000fe20000000014 */
[----:B------:R-:W-:-:S05]  /*f490*/  @P2 IMAD.MOV.U32 R8, RZ, RZ, R10 ;  /* 0x000000ffff082224 */ /* 0x000fca00078e000a */
[----:B------:R2:W-:Y:S04]  /*f4a0*/  @P2 STG.E.U16 desc[UR52][R8.64+0x32], R20 ;  /* 0x0000321408002986 */ /* 0x0005e8000c101534 */
[----:B--2---:R-:W2:Y:S01]  /*f4b0*/  LDL.64 R20, [R1+0x200] ;  /* 0x0002000001147983 */ /* 0x004ea20000100a00 */
[----:B------:R-:W-:Y:S02]  /*f4c0*/  IADD3 R232, P1, R14, 0x80, RZ ;  /* 0x000000800ee87810 */ /* 0x000fe40007f3e0ff */
[----:B------:R-:W-:-:S03]  /*f4d0*/  ISETP.GT.AND P4, PT, R3, 0x80, PT ;  /* 0x000000800300780c */ /* 0x000fc60003f84270 */
[----:B------:R-:W-:Y:S01]  /*f4e0*/  IMAD.X R8, RZ, RZ, UR7, P1 ;  /* 0x00000007ff087e24 */ /* 0x000fe200088e06ff */
[----:B------:R-:W-:-:S03]  /*f4f0*/  ISETP.GT.AND P2, PT, R0, RZ, P4 ;  /* 0x000000ff0000720c */ /* 0x000fc60002744270 */
[----:B------:R-:W-:-:S04]  /*f500*/  IMAD R8, R8, R6, RZ ;  /* 0x0000000608087224 */ /* 0x000fc800078e02ff */
[C---:B------:R-:W-:Y:S02]  /*f510*/  IMAD R233, R232.reuse, R7, R8 ;  /* 0x00000007e8e97224 */ /* 0x040fe400078e0208 */
[----:B--2---:R-:W-:-:S05]  /*f520*/  IMAD.WIDE.U32 R8, R232, R6, R20 ;  /* 0x00000006e8087225 */ /* 0x004fca00078e0014 */
[----:B------:R-:W-:Y:S02]  /*f530*/  IADD3 R9, R9, R233, RZ ;  /* 0x000000e909097210 */ /* 0x000fe40007ffe0ff */
[----:B------:R-:W-:-:S04]  /*f540*/  LEA R20, P1, R8, R12, 0x1 ;  /* 0x0000000c08147211 */ /* 0x000fc800078208ff */
[----:B------:R-:W-:-:S05]  /*f550*/  LEA.HI.X R21, R8, R13, R9, 0x1, P1 ;  /* 0x0000000d08157211 */ /* 0x000fca00008f0c09 */
[----:B------:R2:W3:Y:S04]  /*f560*/  @P2 LDG.E.LTC128B.U16 R15, desc[UR52][R20.64] ;  /* 0x00000034140f2981 */ /* 0x0004e8000c1e1520 */
[----:B------:R-:W4:Y:S01]  /*f570*/  LDL.LU R21, [R1+0x180] ;  /* 0x0001800001157983 */ /* 0x000f220000300800 */
[----:B------:R-:W-:Y:S01]  /*f580*/  IMAD.WIDE.U32 R8, R232, R6, R18 ;  /* 0x00000006e8087225 */ /* 0x000fe200078e0012 */
[----:B------:R-:W-:Y:S03]  /*f590*/  BSSY B1, `(.L_x_58) ;  /* 0x0000017000017945 */ /* 0x000fe60003800000 */
[----:B------:R-:W-:Y:S02]  /*f5a0*/  IMAD.IADD R9, R233, 0x1, R9 ;  /* 0x00000001e9097824 */ /* 0x000fe400078e0209 */
[----:B--2---:R-:W-:-:S02]  /*f5b0*/  IMAD.U32 R20, RZ, RZ, UR9 ;  /* 0x00000009ff147e24 */ /* 0x004fc4000f8e00ff */
[----:B------:R-:W-:-:S04]  /*f5c0*/  IMAD.WIDE.U32 R8, R22, UR42, R8 ;  /* 0x0000002a16087c25 */ /* 0x000fc8000f8e0008 */
[----:B------:R-:W-:Y:S01]  /*f5d0*/  IMAD.IADD R9, R17, 0x1, R9 ;  /* 0x0000000111097824 */ /* 0x000fe200078e0209 */
[----:B------:R-:W-:-:S04]  /*f5e0*/  LEA R22, P1, R8, R12, 0x1 ;  /* 0x0000000c08167211 */ /* 0x000fc800078208ff */
[----:B------:R-:W-:Y:S02]  /*f5f0*/  LEA.HI.X R23, R8, R13, R9, 0x1, P1 ;  /* 0x0000000d08177211 */ /* 0x000fe400008f0c09 */
[----:B------:R-:W-:Y:S01]  /*f600*/  ISETP.GT.AND P1, PT, R0, 0x1, P4 ;  /* 0x000000010000780c */ /* 0x000fe20002724270 */
[----:B---3--:R-:W-:-:S04]  /*f610*/  IMAD.U32 R8, R15, 0x10000, RZ ;  /* 0x000100000f087824 */ /* 0x008fc800078e00ff */
[----:B------:R-:W-:-:S04]  /*f620*/  FMUL R8, R8, R16 ;  /* 0x0000001008087220 */ /* 0x000fc80000400000 */
[----:B----4-:R-:W-:Y:S01]  /*f630*/  FFMA R9, R21, R2, R8 ;  /* 0x0000000215097223 */ /* 0x010fe20000000008 */
[----:B------:R-:W-:Y:S01]  /*f640*/  MOV R8, UR8 ;  /* 0x0000000800087c02 */ /* 0x000fe20008000f00 */
[----:B------:R-:W-:-:S03]  /*f650*/  IMAD.U32 R21, RZ, RZ, UR8 ;  /* 0x00000008ff157e24 */ /* 0x000fc6000f8e00ff */
[----:B------:R-:W-:Y:S01]  /*f660*/  F2FP.BF16.F32.PACK_AB R9, RZ, R9 ;  /* 0x00000009ff09723e */ /* 0x000fe200000010ff */
[----:B------:R-:W-:Y:S01]  /*f670*/  IMAD.SHL.U32 R8, R8, 0x100, RZ ;  /* 0x0000010008087824 */ /* 0x000fe200078e00ff */
[--C-:B------:R-:W-:Y:S02]  /*f680*/  SHF.L.U64.HI R21, R21, 0x8, R20.reuse ;  /* 0x0000000815157819 */ /* 0x100fe40000010214 */
[----:B------:R-:W-:Y:S02]  /*f690*/  PRMT R20, R9, 0x7610, R20 ;  /* 0x0000761009147816 */ /* 0x000fe40000000014 */
[----:B------:R-:W-:Y:S01]  /*f6a0*/  IADD3 R8, P3, R8, R4, RZ ;  /* 0x0000000408087210 */ /* 0x000fe20007f7e0ff */
[----:B------:R2:W-:Y:S03]  /*f6b0*/  STL [R1+0x1d4], R21 ;  /* 0x0001d41501007387 */ /* 0x0005e60000100800 */
[----:B------:R-:W-:-:S05]  /*f6c0*/  IADD3.X R9, R21, R5, RZ, P3, !PT ;  /* 0x0000000515097210 */ /* 0x000fca0001ffe4ff */
[----:B------:R2:W-:Y:S01]  /*f6d0*/  @P2 STG.E.U16 desc[UR52][R8.64], R20 ;  /* 0x0000001408002986 */ /* 0x0005e2000c101534 */
[----:B------:R-:W-:Y:S05]  /*f6e0*/  @!P1 BRA `(.L_x_59) ;  /* 0x0000000000049947 */ /* 0x000fea0003800000 */
[----:B------:R3:W5:Y:S02]  /*f6f0*/  LDG.E.LTC128B.U16 R15, desc[UR52][R22.64+0x2] ;  /* 0x00000234160f7981 */ /* 0x000764000c1e1520 */
.L_x_59:
[----:B------:R-:W-:Y:S05]  /*f700*/  BSYNC B1 ;  /* 0x0000000000017941 */ /* 0x000fea0003800000 */
.L_x_58:
[----:B--2---:R-:W2:Y:S01]  /*f710*/  LDL.LU R21, [R1+0x184] ;  /* 0x0001840001157983 */ /* 0x004ea20000300800 */
[----:B-----5:R-:W-:-:S03]  /*f720*/  IMAD.U32 R20, R15, 0x10000, RZ ;  /* 0x000100000f147824 */ /* 0x020fc600078e00ff */
[----:B------:R4:W-:Y:S01]  /*f730*/  STL.64 [R1+0x230], R18 ;  /* 0x0002301201007387 */ /* 0x0009e20000100a00 */
[----:B------:R-:W-:-:S03]  /*f740*/  FMUL R20, R20, R16 ;  /* 0x0000001014147220 */ /* 0x000fc60000400000 */
[----:B----4-:R-:W4:Y:S04]  /*f750*/  LDL.64 R18, [R1+0x200] ;  /* 0x0002000001127983 */ /* 0x010f280000100a00 */
[----:B------:R-:W-:Y:S04]  /*f760*/  STL.64 [R1+0x228], R10 ;  /* 0x0002280a01007387 */ /* 0x000fe80000100a00 */
[----:B------:R-:W-:Y:S01]  /*f770*/  STL [R1+0x220], R4 ;  /* 0x0002200401007387 */ /* 0x000fe20000100800 */
[----:B--2---:R-:W-:-:S05]  /*f780*/  FFMA R21, R21, R2, R20 ;  /* 0x0000000215157223 */ /* 0x004fca0000000014 */
[----:B------:R2:W-:Y:S04]  /*f790*/  STL [R1+0x180], R21 ;  /* 0x0001801501007387 */ /* 0x0005e80000100800 */
[----:B--2---:R-:W2:Y:S02]  /*f7a0*/  LDL.64 R20, [R1+0x1c0] ;  /* 0x0001c00001147983 */ /* 0x004ea40000100a00 */
[----:B--2---:R-:W-:Y:S02]  /*f7b0*/  IMAD.WIDE.U32 R20, R232, R6, R20 ;  /* 0x00000006e8147225 */ /* 0x004fe400078e0014 */
[----:B------:R-:W2:Y:S01]  /*f7c0*/  LDL.LU R232, [R1+0x180] ;  /* 0x0001800001e87983 */ /* 0x000ea20000300800 */
[----:B------:R-:W-:Y:S02]  /*f7d0*/  ISETP.GT.AND P3, PT, R3, 0x88, PT ;  /* 0x000000880300780c */ /* 0x000fe40003f64270 */
[----:B--2---:R-:W-:-:S04]  /*f7e0*/  F2FP.BF16.F32.PACK_AB R10, RZ, R232 ;  /* 0x000000e8ff0a723e */ /* 0x004fc800000010ff */
[----:B------:R-:W-:Y:S01]  /*f7f0*/  PRMT R11, R10, 0x7610, R11 ;  /* 0x000076100a0b7816 */ /* 0x000fe2000000000b */
[----:B------:R-:W-:Y:S02]  /*f800*/  IMAD.IADD R10, R233, 0x1, R21 ;  /* 0x00000001e90a7824 */ /* 0x000fe400078e0215 */
[----:B------:R-:W2:Y:S01]  /*f810*/  LDL.64 R232, [R1+0x210] ;  /* 0x0002100001e87983 */ /* 0x000ea20000100a00 */
[----:B------:R-:W-:Y:S02]  /*f820*/  PRMT R4, R11, 0x7610, R4 ;  /* 0x000076100b047816 */ /* 0x000fe40000000004 */
[----:B------:R-:W-:Y:S01]  /*f830*/  ISETP.GT.AND P2, PT, R0, RZ, P3 ;  /* 0x000000ff0000720c */ /* 0x000fe20001f44270 */
[----:B------:R0:W-:Y:S01]  /*f840*/  STL [R1+0x1cc], R10 ;  /* 0x0001cc0a01007387 */ /* 0x0001e20000100800 */
[----:B--2---:R-:W-:-:S05]  /*f850*/  IADD3 R232, P6, R232, R20, RZ ;  /* 0x00000014e8e87210 */ /* 0x004fca0007fde0ff */
[----:B----4-:R-:W-:Y:S01]  /*f860*/  IMAD.X R233, R10, 0x1, R19, P6 ;  /* 0x000000010ae97824 */ /* 0x010fe200030e0613 */
[C---:B0-----:R-:W-:Y:S01]  /*f870*/  LEA R10, P6, R232.reuse, R12, 0x1 ;  /* 0x0000000ce80a7211 */ /* 0x041fe200078c08ff */
[----:B------:R0:W5:Y:S03]  /*f880*/  LDL.LU.64 R18, [R1+0x230] ;  /* 0x0002300001127983 */ /* 0x0001660000300a00 */
[----:B------:R-:W-:Y:S01]  /*f890*/  LEA.HI.X R11, R232, R13, R233, 0x1, P6 ;  /* 0x0000000de80b7211 */ /* 0x000fe200030f0ce9 */
[----:B------:R-:W-:Y:S01]  /*f8a0*/  IMAD.MOV.U32 R233, RZ, RZ, R9 ;  /* 0x000000ffffe97224 */ /* 0x000fe200078e0009 */
[----:B------:R-:W-:-:S03]  /*f8b0*/  MOV R232, R8 ;  /* 0x0000000800e87202 */ /* 0x000fc60000000f00 */
[----:B------:R2:W-:Y:S04]  /*f8c0*/  STL.64 [R1+0x180], R10 ;  /* 0x0001800a01007387 */ /* 0x0005e80000100a00 */
[----:B------:R4:W-:Y:S04]  /*f8d0*/  @P1 STG.E.U16 desc[UR52][R232.64+0x2], R4 ;  /* 0x00000204e8001986 */ /* 0x0009e8000c101534 */
[----:B--2---:R0:W5:Y:S04]  /*f8e0*/  LDL.LU.64 R10, [R1+0x228] ;  /* 0x00022800010a7983 */ /* 0x0041680000300a00 */
[----:B----4-:R0:W5:Y:S01]  /*f8f0*/  LDL.LU R4, [R1+0x220] ;  /* 0x0002200001047983 */ /* 0x0101620000300800 */
[----:B------:R-:W-:Y:S04]  /*f900*/  BSSY B1, `(.L_x_60) ;  /* 0x0000006000017945 */ /* 0x000fe80003800000 */
[----:B------:R-:W-:Y:S05]  /*f910*/  @!P2 BRA `(.L_x_61) ;  /* 0x000000000010a947 */ /* 0x000fea0003800000 */
[----:B------:R2:W-:Y:S04]  /*f920*/  STL.64 [R1+0x220], R2 ;  /* 0x0002200201007387 */ /* 0x0005e80000100a00 */
[----:B--2---:R-:W2:Y:S04]  /*f930*/  LDL.LU.64 R2, [R1+0x180] ;  /* 0x0001800001027983 */ /* 0x004ea80000300a00 */
[----:B--2---:R2:W5:Y:S04]  /*f940*/  LDG.E.LTC128B.U16 R15, desc[UR52][R2.64] ;  /* 0x00000034020f7981 */ /* 0x004568000c1e1520 */
[----:B------:R2:W5:Y:S02]  /*f950*/  LDL.LU.64 R2, [R1+0x220] ;  /* 0x0002200001027983 */ /* 0x0005640000300a00 */
.L_x_61:
[----:B------:R-:W-:Y:S05]  /*f960*/  BSYNC B1 ;  /* 0x0000000000017941 */ /* 0x000fea0003800000 */
.L_x_60:
[----:B------:R4:W-:Y:S04]  /*f970*/  STL.64 [R1+0x228], R6 ;  /* 0x0002280601007387 */ /* 0x0009e80000100a00 */
[----:B----4-:R-:W4:Y:S01]  /*f980*/  LDL.LU R6, [R1+0x188] ;  /* 0x0001880001067983 */ /* 0x010f220000300800 */
[----:B------:R-:W-:Y:S02]  /*f990*/  IMAD.U32 R7, RZ, RZ, UR8 ;  /* 0x00000008ff077e24 */ /* 0x000fe4000f8e00ff */
[----:B-----5:R-:W-:Y:S01]  /*f9a0*/  IMAD.U32 R21, R15, 0x10000, RZ ;  /* 0x000100000f157824 */ /* 0x020fe200078e00ff */
[----:B------:R0:W-:Y:S02]  /*f9b0*/  STL.64 [R1+0x220], R4 ;  /* 0x0002200401007387 */ /* 0x0001e40000100a00 */
[----:B------:R-:W-:Y:S01]  /*f9c0*/  SHF.L.U32 R7, R7, 0x4, RZ ;  /* 0x0000000407077819 */ /* 0x000fe200000006ff */
[----:B------:R-:W-:Y:S01]  /*f9d0*/  FMUL R21, R21, R16 ;  /* 0x0000001015157220 */ /* 0x000fe20000400000 */
[----:B0-----:R-:W3:Y:S04]  /*f9e0*/  LDL.LU R4, [R1+0x1cc] ;  /* 0x0001cc0001047983 */ /* 0x001ee80000300800 */
[----:B------:R-:W2:Y:S01]  /*f9f0*/  LDL R5, [R1+0x208] ;  /* 0x0002080001057983 */ /* 0x000ea20000100800 */
[----:B----4-:R-:W-:Y:S01]  /*fa00*/  FFMA R21, R6, R2, R21 ;  /* 0x0000000206157223 */ /* 0x010fe20000000015 */
[----:B------:R-:W-:-:S02]  /*fa10*/  IADD3 R6, P1, R8, R7, RZ ;  /* 0x0000000708067210 */ /* 0x000fc40007f3e0ff */
[----:B------:R-:W4:Y:S02]  /*fa20*/  LDL R7, [R1+0x1c8] ;  /* 0x0001c80001077983 */ /* 0x000f240000100800 */
[----:B------:R-:W-:Y:S01]  /*fa30*/  F2FP.BF16.F32.PACK_AB R21, RZ, R21 ;  /* 0x00000015ff15723e */ /* 0x000fe200000010ff */
[----:B----4-:R-:W-:Y:S01]  /*fa40*/  IMAD.X R7, R9, 0x1, R7, P1 ;  /* 0x0000000109077824 */ /* 0x010fe200008e0607 */
[----:B------:R-:W-:-:S04]  /*fa50*/  IADD3 R20, P1, R18, R20, RZ ;  /* 0x0000001412147210 */ /* 0x000fc80007f3e0ff */
[----:B------:R3:W-:Y:S02]  /*fa60*/  @P2 STG.E.U16 desc[UR52][R6.64], R21 ;  /* 0x0000001506002986 */ /* 0x0007e4000c101534 */
[----:B---3--:R-:W-:Y:S02]  /*fa70*/  IMAD.X R21, R19, 0x1, R4, P1 ;  /* 0x0000000113157824 */ /* 0x008fe400008e0604 */
[----:B------:R0:W5:Y:S01]  /*fa80*/  LDL.LU.64 R6, [R1+0x228] ;  /* 0x0002280001067983 */ /* 0x0001620000300a00 */
[----:B--2---:R-:W-:-:S04]  /*fa90*/  IMAD.WIDE.U32 R4, R5, UR42, R20 ;  /* 0x0000002a05047c25 */ /* 0x004fc8000f8e0014 */
[----:B------:R-:W-:Y:S01]  /*faa0*/  IMAD.IADD R21, R17, 0x1, R5 ;  /* 0x0000000111157824 */ /* 0x000fe200078e0205 */
[----:B------:R-:W-:-:S04]  /*fab0*/  LEA R20, P1, R4, R12, 0x1 ;  /* 0x0000000c04147211 */ /* 0x000fc800078208ff */
[----:B------:R-:W-:Y:S02]  /*fac0*/  LEA.HI.X R21, R4, R13, R21, 0x1, P1 ;  /* 0x0000000d04157211 */ /* 0x000fe400008f0c15 */
[----:B------:R0:W5:Y:S01]  /*fad0*/  LDL.LU.64 R4, [R1+0x220] ;  /* 0x0002200001047983 */ /* 0x0001620000300a00 */
[----:B------:R-:W-:Y:S01]  /*fae0*/  ISETP.GT.AND P6, PT, R0, 0x1, P3 ;  /* 0x000000010000780c */ /* 0x000fe20001fc4270 */
[----:B------:R-:W-:-:S12]  /*faf0*/  BSSY B1, `(.L_x_62) ;  /* 0x0000003000017945 */ /* 0x000fd80003800000 */
[----:B0-----:R-:W-:Y:S05]  /*fb00*/  @!P6 BRA `(.L_x_63) ;  /* 0x000000000004e947 */ /* 0x001fea0003800000 */
[----:B------:R0:W5:Y:S02]  /*fb10*/  LDG.E.LTC128B.U16 R15, desc[UR52][R20.64+0x2] ;  /* 0x00000234140f7981 */ /* 0x000164000c1e1520 */
.L_x_63:
[----:B------:R-:W-:Y:S05]  /*fb20*/  BSYNC B1 ;  /* 0x0000000000017941 */ /* 0x000fea0003800000 */
.L_x_62:
[----:B------:R-:W-:Y:S04]  /*fb30*/  STL [R1+0x238], R11 ;  /* 0x0002380b01007387 */ /* 0x000fe80000100800 */
[----:B------:R-:W-:Y:S04]  /*fb40*/  STL [R1+0x234], R10 ;  /* 0x0002340a01007387 */ /* 0x000fe80000100800 */
[----:B-----5:R2:W-:Y:S04]  /*fb50*/  STL [R1+0x230], R7 ;  /* 0x0002300701007387 */ /* 0x0205e80000100800 */
[----:B--2---:R-:W2:Y:S04]  /*fb60*/  LDL.LU R7, [R1+0x18c] ;  /* 0x00018c0001077983 */ /* 0x004ea80000300800 */
[----:B------:R-:W-:Y:S04]  /*fb70*/  STL [R1+0x22c], R6 ;  /* 0x00022c0601007387 */ /* 0x000fe80000100800 */
[----:B------:R3:W-:Y:S04]  /*fb80*/  STL [R1+0x228], R5 ;  /* 0x0002280501007387 */ /* 0x0007e80000100800 */
[----:B---3--:R-:W3:Y:S01]  /*fb90*/  LDL R5, [R1+0x1c8] ;  /* 0x0001c80001057983 */ /* 0x008ee20000100800 */
[----:B------:R-:W-:Y:S01]  /*fba0*/  IMAD.U32 R11, R15, 0x10000, RZ ;  /* 0x000100000f0b7824 */ /* 0x000fe200078e00ff */
[----:B------:R-:W-:-:S02]  /*fbb0*/  MOV R10, UR8 ;  /* 0x00000008000a7c02 */ /* 0x000fc40008000f00 */
[----:B------:R4:W-:Y:S01]  /*fbc0*/  STL [R1+0x224], R4 ;  /* 0x0002240401007387 */ /* 0x0009e20000100800 */
[----:B------:R-:W-:Y:S02]  /*fbd0*/  FMUL R11, R11, R16 ;  /* 0x000000100b0b7220 */ /* 0x000fe40000400000 */
[----:B------:R-:W-:Y:S01]  /*fbe0*/  IMAD.SHL.U32 R10, R10, 0x10, RZ ;  /* 0x000000100a0a7824 */ /* 0x000fe200078e00ff */
[----:B------:R1:W-:Y:S04]  /*fbf0*/  STL [R1+0x220], R3 ;  /* 0x0002200301007387 */ /* 0x0003e80000100800 */
[----:B------:R-:W-:Y:S01]  /*fc00*/  IADD3 R8, P2, R10, R8, RZ ;  /* 0x000000080a087210 */ /* 0x000fe20007f5e0ff */
[----:B--2---:R-:W-:Y:S02]  /*fc10*/  FFMA R7, R7, R2, R11 ;  /* 0x0000000207077223 */ /* 0x004fe4000000000b */
[----:B------:R2:W5:Y:S03]  /*fc20*/  LDL.LU R11, [R1+0x238] ;  /* 0x00023800010b7983 */ /* 0x0005660000300800 */
[----:B------:R-:W-:Y:S01]  /*fc30*/  F2FP.BF16.F32.PACK_AB R6, RZ, R7 ;  /* 0x00000007ff06723e */ /* 0x000fe200000010ff */
[----:B------:R2:W5:Y:S03]  /*fc40*/  LDL.LU R10, [R1+0x234] ;  /* 0x00023400010a7983 */ /* 0x0005660000300800 */
[----:B----4-:R-:W-:Y:S01]  /*fc50*/  PRMT R4, R6, 0x7610, R4 ;  /* 0x0000761006047816 */ /* 0x010fe20000000004 */
[----:B------:R2:W5:Y:S03]  /*fc60*/  LDL.LU R7, [R1+0x230] ;  /* 0x0002300001077983 */ /* 0x0005660000300800 */
[----:B-1----:R-:W-:Y:S01]  /*fc70*/  PRMT R3, R4, 0x7610, R3 ;  /* 0x0000761004037816 */ /* 0x002fe20000000003 */
[----:B------:R2:W5:Y:S01]  /*fc80*/  LDL.LU R6, [R1+0x22c] ;  /* 0x00022c0001067983 */ /* 0x0005620000300800 */
[----:B------:R-:W-:Y:S01]  /*fc90*/  ISETP.GT.AND P1, PT, R0, 0x8, P4 ;  /* 0x000000080000780c */ /* 0x000fe20002724270 */
[----:B---3--:R-:W-:-:S02]  /*fca0*/  IMAD.X R9, R5, 0x1, R9, P2 ;  /* 0x0000000105097824 */ /* 0x008fc400010e0609 */
[----:B------:R2:W5:Y:S04]  /*fcb0*/  LDL.LU R5, [R1+0x228] ;  /* 0x0002280001057983 */ /* 0x0005680000300800 */
[----:B------:R2:W5:Y:S04]  /*fcc0*/  LDL.LU R4, [R1+0x224] ;  /* 0x0002240001047983 */ /* 0x0005680000300800 */
[----:B------:R1:W-:Y:S04]  /*fcd0*/  @P6 STG.E.U16 desc[UR52][R8.64+0x2], R3 ;  /* 0x0000020308006986 */ /* 0x0003e8000c101534 */
[----:B-1----:R2:W5:Y:S01]  /*fce0*/  LDL.LU R3, [R1+0x220] ;  /* 0x0002200001037983 */ /* 0x0025620000300800 */
[----:B------:R-:W-:Y:S01]  /*fcf0*/  BSSY B1, `(.L_x_64) ;  /* 0x0000004000017945 */ /* 0x000fe20003800000 */
[----:B------:R-:W-:-:S03]  /*fd00*/  PRMT R8, R15, 0x7610, R8 ;  /* 0x000076100f087816 */ /* 0x000fc60000000008 */
[----:B------:R-:W-:Y:S05]  /*fd10*/  @!P1 BRA `(.L_x_65) ;  /* 0x0000000000049947 */ /* 0x000fea0003800000 */
[----:B------:R1:W5:Y:S02]  /*fd20*/  LDG.E.LTC128B.U16 R8, desc[UR52][R22.64+0x10] ;  /* 0x0000103416087981 */ /* 0x000364000c1e1520 */
.L_x_65:
[----:B------:R-:W-:Y:S05]  /*fd30*/  BSYNC B1 ;  /* 0x0000000000017941 */ /* 0x000fea0003800000 */
.L_x_64:
[----:B------:R-:W3:Y:S01]  /*fd40*/  LDL.LU R15, [R1+0x190] ;  /* 0x00019000010f7983 */ /* 0x000ee20000300800 */
[----:B-----5:R-:W-:Y:S01]  /*fd50*/  SHF.L.U32 R9, R8, 0x10, RZ ;  /* 0x0000001008097819 */ /* 0x020fe200000006ff */
        /* <DEDUP_REMOVED lines=8> */
.L_x_67:
[----:B------:R-:W-:Y:S05]  /*fde0*/  BSYNC B1 ;  /* 0x0000000000017941 */ /* 0x000fea0003800000 */
.L_x_66:
[----:B------:R0:W-:Y:S04]  /*fdf0*/  STL [R1+0x220], R3 ;  /* 0x0002200301007387 */ /* 0x0001e80000100800 */
[----:B0-----:R-:W2:Y:S01]  /*fe00*/  LDL.LU R3, [R1+0x194] ;  /* 0x0001940001037983 */ /* 0x001ea20000300800 */
[----:B---3-5:R-:W-:-:S04]  /*fe10*/  IMAD.U32 R9, R8, 0x10000, RZ ;  /* 0x0001000008097824 */ /* 0x028fc800078e00ff */
[----:B------:R-:W-:Y:S01]  /*fe20*/  FMUL R9, R9, R16 ;  /* 0x0000001009097220 */ /* 0x000fe20000400000 */
[----:B------:R-:W-:-:S03]  /*fe30*/  ISETP.GT.AND P1, PT, R0, 0x8, P3 ;  /* 0x000000080000780c */ /* 0x000fc60001f24270 */
[----:B--2---:R-:W-:Y:S02]  /*fe40*/  FFMA R9, R3, R2, R9 ;  /* 0x0000000203097223 */ /* 0x004fe40000000009 */
[----:B------:R0:W5:Y:S01]  /*fe50*/  LDL.LU R3, [R1+0x220] ;  /* 0x0002200001037983 */ /* 0x0001620000300800 */
[----:B------:R-:W-:Y:S01]  /*fe60*/  BSSY B1, `(.L_x_68) ;  /* 0x0000006000017945 */ /* 0x000fe20003800000 */
[----:B------:R-:W-:Y:S02]  /*fe70*/  PRMT R15, R8, 0x7610, R15 ;  /* 0x00007610080f7816 */ /* 0x000fe4000000000f */
[----:B------:R-:W-:-:S05]  /*fe80*/  F2FP.BF16.F32.PACK_AB R9, RZ, R9 ;  /* 0x00000009ff09723e */ /* 0x000fca00000010ff */
[----:B------:R0:W-:Y:S01]  /*fe90*/  @P2 STG.E.U16 desc[UR52][R232.64+0x12], R9 ;  /* 0x00001209e8002986 */ /* 0x0001e2000c101534 */
[----:B------:R-:W-:Y:S05]  /*fea0*/  @!P1 BRA `(.L_x_69) ;  /* 0x0000000000049947 */ /* 0x000fea0003800000 */
[----:B------:R2:W5:Y:S02]  /*feb0*/  LDG.E.LTC128B.U16 R15, desc[UR52][R20.64+0x10] ;  /* 0x00001034140f7981 */ /* 0x000564000c1e1520 */
.L_x_69:
[----:B------:R-:W-:Y:S05]  /*fec0*/  BSYNC B1 ;  /* 0x0000000000017941 */ /* 0x000fea0003800000 */
.L_x_68:
[----:B0-----:R-:W3:Y:S01]  /*fed0*/  LDL.LU R9, [R1+0x198] ;  /* 0x0001980001097983 */ /* 0x001ee20000300800 */
[----:B-----5:R-:W-:-:S03]  /*fee0*/  IMAD.U32 R8, R15, 0x10000, RZ ;  /* 0x000100000f087824 */ /* 0x020fc600078e00ff */
[----:B------:R0:W-:Y:S01]  /*fef0*/  STL [R1+0x22c], R10 ;  /* 0x00022c0a01007387 */ /* 0x0001e20000100800 */
[----:B------:R-:W-:-:S03]  /*ff00*/  FMUL R8, R8, R16 ;  /* 0x0000001008087220 */ /* 0x000fc60000400000 */
[----:B------:R1:W-:Y:S01]  /*ff10*/  STL [R1+0x228], R7 ;  /* 0x0002280701007387 */ /* 0x0003e20000100800 */
[----:B0-----:R-:W-:-:S03]  /*ff20*/  IMAD.U32 R10, RZ, RZ, UR8 ;  /* 0x00000008ff0a7e24 */ /* 0x001fc6000f8e00ff */
[----:B-1----:R-:W4:Y:S02]  /*ff30*/  LDL.LU R7, [R1+0x1d4] ;  /* 0x0001d40001077983 */ /* 0x002f240000300800 */
[----:B------:R-:W-:Y:S02]  /*ff40*/  SHF.L.U32 R10, R10, 0x8, RZ ;  /* 0x000000080a0a7819 */ /* 0x000fe400000006ff */
[----:B------:R0:W-:Y:S04]  /*ff50*/  STL [R1+0x224], R6 ;  /* 0x0002240601007387 */ /* 0x0001e80000100800 */
[----:B------:R1:W-:Y:S01]  /*ff60*/  STL [R1+0x220], R3 ;  /* 0x0002200301007387 */ /* 0x0003e20000100800 */
[----:B---3--:R-:W-:Y:S01]  /*ff70*/  FFMA R9, R9, R2, R8 ;  /* 0x0000000209097223 */ /* 0x008fe20000000008 */
[----:B------:R-:W-:-:S04]  /*ff80*/  IMAD.U32 R8, RZ, RZ, UR8 ;  /* 0x00000008ff087e24 */ /* 0x000fc8000f8e00ff */
[----:B------:R-:W-:Y:S01]  /*ff90*/  IMAD.SHL.U32 R8, R8, 0x10, RZ ;  /* 0x0000001008087824 */ /* 0x000fe200078e00ff */
[----:B------:R-:W-:-:S04]  /*ffa0*/  F2FP.BF16.F32.PACK_AB R9, RZ, R9 ;  /* 0x00000009ff09723e */ /* 0x000fc800000010ff */
[----:B------:R-:W-:Y:S02]  /*ffb0*/  IADD3 R8, P2, P6, R8, R4, R10 ;  /* 0x0000000408087210 */ /* 0x000fe40007e5e00a */
[----:B------:R3:W5:Y:S01]  /*ffc0*/  LDL.LU R10, [R1+0x22c] ;  /* 0x00022c00010a7983 */ /* 0x0007620000300800 */
[----:B0-----:R-:W-:-:S03]  /*ffd0*/  PRMT R6, R9, 0x7610, R6 ;  /* 0x0000761009067816 */ /* 0x001fc60000000006 */
[----:B------:R-:W4:Y:S01]  /*ffe0*/  LDL R9, [R1+0x1c8] ;  /* 0x0001c80001097983 */ /* 0x000f220000100800 */
[----:B-1----:R-:W-:Y:S02]  /*fff0*/  PRMT R3, R6, 0x7610, R3 ;  /* 0x0000761006037816 */ /* 0x002fe40000000003 */
[----:B----4-:R-:W-:Y:S02]  /*10000*/  IADD3.X R9, R9, R5, R7, P2, P6 ;  /* 0x0000000509097210 */ /* 0x010fe400017ec407 */
[----:B------:R3:W5:Y:S01]  /*10010*/  LDL.LU R7, [R1+0x228] ;  /* 0x0002280001077983 */ /* 0x0007620000300800 */
[----:B------:R-:W-:-:S03]  /*10020*/  ISETP.GT.AND P2, PT, R0, 0x9, P3 ;  /* 0x000000090000780c */ /* 0x000fc60001f44270 */
[----:B------:R3:W5:Y:S04]  /*10030*/  LDL.LU R6, [R1+0x224] ;  /* 0x0002240001067983 */ /* 0x0007680000300800 */
[----:B------:R0:W-:Y:S04]  /*10040*/  @P1 STG.E.U16 desc[UR52][R8.64+0x10], R3 ;  /* 0x0000100308001986 */ /* 0x0001e8000c101534 */
[----:B0-----:R3:W5:Y:S01]  /*10050*/  LDL.LU R3, [R1+0x220] ;  /* 0x0002200001037983 */ /* 0x0017620000300800 */
[----:B------:R-:W-:Y:S04]  /*10060*/  BSSY B1, `(.L_x_70) ;  /* 0x0000003000017945 */ /* 0x000fe80003800000 */
[----:B------:R-:W-:Y:S05]  /*10070*/  @!P2 BRA `(.L_x_71) ;  /* 0x000000000004a947 */ /* 0x000fea0003800000 */
[----:B------:R0:W5:Y:S02]  /*10080*/  LDG.E.LTC128B.U16 R15, desc[UR52][R20.64+0x12] ;  /* 0x00001234140f7981 */ /* 0x000164000c1e1520 */
.L_x_71:
[----:B------:R-:W-:Y:S05]  /*10090*/  BSYNC B1 ;  /* 0x0000000000017941 */ /* 0x000fea0003800000 */
.L_x_70:
[----:B-----5:R-:W-:Y:S04]  /*100a0*/  STL [R1+0x230], R7 ;  /* 0x0002300701007387 */ /* 0x020fe80000100800 */
[----:B------:R1:W-:Y:S04]  /*100b0*/  STL [R1+0x22c], R6 ;  /* 0x00022c0601007387 */ /* 0x0003e80000100800 */
[----:B-1----:R-:W4:Y:S01]  /*100c0*/  LDL.LU R6, [R1+0x19c] ;  /* 0x00019c0001067983 */ /* 0x002f220000300800 */
[----:B------:R-:W-:-:S03]  /*100d0*/  IMAD.U32 R7, R15, 0x10000, RZ ;  /* 0x000100000f077824 */ /* 0x000fc600078e00ff */
[----:B------:R1:W-:Y:S01]  /*100e0*/  STL [R1+0x228], R5 ;  /* 0x0002280501007387 */ /* 0x0003e20000100800 */
[----:B------:R-:W-:-:S03]  /*100f0*/  FMUL R7, R7, R16 ;  /* 0x0000001007077220 */ /* 0x000fc60000400000 */
[----:B------:R2:W-:Y:S04]  /*10100*/  STL [R1+0x224], R4 ;  /* 0x0002240401007387 */ /* 0x0005e80000100800 */
[----:B------:R3:W-:Y:S01]  /*10110*/  STL [R1+0x220], R3 ;  /* 0x0002200301007387 */ /* 0x0007e20000100800 */
[----:B----4-:R-:W-:-:S03]  /*10120*/  FFMA R6, R6, R2, R7 ;  /* 0x0000000206067223 */ /* 0x010fc60000000007 */
[----:B------:R4:W5:Y:S02]  /*10130*/  LDL.LU R7, [R1+0x230] ;  /* 0x0002300001077983 */ /* 0x0009640000300800 */
[----:B-1----:R-:W-:Y:S02]  /*10140*/  F2FP.BF16.F32.PACK_AB R5, RZ, R6 ;  /* 0x00000006ff05723e */ /* 0x002fe400000010ff */
[----:B------:R4:W5:Y:S02]  /*10150*/  LDL.LU R6, [R1+0x22c] ;  /* 0x00022c0001067983 */ /* 0x0009640000300800 */
[----:B--2---:R-:W-:Y:S02]  /*10160*/  PRMT R4, R5, 0x7610, R4 ;  /* 0x0000761005047816 */ /* 0x004fe40000000004 */
[----:B------:R4:W5:Y:S01]  /*10170*/  LDL.LU R5, [R1+0x228] ;  /* 0x0002280001057983 */ /* 0x0009620000300800 */
[----:B------:R-:W-:Y:S02]  /*10180*/  ISETP.GT.AND P1, PT, R0, 0x10, P4 ;  /* 0x000000100000780c */ /* 0x000fe40002724270 */
[----:B---3--:R-:W-:-:S02]  /*10190*/  PRMT R3, R4, 0x7610, R3 ;  /* 0x0000761004037816 */ /* 0x008fc40000000003 */
[----:B------:R4:W5:Y:S04]  /*101a0*/  LDL.LU R4, [R1+0x224] ;  /* 0x0002240001047983 */ /* 0x0009680000300800 */
[----:B------:R1:W-:Y:S04]  /*101b0*/  @P2 STG.E.U16 desc[UR52][R8.64+0x12], R3 ;  /* 0x0000120308002986 */ /* 0x0003e8000c101534 */
[----:B-1----:R4:W5:Y:S01]  /*101c0*/  LDL.LU R3, [R1+0x220] ;  /* 0x0002200001037983 */ /* 0x0029620000300800 */
[----:B------:R-:W-:Y:S04]  /*101d0*/  BSSY B1, `(.L_x_72) ;  /* 0x0000003000017945 */ /* 0x000fe80003800000 */
[----:B------:R-:W-:Y:S05]  /*101e0*/  @!P1 BRA `(.L_x_73) ;  /* 0x0000000000049947 */ /* 0x000fea0003800000 */
[----:B------:R1:W5:Y:S02]  /*101f0*/  LDG.E.LTC128B.U16 R15, desc[UR52][R22.64+0x20] ;  /* 0x00002034160f7981 */ /* 0x000364000c1e1520 */
.L_x_73:
[----:B------:R-:W-:Y:S05]  /*10200*/  BSYNC B1 ;  /* 0x0000000000017941 */ /* 0x000fea0003800000 */
.L_x_72:
[----:B-----5:R-:W-:Y:S04]  /*10210*/  STL [R1+0x230], R7 ;  /* 0x0002300701007387 */ /* 0x020fe80000100800 */
[----:B------:R2:W-:Y:S04]  /*10220*/  STL [R1+0x22c], R6 ;  /* 0x00022c0601007387 */ /* 0x0005e80000100800 */
[----:B--2---:R-:W2:Y:S01]  /*10230*/  LDL.LU R6, [R1+0x1a0] ;  /* 0x0001a00001067983 */ /* 0x004ea20000300800 */
[----:B------:R-:W-:-:S03]  /*10240*/  SHF.L.U32 R7, R15, 0x10, RZ ;  /* 0x000000100f077819 */ /* 0x000fc600000006ff */
[----:B------:R3:W-:Y:S02]  /*10250*/  STL [R1+0x228], R5 ;  /* 0x0002280501007387 */ /* 0x0007e40000100800 */
[----:B------:R-:W-:Y:S02]  /*10260*/  FMUL R7, R7, R16 ;  /* 0x0000001007077220 */ /* 0x000fe40000400000 */
[----:B------:R0:W-:Y:S04]  /*10270*/  STL [R1+0x224], R4 ;  /* 0x0002240401007387 */ /* 0x0001e80000100800 */
[----:B------:R4:W-:Y:S01]  /*10280*/  STL [R1+0x220], R3 ;  /* 0x0002200301007387 */ /* 0x0009e20000100800 */
[----:B--2---:R-:W-:-:S03]  /*10290*/  FFMA R6, R6, R2, R7 ;  /* 0x0000000206067223 */ /* 0x004fc60000000007 */
[----:B------:R2:W5:Y:S02]  /*102a0*/  LDL.LU R7, [R1+0x230] ;  /* 0x0002300001077983 */ /* 0x0005640000300800 */
[----:B---3--:R-:W-:Y:S02]  /*102b0*/  F2FP.BF16.F32.PACK_AB R5, RZ, R6 ;  /* 0x00000006ff05723e */ /* 0x008fe400000010ff */
[----:B------:R2:W5:Y:S02]  /*102c0*/  LDL.LU R6, [R1+0x22c] ;  /* 0x00022c0001067983 */ /* 0x0005640000300800 */
[----:B0-----:R-:W-:Y:S02]  /*102d0*/  PRMT R4, R5, 0x7610, R4 ;  /* 0x0000761005047816 */ /* 0x001fe40000000004 */
[----:B------:R2:W5:Y:S01]  /*102e0*/  LDL.LU R5, [R1+0x228] ;  /* 0x0002280001057983 */ /* 0x0005620000300800 */
[----:B------:R-:W-:Y:S02]  /*102f0*/  ISETP.GT.AND P2, PT, R0, 0x11, P4 ;  /* 0x000000110000780c */ /* 0x000fe40002744270 */
[----:B----4-:R-:W-:-:S02]  /*10300*/  PRMT R3, R4, 0x7610, R3 ;  /* 0x0000761004037816 */ /* 0x010fc40000000003 */
[----:B------:R2:W5:Y:S04]  /*10310*/  LDL.LU R4, [R1+0x224] ;  /* 0x0002240001047983 */ /* 0x0005680000300800 */
[----:B------:R0:W-:Y:S04]  /*10320*/  @P1 STG.E.U16 desc[UR52][R232.64+0x20], R3 ;  /* 0x00002003e8001986 */ /* 0x0001e8000c101534 */
[----:B0-----:R2:W5:Y:S01]  /*10330*/  LDL.LU R3, [R1+0x220] ;  /* 0x0002200001037983 */ /* 0x0015620000300800 */
[----:B------:R-:W-:Y:S04]  /*10340*/  BSSY B1, `(.L_x_74) ;  /* 0x0000003000017945 */ /* 0x000fe80003800000 */
[----:B------:R-:W-:Y:S05]  /*10350*/  @!P2 BRA `(.L_x_75) ;  /* 0x000000000004a947 */ /* 0x000fea0003800000 */
[----:B------:R0:W5:Y:S02]  /*10360*/  LDG.E.LTC128B.U16 R15, desc[UR52][R22.64+0x22] ;  /* 0x00002234160f7981 */ /* 0x000164000c1e1520 */
.L_x_75:
[----:B------:R-:W-:Y:S05]  /*10370*/  BSYNC B1 ;  /* 0x0000000000017941 */ /* 0x000fea0003800000 */
.L_x_74:
[----:B-----5:R-:W-:Y:S04]  /*10380*/  STL [R1+0x230], R7 ;  /* 0x0002300701007387 */ /* 0x020fe80000100800 */
[----:B------:R3:W-:Y:S04]  /*10390*/  STL [R1+0x22c], R6 ;  /* 0x00022c0601007387 */ /* 0x0007e80000100800 */
[----:B---3--:R-:W3:Y:S01]  /*103a0*/  LDL.LU R6, [R1+0x1a4] ;  /* 0x0001a40001067983 */ /* 0x008ee20000300800 */
[----:B------:R-:W-:-:S03]  /*103b0*/  IMAD.U32 R7, R15, 0x10000, RZ ;  /* 0x000100000f077824 */ /* 0x000fc600078e00ff */
[----:B------:R4:W-:Y:S01]  /*103c0*/  STL [R1+0x228], R5 ;  /* 0x0002280501007387 */ /* 0x0009e20000100800 */
[----:B------:R-:W-:-:S03]  /*103d0*/  FMUL R7, R7, R16 ;  /* 0x0000001007077220 */ /* 0x000fc60000400000 */
[----:B------:R1:W-:Y:S04]  /*103e0*/  STL [R1+0x224], R4 ;  /* 0x0002240401007387 */ /* 0x0003e80000100800 */
[----:B------:R2:W-:Y:S01]  /*103f0*/  STL [R1+0x220], R3 ;  /* 0x0002200301007387 */ /* 0x0005e20000100800 */
[----:B---3--:R-:W-:-:S03]  /*10400*/  FFMA R6, R6, R2, R7 ;  /* 0x0000000206067223 */ /* 0x008fc60000000007 */
[----:B------:R3:W5:Y:S02]  /*10410*/  LDL.LU R7, [R1+0x230] ;  /* 0x0002300001077983 */ /* 0x0007640000300800 */
[----:B----4-:R-:W-:Y:S02]  /*10420*/  F2FP.BF16.F32.PACK_AB R5, RZ, R6 ;  /* 0x00000006ff05723e */ /* 0x010fe400000010ff */
[----:B------:R3:W5:Y:S02]  /*10430*/  LDL.LU R6, [R1+0x22c] ;  /* 0x00022c0001067983 */ /* 0x0007640000300800 */
[----:B-1----:R-:W-:Y:S02]  /*10440*/  PRMT R4, R5, 0x7610, R4 ;  /* 0x0000761005047816 */ /* 0x002fe40000000004 */
[----:B------:R3:W5:Y:S01]  /*10450*/  LDL.LU R5, [R1+0x228] ;  /* 0x0002280001057983 */ /* 0x0007620000300800 */
[----:B------:R-:W-:Y:S02]  /*10460*/  ISETP.GT.AND P1, PT, R0, 0x10, P3 ;  /* 0x000000100000780c */ /* 0x000fe40001f24270 */
[----:B--2---:R-:W-:-:S02]  /*10470*/  PRMT R3, R4, 0x7610, R3 ;  /* 0x0000761004037816 */ /* 0x004fc40000000003 */
[----:B------:R3:W5:Y:S04]  /*10480*/  LDL.LU R4, [R1+0x224] ;  /* 0x0002240001047983 */ /* 0x0007680000300800 */
[----:B------:R1:W-:Y:S04]  /*10490*/  @P2 STG.E.U16 desc[UR52][R232.64+0x22], R3 ;  /* 0x00002203e8002986 */ /* 0x0003e8000c101534 */
[----:B-1----:R3:W5:Y:S01]  /*104a0*/  LDL.LU R3, [R1+0x220] ;  /* 0x0002200001037983 */ /* 0x0027620000300800 */
[----:B------:R-:W-:Y:S04]  /*104b0*/  BSSY B1, `(.L_x_76) ;  /* 0x0000003000017945 */ /* 0x000fe80003800000 */
[----:B------:R-:W-:Y:S05]  /*104c0*/  @!P1 BRA `(.L_x_77) ;  /* 0x0000000000049947 */ /* 0x000fea0003800000 */
[----:B------:R1:W5:Y:S02]  /*104d0*/  LDG.E.LTC128B.U16 R15, desc[UR52][R20.64+0x20] ;  /* 0x00002034140f7981 */ /* 0x000364000c1e1520 */
.L_x_77:
[----:B------:R-:W-:Y:S05]  /*104e0*/  BSYNC B1 ;  /* 0x0000000000017941 */ /* 0x000fea0003800000 */
.L_x_76:
[----:B-----5:R-:W-:Y:S04]  /*104f0*/  STL [R1+0x230], R7 ;  /* 0x0002300701007387 */ /* 0x020fe80000100800 */
[----:B------:R2:W-:Y:S04]  /*10500*/  STL [R1+0x22c], R6 ;  /* 0x00022c0601007387 */ /* 0x0005e80000100800 */
[----:B--2---:R-:W2:Y:S01]  /*10510*/  LDL.LU R6, [R1+0x1a8] ;  /* 0x0001a80001067983 */ /* 0x004ea20000300800 */
[----:B------:R-:W-:-:S03]  /*10520*/  IMAD.U32 R7, R15, 0x10000, RZ ;  /* 0x000100000f077824 */ /* 0x000fc600078e00ff */
[----:B------:R4:W-:Y:S01]  /*10530*/  STL [R1+0x228], R5 ;  /* 0x0002280501007387 */ /* 0x0009e20000100800 */
[----:B------:R-:W-:-:S03]  /*10540*/  FMUL R7, R7, R16 ;  /* 0x0000001007077220 */ /* 0x000fc60000400000 */
[----:B------:R0:W-:Y:S04]  /*10550*/  STL [R1+0x224], R4 ;  /* 0x0002240401007387 */ /* 0x0001e80000100800 */
[----:B------:R3:W-:Y:S01]  /*10560*/  STL [R1+0x220], R3 ;  /* 0x0002200301007387 */ /* 0x0007e20000100800 */
[----:B--2---:R-:W-:-:S03]  /*10570*/  FFMA R6, R6, R2, R7 ;  /* 0x0000000206067223 */ /* 0x004fc60000000007 */
[----:B------:R2:W5:Y:S02]  /*10580*/  LDL.LU R7, [R1+0x230] ;  /* 0x0002300001077983 */ /* 0x0005640000300800 */
[----:B----4-:R-:W-:Y:S02]  /*10590*/  F2FP.BF16.F32.PACK_AB R5, RZ, R6 ;  /* 0x00000006ff05723e */ /* 0x010fe400000010ff */
[----:B------:R2:W5:Y:S02]  /*105a0*/  LDL.LU R6, [R1+0x22c] ;  /* 0x00022c0001067983 */ /* 0x0005640000300800 */
[----:B0-----:R-:W-:Y:S02]  /*105b0*/  PRMT R4, R5, 0x7610, R4 ;  /* 0x0000761005047816 */ /* 0x001fe40000000004 */
[----:B------:R2:W5:Y:S01]  /*105c0*/  LDL.LU R5, [R1+0x228] ;  /* 0x0002280001057983 */ /* 0x0005620000300800 */
[----:B------:R-:W-:Y:S02]  /*105d0*/  ISETP.GT.AND P2, PT, R0, 0x11, P3 ;  /* 0x000000110000780c */ /* 0x000fe40001f44270 */
[----:B---3--:R-:W-:-:S02]  /*105e0*/  PRMT R3, R4, 0x7610, R3 ;  /* 0x0000761004037816 */ /* 0x008fc40000000003 */
[----:B------:R2:W5:Y:S04]  /*105f0*/  LDL.LU R4, [R1+0x224] ;  /* 0x0002240001047983 */ /* 0x0005680000300800 */
[----:B------:R0:W-:Y:S04]  /*10600*/  @P1 STG.E.U16 desc[UR52][R8.64+0x20], R3 ;  /* 0x0000200308001986 */ /* 0x0001e8000c101534 */
[----:B0-----:R2:W5:Y:S01]  /*10610*/  LDL.LU R3, [R1+0x220] ;  /* 0x0002200001037983 */ /* 0x0015620000300800 */
[----:B------:R-:W-:Y:S04]  /*10620*/  BSSY B1, `(.L_x_78) ;  /* 0x0000003000017945 */ /* 0x000fe80003800000 */
[----:B------:R-:W-:Y:S05]  /*10630*/  @!P2 BRA `(.L_x_79) ;  /* 0x000000000004a947 */ /* 0x000fea0003800000 */
[----:B------:R0:W5:Y:S02]  /*10640*/  LDG.E.LTC128B.U16 R15, desc[UR52][R20.64+0x22] ;  /* 0x00002234140f7981 */ /* 0x000164000c1e1520 */
.L_x_79:
[----:B------:R-:W-:Y:S05]  /*10650*/  BSYNC B1 ;  /* 0x0000000000017941 */ /* 0x000fea0003800000 */
.L_x_78:
        /* <DEDUP_REMOVED lines=22> */
.L_x_81:
[----:B------:R-:W-:Y:S05]  /*107c0*/  BSYNC B1 ;  /* 0x0000000000017941 */ /* 0x000fea0003800000 */
.L_x_80:
        /* <DEDUP_REMOVED lines=22> */
.L_x_83:
[----:B------:R-:W-:Y:S05]  /*10930*/  BSYNC B1 ;  /* 0x0000000000017941 */ /* 0x000fea0003800000 */
.L_x_82:
        /* <DEDUP_REMOVED lines=22> */
.L_x_85:
[----:B------:R-:W-:Y:S05]  /*10aa0*/  BSYNC B1 ;  /* 0x0000000000017941 */ /* 0x000fea0003800000 */
.L_x_84:
        /* <DEDUP_REMOVED lines=8> */
[----:B------:R-:W-:Y:S01]  /*10b30*/  ISETP.GT.AND P2, PT, R0, 0x19, P3 ;  /* 0x000000190000780c */ /* 0x000fe20001f44270 */
[----:B------:R-:W-:Y:S01]  /*10b40*/  BSSY B1, `(.L_x_86) ;  /* 0x000000f000017945 */ /* 0x000fe20003800000 */
[----:B--2---:R-:W-:Y:S02]  /*10b50*/  FFMA R6, R6, R2, R7 ;  /* 0x0000000206067223 */ /* 0x004fe40000000007 */
[----:B------:R2:W5:Y:S03]  /*10b60*/  LDL.LU R7, [R1+0x230] ;  /* 0x0002300001077983 */ /* 0x0005660000300800 */
[----:B----4-:R-:W-:-:S02]  /*10b70*/  F2FP.BF16.F32.PACK_AB R5, RZ, R6 ;  /* 0x00000006ff05723e */ /* 0x010fc400000010ff */
[----:B------:R2:W5:Y:S02]  /*10b80*/  LDL.LU R6, [R1+0x22c] ;  /* 0x00022c0001067983 */ /* 0x0005640000300800 */
[----:B0-----:R-:W-:Y:S02]  /*10b90*/  PRMT R4, R5, 0x7610, R4 ;  /* 0x0000761005047816 */ /* 0x001fe40000000004 */
[----:B------:R2:W5:Y:S02]  /*10ba0*/  LDL.LU R5, [R1+0x228] ;  /* 0x0002280001057983 */ /* 0x0005640000300800 */
[----:B---3--:R-:W-:Y:S02]  /*10bb0*/  PRMT R3, R4, 0x7610, R3 ;  /* 0x0000761004037816 */ /* 0x008fe40000000003 */
[----:B------:R2:W5:Y:S04]  /*10bc0*/  LDL.LU R4, [R1+0x224] ;  /* 0x0002240001047983 */ /* 0x0005680000300800 */
[----:B------:R0:W-:Y:S04]  /*10bd0*/  @P1 STG.E.U16 desc[UR52][R8.64+0x30], R3 ;  /* 0x0000300308001986 */ /* 0x0001e8000c101534 */
[----:B0-----:R2:W5:Y:S04]  /*10be0*/  LDL.LU R3, [R1+0x220] ;  /* 0x0002200001037983 */ /* 0x0015680000300800 */
[----:B------:R2:W-:Y:S01]  /*10bf0*/  STL.S16 [R1+0x188], R15 ;  /* 0x0001880f01007387 */ /* 0x0005e20000100600 */
[----:B------:R-:W-:Y:S05]  /*10c00*/  @!P2 BRA `(.L_x_87) ;  /* 0x000000000008a947 */ /* 0x000fea0003800000 */
[----:B--2---:R-:W2:Y:S04]  /*10c10*/  LDG.E.LTC128B.U16 R15, desc[UR52][R20.64+0x32] ;  /* 0x00003234140f7981 */ /* 0x004ea8000c1e1520 */
[----:B--2---:R0:W-:Y:S02]  /*10c20*/  STL [R1+0x188], R15 ;  /* 0x0001880f01007387 */ /* 0x0041e40000100800 */
.L_x_87:
[----:B------:R-:W-:Y:S05]  /*10c30*/  BSYNC B1 ;  /* 0x0000000000017941 */ /* 0x000fea0003800000 */
.L_x_86:
[----:B------:R3:W-:Y:S04]  /*10c40*/  STL.64 [R1+0x260], R32 ;  /* 0x0002602001007387 */ /* 0x0007e80000100a00 */
[----:B---3--:R-:W3:Y:S04]  /*10c50*/  LDL.LU R33, [R1+0x1bc] ;  /* 0x0001bc0001217983 */ /* 0x008ee80000300800 */
[----:B------:R4:W-:Y:S04]  /*10c60*/  STL [R1+0x258], R30 ;  /* 0x0002581e01007387 */ /* 0x0009e80000100800 */
[----:B----4-:R-:W4:Y:S04]  /*10c70*/  LDL.LU R30, [R1+0x140] ;  /* 0x00014000011e7983 */ /* 0x010f280000300800 */
[----:B------:R-:W-:Y:S04]  /*10c80*/  STL.64 [R1+0x250], R28 ;  /* 0x0002501c01007387 */ /* 0x000fe80000100a00 */
[----:B------:R-:W-:Y:S04]  /*10c90*/  STL [R1+0x248], R25 ;  /* 0x0002481901007387 */ /* 0x000fe80000100800 */
[----:B------:R-:W-:Y:S04]  /*10ca0*/  STL.64 [R1+0x240], R26 ;  /* 0x0002401a01007387 */ /* 0x000fe80000100a00 */
[----:B------:R-:W-:Y:S04]  /*10cb0*/  STL [R1+0x23c], R24 ;  /* 0x00023c1801007387 */ /* 0x000fe80000100800 */
[----:B------:R-:W-:Y:S04]  /*10cc0*/  STL [R1+0x238], R11 ;  /* 0x0002380b01007387 */ /* 0x000fe80000100800 */
[----:B------:R1:W-:Y:S04]  /*10cd0*/  STL.64 [R1+0x230], R22 ;  /* 0x0002301601007387 */ /* 0x0003e80000100a00 */
[----:B-1----:R-:W0:Y:S04]  /*10ce0*/  LDL.LU R22, [R1+0x188] ;  /* 0x0001880001167983 */ /* 0x002e280000300800 */
[----:B------:R-:W4:Y:S04]  /*10cf0*/  LDL R23, [R1+0x208] ;  /* 0x0002080001177983 */ /* 0x000f280000100800 */
[----:B------:R1:W-:Y:S04]  /*10d00*/  STL.64 [R1+0x228], R20 ;  /* 0x0002281401007387 */ /* 0x0003e80000100a00 */
[----:B-1----:R-:W4:Y:S01]  /*10d10*/  LDL.LU.64 R20, [R1+0x200] ;  /* 0x0002000001147983 */ /* 0x002f220000300a00 */
[----:B------:R-:W-:-:S03]  /*10d20*/  IADD3 R25, P1, R14, 0x100, RZ ;  /* 0x000001000e197810 */ /* 0x000fc60007f3e0ff */
[----:B------:R-:W-:Y:S01]  /*10d30*/  STL [R1+0x220], R10 ;  /* 0x0002200a01007387 */ /* 0x000fe20000100800 */
[----:B------:R-:W-:-:S03]  /*10d40*/  IADD3.X R14, RZ, UR7, RZ, P1, !PT ;  /* 0x00000007ff0e7c10 */ /* 0x000fc60008ffe4ff */
[----:B------:R-:W4:Y:S02]  /*10d50*/  LDL.LU.64 R28, [R1+0x1c0] ;  /* 0x0001c000011c7983 */ /* 0x000f240000300a00 */
[----:B-----5:R-:W-:Y:S02]  /*10d60*/  IMAD R14, R14, R6, RZ ;  /* 0x000000060e0e7224 */ /* 0x020fe400078e02ff */
[----:B------:R-:W4:Y:S02]  /*10d70*/  LDL.LU.64 R26, [R1+0x210] ;  /* 0x00021000011a7983 */ /* 0x000f240000300a00 */
[----:B------:R-:W-:Y:S02]  /*10d80*/  IMAD R11, R25, R7, R14 ;  /* 0x00000007190b7224 */ /* 0x000fe400078e020e */
[----:B0-2---:R-:W-:-:S04]  /*10d90*/  IMAD.U32 R15, R22, 0x10000, RZ ;  /* 0x00010000160f7824 */ /* 0x005fc800078e00ff */
[----:B------:R-:W-:-:S04]  /*10da0*/  FMUL R15, R15, R16 ;  /* 0x000000100f0f7220 */ /* 0x000fc80000400000 */
[----:B---3--:R-:W-:-:S05]  /*10db0*/  FFMA R15, R33, R2, R15 ;  /* 0x00000002210f7223 */ /* 0x008fca000000000f */
[----:B------:R-:W-:-:S05]  /*10dc0*/  F2FP.BF16.F32.PACK_AB R15, RZ, R15 ;  /* 0x0000000fff0f723e */ /* 0x000fca00000010ff */
[----:B------:R0:W-:Y:S01]  /*10dd0*/  @P2 STG.E.U16 desc[UR52][R8.64+0x32], R15 ;  /* 0x0000320f08002986 */ /* 0x0001e2000c101534 */
[----:B------:R-:W-:Y:S01]  /*10de0*/  ISETP.GT.AND P2, PT, R3, 0x100, PT ;  /* 0x000001000300780c */ /* 0x000fe20003f44270 */
[----:B----4-:R-:W-:-:S03]  /*10df0*/  IMAD.WIDE.U32 R32, R25, R6, R20 ;  /* 0x0000000619207225 */ /* 0x010fc600078e0014 */
[----:B------:R-:W-:Y:S01]  /*10e00*/  ISETP.GT.AND P6, PT, R0, RZ, P2 ;  /* 0x000000ff0000720c */ /* 0x000fe200017c4270 */
[----:B------:R-:W-:Y:S01]  /*10e10*/  IMAD.IADD R7, R33, 0x1, R11 ;  /* 0x0000000121077824 */ /* 0x000fe200078e020b */
[----:B------:R-:W-:-:S04]  /*10e20*/  LEA R14, P1, R32, R12, 0x1 ;  /* 0x0000000c200e7211 */ /* 0x000fc800078208ff */
[--C-:B0-----:R-:W-:Y:S02]  /*10e30*/  LEA.HI.X R15, R32, R13, R7.reuse, 0x1, P1 ;  /* 0x0000000d200f7211 */ /* 0x101fe400008f0c07 */
[----:B------:R-:W-:Y:S01]  /*10e40*/  PRMT R7, R22, 0x7610, R7 ;  /* 0x0000761016077816 */ /* 0x000fe20000000007 */
[----:B------:R-:W5:Y:S05]  /*10e50*/  LDL.LU.64 R32, [R1+0x260] ;  /* 0x0002600001207983 */ /* 0x000f6a0000300a00 */
[----:B------:R0:W2:Y:S02]  /*10e60*/  @P6 LDG.E.LTC128B.U16 R7, desc[UR52][R14.64] ;  /* 0x000000340e076981 */ /* 0x0000a4000c1e1520 */
[----:B0-----:R-:W-:-:S04]  /*10e70*/  IMAD.WIDE.U32 R14, R25, R6, R18 ;  /* 0x00000006190e7225 */ /* 0x001fc800078e0012 */
[----:B------:R-:W-:Y:S02]  /*10e80*/  IMAD.IADD R15, R11, 0x1, R15 ;  /* 0x000000010b0f7824 */ /* 0x000fe400078e020f */
[----:B------:R-:W-:-:S05]  /*10e90*/  IMAD.WIDE.U32 R22, R23, UR42, R14 ;  /* 0x0000002a17167c25 */ /* 0x000fca000f8e000e */
[----:B------:R-:W-:Y:S01]  /*10ea0*/  IADD3 R15, R17, R23, RZ ;  /* 0x00000017110f7210 */ /* 0x000fe20007ffe0ff */
[----:B------:R-:W-:Y:S01]  /*10eb0*/  IMAD.U32 R23, RZ, RZ, UR8 ;  /* 0x00000008ff177e24 */ /* 0x000fe2000f8e00ff */
[----:B--2---:R0:W-:Y:S02]  /*10ec0*/  STL [R1+0x188], R7 ;  /* 0x0001880701007387 */ /* 0x0041e40000100800 */
[----:B0-----:R-:W-:-:S04]  /*10ed0*/  IMAD.U32 R7, R7, 0x10000, RZ ;  /* 0x0001000007077824 */ /* 0x001fc800078e00ff */
[----:B------:R-:W-:-:S04]  /*10ee0*/  FMUL R7, R7, R16 ;  /* 0x0000001007077220 */ /* 0x000fc80000400000 */
[----:B------:R-:W-:Y:S01]  /*10ef0*/  FFMA R7, R30, R2, R7 ;  /* 0x000000021e077223 */ /* 0x000fe20000000007 */
[----:B------:R-:W-:-:S05]  /*10f00*/  IMAD.U32 R30, RZ, RZ, UR9 ;  /* 0x00000009ff1e7e24 */ /* 0x000fca000f8e00ff */
[----:B------:R-:W-:Y:S02]  /*10f10*/  SHF.L.U64.HI R23, R23, 0x9, R30 ;  /* 0x0000000917177819 */ /* 0x000fe4000001021e */
[----:B------:R0:W5:Y:S04]  /*10f20*/  LDL.LU R30, [R1+0x258] ;  /* 0x00025800011e7983 */ /* 0x0001680000300800 */
[----:B------:R1:W-:Y:S04]  /*10f30*/  STL [R1+0x194], R23 ;  /* 0x0001941701007387 */ /* 0x0003e80000100800 */
[----:B-1----:R-:W2:Y:S01]  /*10f40*/  LDL R23, [R1+0x194] ;  /* 0x0001940001177983 */ /* 0x002ea20000100800 */
[----:B------:R-:W-:-:S04]  /*10f50*/  LEA R14, P1, R22, R12, 0x1 ;  /* 0x0000000c160e7211 */ /* 0x000fc800078208ff */
[----:B------:R-:W-:Y:S01]  /*10f60*/  LEA.HI.X R15, R22, R13, R15, 0x1, P1 ;  /* 0x0000000d160f7211 */ /* 0x000fe200008f0c0f */
[----:B------:R-:W-:Y:S01]  /*10f70*/  IMAD.U32 R22, RZ, RZ, UR8 ;  /* 0x00000008ff167e24 */ /* 0x000fe2000f8e00ff */
[----:B------:R-:W-:-:S04]  /*10f80*/  F2FP.BF16.F32.PACK_AB R7, RZ, R7 ;  /* 0x00000007ff07723e */ /* 0x000fc800000010ff */
[----:B------:R-:W-:Y:S02]  /*10f90*/  SHF.L.U32 R22, R22, 0x9, RZ ;  /* 0x0000000916167819 */ /* 0x000fe400000006ff */
[----:B------:R-:W-:Y:S01]  /*10fa0*/  PRMT R24, R7, 0x7610, R24 ;  /* 0x0000761007187816 */ /* 0x000fe20000000018 */
[----:B------:R-:W-:Y:S01]  /*10fb0*/  IMAD.WIDE.U32 R6, R25, R6, R28 ;  /* 0x0000000619067225 */ /* 0x000fe200078e001c */
[----:B------:R-:W-:Y:S01]  /*10fc0*/  IADD3 R22, P1, R22, R4, RZ ;  /* 0x0000000416167210 */ /* 0x000fe20007f3e0ff */
[----:B------:R0:W5:Y:S01]  /*10fd0*/  LDL.LU.64 R28, [R1+0x250] ;  /* 0x00025000011c7983 */ /* 0x0001620000300a00 */
[----:B------:R-:W-:Y:S01]  /*10fe0*/  PRMT R10, R24, 0x7610, R10 ;  /* 0x00007610180a7816 */ /* 0x000fe2000000000a */
[----:B------:R-:W-:Y:S02]  /*10ff0*/  IMAD.IADD R7, R11, 0x1, R7 ;  /* 0x000000010b077824 */ /* 0x000fe400078e0207 */
[----:B------:R0:W5:Y:S01]  /*11000*/  LDL.LU R25, [R1+0x248] ;  /* 0x0002480001197983 */ /* 0x0001620000300800 */
[----:B--2---:R-:W-:Y:S01]  /*11010*/  IMAD.X R23, R23, 0x1, R5, P1 ;  /* 0x0000000117177824 */ /* 0x004fe200008e0605 */
[----:B------:R-:W-:-:S02]  /*11020*/  IADD3 R24, P1, R26, R6, RZ ;  /* 0x000000061a187210 */ /* 0x000fc40007f3e0ff */
[----:B------:R0:W5:Y:S04]  /*11030*/  LDL.LU.64 R26, [R1+0x240] ;  /* 0x00024000011a7983 */ /* 0x0001680000300a00 */
[----:B------:R1:W-:Y:S04]  /*11040*/  STL [R1+0x18c], R24 ;  /* 0x00018c1801007387 */ /* 0x0003e80000100800 */
[----:B------:R2:W-:Y:S04]  /*11050*/  @P6 STG.E.U16 desc[UR52][R22.64], R10 ;  /* 0x0000000a16006986 */ /* 0x0005e8000c101534 */
[----:B-1----:R0:W5:Y:S04]  /*11060*/  LDL.LU R24, [R1+0x23c] ;  /* 0x00023c0001187983 */ /* 0x0021680000300800 */
[----:B------:R0:W5:Y:S01]  /*11070*/  LDL.LU R11, [R1+0x238] ;  /* 0x00023800010b7983 */ /* 0x0001620000300800 */
[----:B--2---:R-:W-:-:S03]  /*11080*/  IMAD.X R10, R7, 0x1, R21, P1 ;  /* 0x00000001070a7824 */ /* 0x004fc600008e0615 */
[----:B------:R1:W-:Y:S04]  /*11090*/  STL.64 [R1+0x180], R22 ;  /* 0x0001801601007387 */ /* 0x0003e80000100a00 */
[----:B-1----:R0:W5:Y:S04]  /*110a0*/  LDL.LU.64 R22, [R1+0x230] ;  /* 0x0002300001167983 */ /* 0x0021680000300a00 */
[----:B------:R0:W5:Y:S04]  /*110b0*/  LDL.LU.64 R20, [R1+0x228] ;  /* 0x0002280001147983 */ /* 0x0001680000300a00 */
[----:B------:R1:W-:Y:S04]  /*110c0*/  STL [R1+0x198], R10 ;  /* 0x0001980a01007387 */ /* 0x0003e80000100800 */
[----:B-1----:R0:W5:Y:S01]  /*110d0*/  LDL.LU R10, [R1+0x220] ;  /* 0x00022000010a7983 */ /* 0x0021620000300800 */
[----:B------:R-:W-:Y:S01]  /*110e0*/  ISETP.GT.AND P6, PT, R0, 0x1, P2 ;  /* 0x000000010000780c */ /* 0x000fe200017c4270 */
[----:B------:R-:W-:Y:S01]  /*110f0*/  BSSY B1, `(.L_x_88) ;  /* 0x0000007000017945 */ /* 0x000fe20003800000 */
[----:B------:R-:W-:-:S11]  /*11100*/  IADD3 R6, P1, R18, R6, RZ ;  /* 0x0000000612067210 */ /* 0x000fd60007f3e0ff */
[----:B0-----:R-:W-:Y:S05]  /*11110*/  @!P6 BRA `(.L_x_89) ;  /* 0x000000000010e947 */ /* 0x001fea0003800000 */
[----:B------:R0:W-:Y:S04]  /*11120*/  STL [R1+0x220], R0 ;  /* 0x0002200001007387 */ /* 0x0001e80000100800 */
[----:B0-----:R-:W2:Y:S04]  /*11130*/  LDG.E.LTC128B.U16 R0, desc[UR52][R14.64+0x2] ;  /* 0x000002340e007981 */ /* 0x001ea8000c1e1520 */
[----:B--2---:R0:W-:Y:S04]  /*11140*/  STL [R1+0x188], R0 ;  /* 0x0001880001007387 */ /* 0x0041e80000100800 */
[----:B0-----:R0:W5:Y:S02]  /*11150*/  LDL.LU R0, [R1+0x220] ;  /* 0x0002200001007983 */ /* 0x0011640000300800 */
.L_x_89:
[----:B------:R-:W-:Y:S05]  /*11160*/  BSYNC B1 ;  /* 0x0000000000017941 */ /* 0x000fea0003800000 */
.L_x_88:
[----:B------:R-:W2:Y:S04]  /*11170*/  LDL R18, [R1+0x188] ;  /* 0x0001880001127983 */ /* 0x000ea80000100800 */
[----:B-----5:R1:W-:Y:S04]  /*11180*/  STL.64 [R1+0x228], R10 ;  /* 0x0002280a01007387 */ /* 0x0203e80000100a00 */
[----:B-1----:R-:W3:Y:S04]  /*11190*/  LDL.LU R10, [R1+0x144] ;  /* 0x00014400010a7983 */ /* 0x002ee80000300800 */
[----:B------:R-:W4:Y:S01]  /*111a0*/  LDL.LU R11, [R1+0x208] ;  /* 0x00020800010b7983 */ /* 0x000f220000300800 */
[----:B------:R-:W-:-:S03]  /*111b0*/  IMAD.X R7, R19, 0x1, R7, P1 ;  /* 0x0000000113077824 */ /* 0x000fc600008e0607 */
[----:B------:R1:W-:Y:S04]  /*111c0*/  STL.64 [R1+0x220], R8 ;  /* 0x0002200801007387 */ /* 0x0003e80000100a00 */
[----:B-1----:R-:W3:Y:S04]  /*111d0*/  LDL.64 R8, [R1+0x180] ;  /* 0x0001800001087983 */ /* 0x002ee80000100a00 */
[----:B------:R-:W3:Y:S01]  /*111e0*/  LDL.LU R19, [R1+0x18c] ;  /* 0x00018c0001137983 */ /* 0x000ee20000300800 */
[----:B--2---:R-:W-:Y:S01]  /*111f0*/  SHF.L.U32 R18, R18, 0x10, RZ ;  /* 0x0000001012127819 */ /* 0x004fe200000006ff */
[----:B----4-:R-:W-:-:S02]  /*11200*/  IMAD.WIDE.U32 R6, R11, UR42, R6 ;  /* 0x0000002a0b067c25 */ /* 0x010fc4000f8e0006 */
[----:B------:R-:W2:Y:S02]  /*11210*/  LDL.LU R11, [R1+0x198] ;  /* 0x00019800010b7983 */ /* 0x000ea40000300800 */
[----:B------:R-:W-:-:S04]  /*11220*/  FMUL R18, R18, R16 ;  /* 0x0000001012127220 */ /* 0x000fc80000400000 */
[----:B---3--:R-:W-:Y:S01]  /*11230*/  FFMA R18, R10, R2, R18 ;  /* 0x000000020a127223 */ /* 0x008fe20000000012 */
[----:B------:R-:W-:Y:S01]  /*11240*/  IMAD.IADD R17, R17, 0x1, R7 ;  /* 0x0000000111117824 */ /* 0x000fe200078e0207 */
[C---:B------:R-:W-:Y:S01]  /*11250*/  LEA R10, P1, R19.reuse, R12, 0x1 ;  /* 0x0000000c130a7211 */ /* 0x040fe200078208ff */
[----:B------:R-:W-:Y:S02]  /*11260*/  @P6 IMAD.MOV.U32 R7, RZ, RZ, R9 ;  /* 0x000000ffff076224 */ /* 0x000fe400078e0009 */
[----:B------:R-:W-:Y:S02]  /*11270*/  F2FP.BF16.F32.PACK_AB R18, RZ, R18 ;  /* 0x00000012ff12723e */ /* 0x000fe400000010ff */
[----:B--2---:R-:W-:Y:S02]  /*11280*/  LEA.HI.X R11, R19, R13, R11, 0x1, P1 ;  /* 0x0000000d130b7211 */ /* 0x004fe400008f0c0b */
[----:B------:R-:W-:-:S04]  /*11290*/  LEA R12, P1, R6, R12, 0x1 ;  /* 0x0000000c060c7211 */ /* 0x000fc800078208ff */
[----:B------:R-:W-:Y:S01]  /*112a0*/  LEA.HI.X R13, R6, R13, R17, 0x1, P1 ;  /* 0x0000000d060d7211 */ /* 0x000fe200008f0c11 */
[----:B------:R-:W-:Y:S02]  /*112b0*/  @P6 IMAD.MOV.U32 R6, RZ, RZ, R8 ;  /* 0x000000ffff066224 */ /* 0x000fe400078e0008 */
[----:B------:R-:W-:-:S03]  /*112c0*/  IMAD.U32 R19, RZ, RZ, UR8 ;  /* 0x00000008ff137e24 */ /* 0x000fc6000f8e00ff */
[----:B------:R1:W-:Y:S02]  /*112d0*/  @P6 STG.E.U16 desc[UR52][R6.64+0x2], R18 ;  /* 0x0000021206006986 */ /* 0x0003e4000c101534 */
[----:B------:R-:W-:Y:S02]  /*112e0*/  SHF.L.U32 R19, R19, 0x4, RZ ;  /* 0x0000000413137819 */ /* 0x000fe400000006ff */
[----:B------:R2:W-:Y:S01]  /*112f0*/  STL.64 [R1+0x140], R10 ;  /* 0x0001400a01007387 */ /* 0x0005e20000100a00 */
[----:B-1----:R-:W-:-:S03]  /*11300*/  IMAD.U32 R7, RZ, RZ, UR8 ;  /* 0x00000008ff077e24 */ /* 0x002fc6000f8e00ff */
[----:B--2---:R1:W5:Y:S02]  /*11310*/  LDL.LU.64 R10, [R1+0x228] ;  /* 0x00022800010a7983 */ /* 0x0043640000300a00 */
[----:B------:R-:W-:Y:S02]  /*11320*/  SHF.L.U32 R7, R7, 0x9, RZ ;  /* 0x0000000907077819 */ /* 0x000fe400000006ff */
[----:B------:R-:W2:Y:S02]  /*11330*/  LDL.LU R17, [R1+0x188] ;  /* 0x0001880001117983 */ /* 0x000ea40000300800 */
[----:B------:R-:W-:Y:S02]  /*11340*/  IADD3 R6, P1, P6, R19, R4, R7 ;  /* 0x0000000413067210 */ /* 0x000fe40007e3e007 */
[----:B------:R-:W3:Y:S04]  /*11350*/  LDL R18, [R1+0x1c8] ;  /* 0x0001c80001127983 */ /* 0x000ee80000100800 */
[----:B------:R-:W3:Y:S02]  /*11360*/  LDL.LU R7, [R1+0x194] ;  /* 0x0001940001077983 */ /* 0x000ee40000300800 */
[----:B---3--:R-:W-:-:S02]  /*11370*/  IADD3.X R7, R18, R5, R7, P1, P6 ;  /* 0x0000000512077210 */ /* 0x008fc40000fec407 */
[----:B------:R-:W-:Y:S02]  /*11380*/  IADD3 R18, P6, R8, R19, RZ ;  /* 0x0000001308127210 */ /* 0x000fe40007fde0ff */
[----:B------:R-:W3:Y:S01]  /*11390*/  LDL R19, [R1+0x1c8] ;  /* 0x0001c80001137983 */ /* 0x000ee20000100800 */
[----:B------:R-:W-:Y:S01]  /*113a0*/  ISETP.GT.AND P1, PT, R3, 0x108, PT ;  /* 0x000001080300780c */ /* 0x000fe20003f24270 */
[----:B------:R-:W-:Y:S01]  /*113b0*/  BSSY B1, `(.L_x_90) ;  /* 0x000000a000017945 */ /* 0x000fe20003800000 */
[----:B--2---:R-:W-:Y:S01]  /*113c0*/  PRMT R3, R17, 0x7610, R3 ;  /* 0x0000761011037816 */ /* 0x004fe20000000003 */
[----:B---3--:R-:W-:Y:S02]  /*113d0*/  IMAD.X R19, R9, 0x1, R19, P6 ;  /* 0x0000000109137824 */ /* 0x008fe400030e0613 */
[----:B------:R1:W5:Y:S01]  /*113e0*/  LDL.LU.64 R8, [R1+0x220] ;  /* 0x0002200001087983 */ /* 0x0003620000300a00 */
[----:B------:R-:W-:-:S13]  /*113f0*/  ISETP.GT.AND P6, PT, R0, RZ, P1 ;  /* 0x000000ff0000720c */ /* 0x000fda0000fc4270 */
[----:B-1----:R-:W-:Y:S05]  /*11400*/  @!P6 BRA `(.L_x_91) ;  /* 0x000000000010e947 */ /* 0x002fea0003800000 */
[----:B------:R1:W-:Y:S04]  /*11410*/  STL [R1+0x220], R2 ;  /* 0x0002200201007387 */ /* 0x0003e80000100800 */
[----:B-1----:R-:W2:Y:S04]  /*11420*/  LDL.LU.64 R2, [R1+0x140] ;  /* 0x0001400001027983 */ /* 0x002ea80000300a00 */
[----:B--2---:R1:W5:Y:S04]  /*11430*/  LDG.E.LTC128B.U16 R3, desc[UR52][R2.64] ;  /* 0x0000003402037981 */ /* 0x004368000c1e1520 */
[----:B------:R1:W5:Y:S02]  /*11440*/  LDL.LU R2, [R1+0x220] ;  /* 0x0002200001027983 */ /* 0x0003640000300800 */
.L_x_91:
[----:B------:R-:W-:Y:S05]  /*11450*/  BSYNC B1 ;  /* 0x0000000000017941 */ /* 0x000fea0003800000 */
.L_x_90:
[----:B------:R2:W-:Y:S04]  /*11460*/  STL [R1+0x220], R4 ;  /* 0x0002200401007387 */ /* 0x0005e80000100800 */
[----:B--2---:R-:W2:Y:S01]  /*11470*/  LDL.LU R4, [R1+0x148] ;  /* 0x0001480001047983 */ /* 0x004ea20000300800 */
[----:B-----5:R-:W-:-:S04]  /*11480*/  IMAD.U32 R17, R3, 0x10000, RZ ;  /* 0x0001000003117824 */ /* 0x020fc800078e00ff */
[----:B------:R-:W-:Y:S01]  /*11490*/  FMUL R17, R17, R16 ;  /* 0x0000001011117220 */ /* 0x000fe20000400000 */
[----:B------:R-:W-:Y:S03]  /*114a0*/  BSSY B1, `(.L_x_92) ;  /* 0x0000008000017945 */ /* 0x000fe60003800000 */
[----:B--2---:R-:W-:Y:S02]  /*114b0*/  FFMA R17, R4, R2, R17 ;  /* 0x0000000204117223 */ /* 0x004fe40000000011 */
[----:B------:R2:W5:Y:S03]  /*114c0*/  LDL.LU R4, [R1+0x220] ;  /* 0x0002200001047983 */ /* 0x0005660000300800 */
[----:B------:R-:W-:-:S05]  /*114d0*/  F2FP.BF16.F32.PACK_AB R17, RZ, R17 ;  /* 0x00000011ff11723e */ /* 0x000fca00000010ff */
[----:B------:R2:W-:Y:S01]  /*114e0*/  @P6 STG.E.U16 desc[UR52][R18.64], R17 ;  /* 0x0000001112006986 */ /* 0x0005e2000c101534 */
[----:B------:R-:W-:-:S13]  /*114f0*/  ISETP.GT.AND P6, PT, R0, 0x1, P1 ;  /* 0x000000010000780c */ /* 0x000fda0000fc4270 */
[----:B--2---:R-:W-:Y:S05]  /*11500*/  @!P6 BRA `(.L_x_93) ;  /* 0x000000000004e947 */ /* 0x004fea0003800000 */
[----:B------:R2:W5:Y:S02]  /*11510*/  LDG.E.LTC128B.U16 R3, desc[UR52][R12.64+0x2] ;  /* 0x000002340c037981 */ /* 0x000564000c1e1520 */
.L_x_93:
[----:B------:R-:W-:Y:S05]  /*11520*/  BSYNC B1 ;  /* 0x0000000000017941 */ /* 0x000fea0003800000 */
.L_x_92:
[----:B-----5:R3:W-:Y:S04]  /*11530*/  STL [R1+0x220], R4 ;  /* 0x0002200401007387 */ /* 0x0207e80000100800 */
[----:B---3--:R-:W3:Y:S01]  /*11540*/  LDL.LU R4, [R1+0x14c] ;  /* 0x00014c0001047983 */ /* 0x008ee20000300800 */
[----:B------:R-:W-:-:S04]  /*11550*/  IMAD.U32 R17, R3, 0x10000, RZ ;  /* 0x0001000003117824 */ /* 0x000fc800078e00ff */
[----:B------:R-:W-:Y:S01]  /*11560*/  FMUL R17, R17, R16 ;  /* 0x0000001011117220 */ /* 0x000fe20000400000 */
[----:B------:R-:W-:Y:S03]  /*11570*/  BSSY B1, `(.L_x_94) ;  /* 0x0000008000017945 */ /* 0x000fe60003800000 */
[----:B---3--:R-:W-:Y:S02]  /*11580*/  FFMA R17, R4, R2, R17 ;  /* 0x0000000204117223 */ /* 0x008fe40000000011 */
[----:B------:R3:W5:Y:S03]  /*11590*/  LDL.LU R4, [R1+0x220] ;  /* 0x0002200001047983 */ /* 0x0007660000300800 */
[----:B------:R-:W-:-:S05]  /*115a0*/  F2FP.BF16.F32.PACK_AB R17, RZ, R17 ;  /* 0x00000011ff11723e */ /* 0x000fca00000010ff */
[----:B------:R3:W-:Y:S01]  /*115b0*/  @P6 STG.E.U16 desc[UR52][R18.64+0x2], R17 ;  /* 0x0000021112006986 */ /* 0x0007e2000c101534 */
[----:B------:R-:W-:-:S13]  /*115c0*/  ISETP.GT.AND P6, PT, R0, 0x8, P2 ;  /* 0x000000080000780c */ /* 0x000fda00017c4270 */
[----:B---3--:R-:W-:Y:S05]  /*115d0*/  @!P6 BRA `(.L_x_95) ;  /* 0x000000000004e947 */ /* 0x008fea0003800000 */
[----:B------:R3:W5:Y:S02]  /*115e0*/  LDG.E.LTC128B.U16 R3, desc[UR52][R14.64+0x10] ;  /* 0x000010340e037981 */ /* 0x000764000c1e1520 */
.L_x_95:
[----:B------:R-:W-:Y:S05]  /*115f0*/  BSYNC B1 ;  /* 0x0000000000017941 */ /* 0x000fea0003800000 */
.L_x_94:
[----:B-----5:R4:W-:Y:S04]  /*11600*/  STL [R1+0x220], R4 ;  /* 0x0002200401007387 */ /* 0x0209e80000100800 */
[----:B----4-:R-:W4:Y:S04]  /*11610*/  LDL.LU R4, [R1+0x150] ;  /* 0x0001500001047983 */ /* 0x010f280000300800 */
[----:B------:R-:W2:Y:S01]  /*11620*/  LDL.64 R18, [R1+0x180] ;  /* 0x0001800001127983 */ /* 0x000ea20000100a00 */
[----:B------:R-:W-:-:S05]  /*11630*/  SHF.L.U32 R17, R3, 0x10, RZ ;  /* 0x0000001003117819 */ /* 0x000fca00000006ff */
[----:B------:R-:W-:-:S04]  /*11640*/  FMUL R17, R17, R16 ;  /* 0x0000001011117220 */ /* 0x000fc80000400000 */
[----:B----4-:R-:W-:Y:S02]  /*11650*/  FFMA R17, R4, R2, R17 ;  /* 0x0000000204117223 */ /* 0x010fe40000000011 */
[----:B------:R4:W5:Y:S01]  /*11660*/  LDL.LU R4, [R1+0x220] ;  /* 0x0002200001047983 */ /* 0x0009620000300800 */
[----:B------:R-:W-:Y:S02]  /*11670*/  BSSY B1, `(.L_x_96) ;  /* 0x0000006000017945 */ /* 0x000fe40003800000 */
[----:B------:R-:W-:-:S05]  /*11680*/  F2FP.BF16.F32.PACK_AB R17, RZ, R17 ;  /* 0x00000011ff11723e */ /* 0x000fca00000010ff */
[----:B--2---:R4:W-:Y:S01]  /*11690*/  @P6 STG.E.U16 desc[UR52][R18.64+0x10], R17 ;  /* 0x0000101112006986 */ /* 0x0049e2000c101534 */
[----:B------:R-:W-:-:S13]  /*116a0*/  ISETP.GT.AND P6, PT, R0, 0x9, P2 ;  /* 0x000000090000780c */ /* 0x000fda00017c4270 */
[----:B----4-:R-:W-:Y:S05]  /*116b0*/  @!P6 BRA `(.L_x_97) ;  /* 0x000000000004e947 */ /* 0x010fea0003800000 */
[----:B------:R2:W5:Y:S02]  /*116c0*/  LDG.E.LTC128B.U16 R3, desc[UR52][R14.64+0x12] ;  /* 0x000012340e037981 */ /* 0x000564000c1e1520 */
.L_x_97:
[----:B------:R-:W-:Y:S05]  /*116d0*/  BSYNC B1 ;  /* 0x0000000000017941 */ /* 0x000fea0003800000 */
.L_x_96:
[----:B------:R4:W-:Y:S04]  /*116e0*/  STL.64 [R1+0x228], R6 ;  /* 0x0002280601007387 */ /* 0x0009e80000100a00 */
[----:B----4-:R-:W4:Y:S04]  /*116f0*/  LDL.LU.64 R6, [R1+0x180] ;  /* 0x0001800001067983 */ /* 0x010f280000300a00 */
[----:B-----5:R0:W-:Y:S04]  /*11700*/  STL.64 [R1+0x220], R4 ;  /* 0x0002200401007387 */ /* 0x0201e80000100a00 */
[----:B0-----:R-:W3:Y:S01]  /*11710*/  LDL.LU R5, [R1+0x154] ;  /* 0x0001540001057983 */ /* 0x001ee20000300800 */
[----:B------:R-:W-:-:S04]  /*11720*/  IMAD.U32 R17, R3, 0x10000, RZ ;  /* 0x0001000003117824 */ /* 0x000fc800078e00ff */
[----:B------:R-:W-:-:S04]  /*11730*/  FMUL R17, R17, R16 ;  /* 0x0000001011117220 */ /* 0x000fc80000400000 */
[----:B---3--:R-:W-:Y:S01]  /*11740*/  FFMA R17, R5, R2, R17 ;  /* 0x0000000205117223 */ /* 0x008fe20000000011 */
[----:B------:R-:W-:-:S04]  /*11750*/  IMAD.U32 R5, RZ, RZ, UR8 ;  /* 0x00000008ff057e24 */ /* 0x000fc8000f8e00ff */
[----:B------:R-:W-:Y:S01]  /*11760*/  F2FP.BF16.F32.PACK_AB R17, RZ, R17 ;  /* 0x00000011ff11723e */ /* 0x000fe200000010ff */
[----:B------:R-:W-:-:S04]  /*11770*/  IMAD.SHL.U32 R5, R5, 0x10, RZ ;  /* 0x0000001005057824 */ /* 0x000fc800078e00ff */
[----:B------:R0:W-:Y:S04]  /*11780*/  @P6 STG.E.U16 desc[UR52][R18.64+0x12], R17 ;  /* 0x0000121112006986 */ /* 0x0001e8000c101534 */
[----:B0-----:R-:W3:Y:S01]  /*11790*/  LDL.LU R17, [R1+0x1c8] ;  /* 0x0001c80001117983 */ /* 0x001ee20000300800 */
[----:B----4-:R-:W-:-:S04]  /*117a0*/  IADD3 R4, P6, R5, R6, RZ ;  /* 0x0000000605047210 */ /* 0x010fc80007fde0ff */
[----:B---3--:R-:W-:Y:S02]  /*117b0*/  IADD3.X R5, R17, R7, RZ, P6, !PT ;  /* 0x0000000711057210 */ /* 0x008fe400037fe4ff */
[----:B------:R0:W5:Y:S04]  /*117c0*/  LDL.LU.64 R6, [R1+0x228] ;  /* 0x0002280001067983 */ /* 0x0001680000300a00 */
[----:B------:R3:W-:Y:S04]  /*117d0*/  STL.64 [R1+0x140], R4 ;  /* 0x0001400401007387 */ /* 0x0007e80000100a00 */
[----:B---3--:R0:W5:Y:S01]  /*117e0*/  LDL.LU.64 R4, [R1+0x220] ;  /* 0x0002200001047983 */ /* 0x0081620000300a00 */
[----:B------:R-:W-:Y:S01]  /*117f0*/  ISETP.GT.AND P6, PT, R0, 0x8, P1 ;  /* 0x000000080000780c */ /* 0x000fe20000fc4270 */
[----:B------:R-:W-:-:S12]  /*11800*/  BSSY B1, `(.L_x_98) ;  /* 0x0000003000017945 */ /* 0x000fd80003800000 */
[----:B0-----:R-:W-:Y:S05]  /*11810*/  @!P6 BRA `(.L_x_99) ;  /* 0x000000000004e947 */ /* 0x001fea0003800000 */
[----:B------:R0:W5:Y:S02]  /*11820*/  LDG.E.LTC128B.U16 R3, desc[UR52][R12.64+0x10] ;  /* 0x000010340c037981 */ /* 0x000164000c1e1520 */
.L_x_99:
[----:B------:R-:W-:Y:S05]  /*11830*/  BSYNC B1 ;  /* 0x0000000000017941 */ /* 0x000fea0003800000 */
.L_x_98:
[----:B-----5:R3:W-:Y:S04]  /*11840*/  STL [R1+0x228], R6 ;  /* 0x0002280601007387 */ /* 0x0207e80000100800 */
[----:B---3--:R-:W3:Y:S04]  /*11850*/  LDL.LU R6, [R1+0x158] ;  /* 0x0001580001067983 */ /* 0x008ee80000300800 */
[----:B------:R4:W-:Y:S04]  /*11860*/  STL.64 [R1+0x220], R4 ;  /* 0x0002200401007387 */ /* 0x0009e80000100a00 */
[----:B----4-:R-:W4:Y:S01]  /*11870*/  LDL.LU.64 R4, [R1+0x140] ;  /* 0x0001400001047983 */ /* 0x010f220000300a00 */
[----:B------:R-:W-:-:S04]  /*11880*/  IMAD.U32 R17, R3, 0x10000, RZ ;  /* 0x0001000003117824 */ /* 0x000fc800078e00ff */
[----:B------:R-:W-:-:S04]  /*11890*/  FMUL R17, R17, R16 ;  /* 0x0000001011117220 */ /* 0x000fc80000400000 */
[----:B---3--:R-:W-:Y:S02]  /*118a0*/  FFMA R17, R6, R2, R17 ;  /* 0x0000000206117223 */ /* 0x008fe40000000011 */
[----:B------:R3:W5:Y:S03]  /*118b0*/  LDL.LU R6, [R1+0x228] ;  /* 0x0002280001067983 */ /* 0x0007660000300800 */
[----:B------:R-:W-:-:S05]  /*118c0*/  F2FP.BF16.F32.PACK_AB R17, RZ, R17 ;  /* 0x00000011ff11723e */ /* 0x000fca00000010ff */
[----:B----4-:R4:W-:Y:S04]  /*118d0*/  @P6 STG.E.U16 desc[UR52][R4.64+0x10], R17 ;  /* 0x0000101104006986 */ /* 0x0109e8000c101534 */
[----:B----4-:R3:W5:Y:S01]  /*118e0*/  LDL.LU.64 R4, [R1+0x220] ;  /* 0x0002200001047983 */ /* 0x0107620000300a00 */
[----:B------:R-:W-:Y:S01]  /*118f0*/  ISETP.GT.AND P6, PT, R0, 0x9, P1 ;  /* 0x000000090000780c */ /* 0x000fe20000fc4270 */
[----:B------:R-:W-:-:S12]  /*11900*/  BSSY B1, `(.L_x_100) ;  /* 0x0000003000017945 */ /* 0x000fd80003800000 */
[----:B---3--:R-:W-:Y:S05]  /*11910*/  @!P6 BRA `(.L_x_101) ;  /* 0x000000000004e947 */ /* 0x008fea0003800000 */
[----:B------:R3:W5:Y:S02]  /*11920*/  LDG.E.LTC128B.U16 R3, desc[UR52][R12.64+0x12] ;  /* 0x000012340c037981 */ /* 0x000764000c1e1520 */
.L_x_101:
[----:B------:R-:W-:Y:S05]  /*11930*/  BSYNC B1 ;  /* 0x0000000000017941 */ /* 0x000fea0003800000 */
.L_x_100:
[----:B-----5:R4:W-:Y:S04]  /*11940*/  STL [R1+0x220], R4 ;  /* 0x0002200401007387 */ /* 0x0209e80000100800 */
[----:B----4-:R-:W4:Y:S01]  /*11950*/  LDL.LU R4, [R1+0x15c] ;  /* 0x00015c0001047983 */ /* 0x010f220000300800 */
[----:B------:R-:W-:-:S04]  /*11960*/  IMAD.U32 R17, R3, 0x10000, RZ ;  /* 0x0001000003117824 */ /* 0x000fc800078e00ff */
[----:B------:R-:W-:Y:S01]  /*11970*/  FMUL R17, R17, R16 ;  /* 0x0000001011117220 */ /* 0x000fe20000400000 */
[----:B------:R-:W-:Y:S03]  /*11980*/  BSSY B1, `(.L_x_102) ;  /* 0x0000008000017945 */ /* 0x000fe60003800000 */
[----:B----4-:R-:W-:Y:S02]  /*11990*/  FFMA R17, R4, R2, R17 ;  /* 0x0000000204117223 */ /* 0x010fe40000000011 */
[----:B------:R4:W5:Y:S03]  /*119a0*/  LDL.LU R4, [R1+0x220] ;  /* 0x0002200001047983 */ /* 0x0009660000300800 */
[----:B------:R-:W-:-:S05]  /*119b0*/  F2FP.BF16.F32.PACK_AB R17, RZ, R17 ;  /* 0x00000011ff11723e */ /* 0x000fca00000010ff */
[----:B------:R4:W-:Y:S01]  /*119c0*/  @P6 STG.E.U16 desc[UR52][R6.64+0x12], R17 ;  /* 0x0000121106006986 */ /* 0x0009e2000c101534 */
[----:B------:R-:W-:-:S13]  /*119d0*/  ISETP.GT.AND P6, PT, R0, 0x10, P2 ;  /* 0x000000100000780c */ /* 0x000fda00017c4270 */
[----:B----4-:R-:W-:Y:S05]  /*119e0*/  @!P6 BRA `(.L_x_103) ;  /* 0x000000000004e947 */ /* 0x010fea0003800000 */
[----:B------:R4:W5:Y:S02]  /*119f0*/  LDG.E.LTC128B.U16 R3, desc[UR52][R14.64+0x20] ;  /* 0x000020340e037981 */ /* 0x000964000c1e1520 */
.L_x_103:
[----:B------:R-:W-:Y:S05]  /*11a00*/  BSYNC B1 ;  /* 0x0000000000017941 */ /* 0x000fea0003800000 */
.L_x_102:
[----:B-----5:R0:W-:Y:S04]  /*11a10*/  STL [R1+0x220], R4 ;  /* 0x0002200401007387 */ /* 0x0201e80000100800 */
[----:B0-----:R-:W2:Y:S01]  /*11a20*/  LDL.LU R4, [R1+0x160] ;  /* 0x0001600001047983 */ /* 0x001ea20000300800 */
[----:B------:R-:W-:-:S04]  /*11a30*/  IMAD.U32 R17, R3, 0x10000, RZ ;  /* 0x0001000003117824 */ /* 0x000fc800078e00ff */
[----:B------:R-:W-:Y:S01]  /*11a40*/  FMUL R17, R17, R16 ;  /* 0x0000001011117220 */ /* 0x000fe20000400000 */
[----:B------:R-:W-:Y:S03]  /*11a50*/  BSSY B1, `(.L_x_104) ;  /* 0x0000008000017945 */ /* 0x000fe60003800000 */
[----:B--2---:R-:W-:Y:S02]  /*11a60*/  FFMA R17, R4, R2, R17 ;  /* 0x0000000204117223 */ /* 0x004fe40000000011 */
[----:B------:R0:W5:Y:S03]  /*11a70*/  LDL.LU R4, [R1+0x220] ;  /* 0x0002200001047983 */ /* 0x0001660000300800 */
[----:B------:R-:W-:-:S05]  /*11a80*/  F2FP.BF16.F32.PACK_AB R17, RZ, R17 ;  /* 0x00000011ff11723e */ /* 0x000fca00000010ff */
[----:B------:R0:W-:Y:S01]  /*11a90*/  @P6 STG.E.U16 desc[UR52][R18.64+0x20], R17 ;  /* 0x0000201112006986 */ /* 0x0001e2000c101534 */
[----:B------:R-:W-:-:S13]  /*11aa0*/  ISETP.GT.AND P6, PT, R0, 0x11, P2 ;  /* 0x000000110000780c */ /* 0x000fda00017c4270 */
[----:B0-----:R-:W-:Y:S05]  /*11ab0*/  @!P6 BRA `(.L_x_105) ;  /* 0x000000000004e947 */ /* 0x001fea0003800000 */
[----:B------:R0:W5:Y:S02]  /*11ac0*/  LDG.E.LTC128B.U16 R3, desc[UR52][R14.64+0x22] ;  /* 0x000022340e037981 */ /* 0x000164000c1e1520 */
.L_x_105:
[----:B------:R-:W-:Y:S05]  /*11ad0*/  BSYNC B1 ;  /* 0x0000000000017941 */ /* 0x000fea0003800000 */
.L_x_104:
[----:B-----5:R2:W-:Y:S04]  /*11ae0*/  STL [R1+0x220], R4 ;  /* 0x0002200401007387 */ /* 0x0205e80000100800 */
[----:B--2---:R-:W2:Y:S01]  /*11af0*/  LDL.LU R4, [R1+0x164] ;  /* 0x0001640001047983 */ /* 0x004ea20000300800 */
[----:B------:R-:W-:-:S05]  /*11b00*/  SHF.L.U32 R17, R3, 0x10, RZ ;  /* 0x0000001003117819 */ /* 0x000fca00000006ff */
[----:B------:R-:W-:-:S04]  /*11b10*/  FMUL R17, R17, R16 ;  /* 0x0000001011117220 */ /* 0x000fc80000400000 */
[----:B--2---:R-:W-:Y:S02]  /*11b20*/  FFMA R17, R4, R2, R17 ;  /* 0x0000000204117223 */ /* 0x004fe40000000011 */
[----:B------:R2:W5:Y:S01]  /*11b30*/  LDL.LU R4, [R1+0x220] ;  /* 0x0002200001047983 */ /* 0x0005620000300800 */
[----:B------:R-:W-:Y:S02]  /*11b40*/  BSSY B1, `(.L_x_106) ;  /* 0x0000006000017945 */ /* 0x000fe40003800000 */
[----:B------:R-:W-:-:S05]  /*11b50*/  F2FP.BF16.F32.PACK_AB R17, RZ, R17 ;  /* 0x00000011ff11723e */ /* 0x000fca00000010ff */
[----:B------:R2:W-:Y:S01]  /*11b60*/  @P6 STG.E.U16 desc[UR52][R18.64+0x22], R17 ;  /* 0x0000221112006986 */ /* 0x0005e2000c101534 */
[----:B------:R-:W-:-:S13]  /*11b70*/  ISETP.GT.AND P6, PT, R0, 0x10, P1 ;  /* 0x000000100000780c */ /* 0x000fda0000fc4270 */
[----:B--2---:R-:W-:Y:S05]  /*11b80*/  @!P6 BRA `(.L_x_107) ;  /* 0x000000000004e947 */ /* 0x004fea0003800000 */
[----:B------:R2:W5:Y:S02]  /*11b90*/  LDG.E.LTC128B.U16 R3, desc[UR52][R12.64+0x20] ;  /* 0x000020340c037981 */ /* 0x000564000c1e1520 */
.L_x_107:
[----:B------:R-:W-:Y:S05]  /*11ba0*/  BSYNC B1 ;  /* 0x0000000000017941 */ /* 0x000fea0003800000 */
.L_x_106:
[----:B-----5:R0:W-:Y:S04]  /*11bb0*/  STL [R1+0x220], R4 ;  /* 0x0002200401007387 */ /* 0x0201e80000100800 */
[----:B0-----:R-:W3:Y:S01]  /*11bc0*/  LDL.LU R4, [R1+0x168] ;  /* 0x0001680001047983 */ /* 0x001ee20000300800 */
        /* <DEDUP_REMOVED lines=8> */
[----:B0-----:R-:W-:Y:S05]  /*11c50*/  @!P6 BRA `(.L_x_109) ;  /* 0x000000000004e947 */ /* 0x001fea0003800000 */
[----:B------:R0:W5:Y:S02]  /*11c60*/  LDG.E.LTC128B.U16 R3, desc[UR52][R12.64+0x22] ;  /* 0x000022340c037981 */ /* 0x000164000c1e1520 */
.L_x_109:
[----:B------:R-:W-:Y:S05]  /*11c70*/  BSYNC B1 ;  /* 0x0000000000017941 */ /* 0x000fea0003800000 */
.L_x_108:
        /* <DEDUP_REMOVED lines=12> */
.L_x_111:
[----:B------:R-:W-:Y:S05]  /*11d40*/  BSYNC B1 ;  /* 0x0000000000017941 */ /* 0x000fea0003800000 */
.L_x_110:
        /* <DEDUP_REMOVED lines=12> */
.L_x_113:
[----:B------:R-:W-:Y:S05]  /*11e10*/  BSYNC B1 ;  /* 0x0000000000017941 */ /* 0x000fea0003800000 */
.L_x_112:
        /* <DEDUP_REMOVED lines=12> */
.L_x_115:
[----:B------:R-:W-:Y:S05]  /*11ee0*/  BSYNC B1 ;  /* 0x0000000000017941 */ /* 0x000fea0003800000 */
.L_x_114:
        /* <DEDUP_REMOVED lines=12> */
.L_x_117:
[----:B------:R-:W-:Y:S05]  /*11fb0*/  BSYNC B1 ;  /* 0x0000000000017941 */ /* 0x000fea0003800000 */
.L_x_116:
        /* <DEDUP_REMOVED lines=12> */
.L_x_119:
[----:B------:R-:W-:Y:S05]  /*12080*/  BSYNC B1 ;  /* 0x0000000000017941 */ /* 0x000fea0003800000 */
.L_x_118:
[----:B------:R0:W-:Y:S04]  /*12090*/  STL [R1+0x220], R6 ;  /* 0x0002200601007387 */ /* 0x0001e80000100800 */
[----:B0-----:R-:W2:Y:S01]  /*120a0*/  LDL.LU R6, [R1+0x100] ;  /* 0x0001000001067983 */ /* 0x001ea20000300800 */
        /* <DEDUP_REMOVED lines=10> */
.L_x_121:
[----:B------:R-:W-:Y:S05]  /*12150*/  BSYNC B1 ;  /* 0x0000000000017941 */ /* 0x000fea0003800000 */
.L_x_120:
        /* <DEDUP_REMOVED lines=12> */
.L_x_123:
[----:B------:R-:W-:Y:S05]  /*12220*/  BSYNC B1 ;  /* 0x0000000000017941 */ /* 0x000fea0003800000 */
.L_x_122:
[----:B------:R0:W-:Y:S04]  /*12230*/  STL [R1+0x220], R4 ;  /* 0x0002200401007387 */ /* 0x0001e80000100800 */
[----:B0-----:R-:W3:Y:S01]  /*12240*/  LDL.LU R4, [R1+0x108] ;  /* 0x0001080001047983 */ /* 0x001ee20000300800 */
[----:B-----5:R-:W-:-:S04]  /*12250*/  IMAD.U32 R17, R3, 0x10000, RZ ;  /* 0x0001000003117824 */ /* 0x020fc800078e00ff */
        /* <DEDUP_REMOVED lines=9> */
.L_x_125:
[----:B------:R-:W-:Y:S05]  /*122f0*/  BSYNC B1 ;  /* 0x0000000000017941 */ /* 0x000fea0003800000 */
.L_x_124:
        /* <DEDUP_REMOVED lines=12> */
.L_x_127:
[----:B------:R-:W-:Y:S05]  /*123c0*/  BSYNC B1 ;  /* 0x0000000000017941 */ /* 0x000fea0003800000 */
.L_x_126:
        /* <DEDUP_REMOVED lines=12> */
.L_x_129:
[----:B------:R-:W-:Y:S05]  /*12490*/  BSYNC B1 ;  /* 0x0000000000017941 */ /* 0x000fea0003800000 */
.L_x_128:
        /* <DEDUP_REMOVED lines=12> */
.L_x_131:
[----:B------:R-:W-:Y:S05]  /*12560*/  BSYNC B1 ;  /* 0x0000000000017941 */ /* 0x000fea0003800000 */
.L_x_130:
        /* <DEDUP_REMOVED lines=12> */
.L_x_133:
[----:B------:R-:W-:Y:S05]  /*12630*/  BSYNC B1 ;  /* 0x0000000000017941 */ /* 0x000fea0003800000 */
.L_x_132:
        /* <DEDUP_REMOVED lines=12> */
.L_x_135:
[----:B------:R-:W-:Y:S05]  /*12700*/  BSYNC B1 ;  /* 0x0000000000017941 */ /* 0x000fea0003800000 */
.L_x_134:
        /* <DEDUP_REMOVED lines=12> */
.L_x_137:
[----:B------:R-:W-:Y:S05]  /*127d0*/  BSYNC B1 ;  /* 0x0000000000017941 */ /* 0x000fea0003800000 */
.L_x_136:
        /* <DEDUP_REMOVED lines=12> */
.L_x_139:
[----:B------:R-:W-:Y:S05]  /*128a0*/  BSYNC B1 ;  /* 0x0000000000017941 */ /* 0x000fea0003800000 */
.L_x_138:
        /* <DEDUP_REMOVED lines=12> */
.L_x_141:
[----:B------:R-:W-:Y:S05]  /*12970*/  BSYNC B1 ;  /* 0x0000000000017941 */ /* 0x000fea0003800000 */
.L_x_140:
        /* <DEDUP_REMOVED lines=12> */
.L_x_143:
[----:B------:R-:W-:Y:S05]  /*12a40*/  BSYNC B1 ;  /* 0x0000000000017941 */ /* 0x000fea0003800000 */
.L_x_142:
        /* <DEDUP_REMOVED lines=12> */
.L_x_145:
[----:B------:R-:W-:Y:S05]  /*12b10*/  BSYNC B1 ;  /* 0x0000000000017941 */ /* 0x000fea0003800000 */
.L_x_144:
        /* <DEDUP_REMOVED lines=12> */
.L_x_147:
[----:B------:R-:W-:Y:S05]  /*12be0*/  BSYNC B1 ;  /* 0x0000000000017941 */ /* 0x000fea0003800000 */
.L_x_146:
        /* <DEDUP_REMOVED lines=12> */
.L_x_149:
[----:B------:R-:W-:Y:S05]  /*12cb0*/  BSYNC B1 ;  /* 0x0000000000017941 */ /* 0x000fea0003800000 */
.L_x_148:
        /* <DEDUP_REMOVED lines=12> */
.L_x_151:
[----:B------:R-:W-:Y:S05]  /*12d80*/  BSYNC B1 ;  /* 0x0000000000017941 */ /* 0x000fea0003800000 */
.L_x_150:
        /* <DEDUP_REMOVED lines=12> */
.L_x_153:
[----:B------:R-:W-:Y:S05]  /*12e50*/  BSYNC B1 ;  /* 0x0000000000017941 */ /* 0x000fea0003800000 */
.L_x_152:
        /* <DEDUP_REMOVED lines=12> */
.L_x_155:
[----:B------:R-:W-:Y:S05]  /*12f20*/  BSYNC B1 ;  /* 0x0000000000017941 */ /* 0x000fea0003800000 */
.L_x_154:
        /* <DEDUP_REMOVED lines=12> */
.L_x_157:
[----:B------:R-:W-:Y:S05]  /*12ff0*/  BSYNC B1 ;  /* 0x0000000000017941 */ /* 0x000fea0003800000 */
.L_x_156:
        /* <DEDUP_REMOVED lines=12> */
.L_x_159:
[----:B------:R-:W-:Y:S05]  /*130c0*/  BSYNC B1 ;  /* 0x0000000000017941 */ /* 0x000fea0003800000 */
.L_x_158:
        /* <DEDUP_REMOVED lines=12> */
.L_x_161:
[----:B------:R-:W-:Y:S05]  /*13190*/  BSYNC B1 ;  /* 0x0000000000017941 */ /* 0x000fea0003800000 */
.L_x_160:
        /* <DEDUP_REMOVED lines=12> */
.L_x_163:
[----:B------:R-:W-:Y:S05]  /*13260*/  BSYNC B1 ;  /* 0x0000000000017941 */ /* 0x000fea0003800000 */
.L_x_162:
        /* <DEDUP_REMOVED lines=12> */
.L_x_165:
[----:B------:R-:W-:Y:S05]  /*13330*/  BSYNC B1 ;  /* 0x0000000000017941 */ /* 0x000fea0003800000 */
.L_x_164:
        /* <DEDUP_REMOVED lines=12> */
.L_x_167:
[----:B------:R-:W-:Y:S05]  /*13400*/  BSYNC B1 ;  /* 0x0000000000017941 */ /* 0x000fea0003800000 */
.L_x_166:
        /* <DEDUP_REMOVED lines=12> */
.L_x_169:
[----:B------:R-:W-:Y:S05]  /*134d0*/  BSYNC B1 ;  /* 0x0000000000017941 */ /* 0x000fea0003800000 */
.L_x_168:
        /* <DEDUP_REMOVED lines=12> */
.L_x_171:
[----:B------:R-:W-:Y:S05]  /*135a0*/  BSYNC B1 ;  /* 0x0000000000017941 */ /* 0x000fea0003800000 */
.L_x_170:
        /* <DEDUP_REMOVED lines=12> */
.L_x_173:
[----:B------:R-:W-:Y:S05]  /*13670*/  BSYNC B1 ;  /* 0x0000000000017941 */ /* 0x000fea0003800000 */
.L_x_172:
        /* <DEDUP_REMOVED lines=12> */
.L_x_175:
[----:B------:R-:W-:Y:S05]  /*13740*/  BSYNC B1 ;  /* 0x0000000000017941 */ /* 0x000fea0003800000 */
.L_x_174:
        /* <DEDUP_REMOVED lines=12> */
.L_x_177:
[----:B------:R-:W-:Y:S05]  /*13810*/  BSYNC B1 ;  /* 0x0000000000017941 */ /* 0x000fea0003800000 */
.L_x_176:
        /* <DEDUP_REMOVED lines=12> */
.L_x_179:
[----:B------:R-:W-:Y:S05]  /*138e0*/  BSYNC B1 ;  /* 0x0000000000017941 */ /* 0x000fea0003800000 */
.L_x_178:
        /* <DEDUP_REMOVED lines=12> */
.L_x_181:
[----:B------:R-:W-:Y:S05]  /*139b0*/  BSYNC B1 ;  /* 0x0000000000017941 */ /* 0x000fea0003800000 */
.L_x_180:
        /* <DEDUP_REMOVED lines=12> */
.L_x_183:
[----:B------:R-:W-:Y:S05]  /*13a80*/  BSYNC B1 ;  /* 0x0000000000017941 */ /* 0x000fea0003800000 */
.L_x_182:
        /* <DEDUP_REMOVED lines=12> */
.L_x_185:
[----:B------:R-:W-:Y:S05]  /*13b50*/  BSYNC B1 ;  /* 0x0000000000017941 */ /* 0x000fea0003800000 */
.L_x_184:
        /* <DEDUP_REMOVED lines=12> */
.L_x_187:
[----:B------:R-:W-:Y:S05]  /*13c20*/  BSYNC B1 ;  /* 0x0000000000017941 */ /* 0x000fea0003800000 */
.L_x_186:
        /* <DEDUP_REMOVED lines=12> */
.L_x_189:
[----:B------:R-:W-:Y:S05]  /*13cf0*/  BSYNC B1 ;  /* 0x0000000000017941 */ /* 0x000fea0003800000 */
.L_x_188:
        /* <DEDUP_REMOVED lines=12> */
.L_x_191:
[----:B------:R-:W-:Y:S05]  /*13dc0*/  BSYNC B1 ;  /* 0x0000000000017941 */ /* 0x000fea0003800000 */
.L_x_190:
        /* <DEDUP_REMOVED lines=12> */
.L_x_193:
[----:B------:R-:W-:Y:S05]  /*13e90*/  BSYNC B1 ;  /* 0x0000000000017941 */ /* 0x000fea0003800000 */
.L_x_192:
        /* <DEDUP_REMOVED lines=12> */
.L_x_195:
[----:B------:R-:W-:Y:S05]  /*13f60*/  BSYNC B1 ;  /* 0x0000000000017941 */ /* 0x000fea0003800000 */
.L_x_194:
        /* <DEDUP_REMOVED lines=12> */
.L_x_197:
[----:B------:R-:W-:Y:S05]  /*14030*/  BSYNC B1 ;  /* 0x0000000000017941 */ /* 0x000fea0003800000 */
.L_x_196:
        /* <DEDUP_REMOVED lines=12> */
.L_x_199:
[----:B------:R-:W-:Y:S05]  /*14100*/  BSYNC B1 ;  /* 0x0000000000017941 */ /* 0x000fea0003800000 */
.L_x_198:
        /* <DEDUP_REMOVED lines=12> */
.L_x_201:
[----:B------:R-:W-:Y:S05]  /*141d0*/  BSYNC B1 ;  /* 0x0000000000017941 */ /* 0x000fea0003800000 */
.L_x_200:
        /* <DEDUP_REMOVED lines=12> */
.L_x_203:
[----:B------:R-:W-:Y:S05]  /*142a0*/  BSYNC B1 ;  /* 0x0000000000017941 */ /* 0x000fea0003800000 */
.L_x_202:
        /* <DEDUP_REMOVED lines=12> */
.L_x_205:
[----:B------:R-:W-:Y:S05]  /*14370*/  BSYNC B1 ;  /* 0x0000000000017941 */ /* 0x000fea0003800000 */
.L_x_204:
        /* <DEDUP_REMOVED lines=12> */
.L_x_207:
[----:B------:R-:W-:Y:S05]  /*14440*/  BSYNC B1 ;  /* 0x0000000000017941 */ /* 0x000fea0003800000 */
.L_x_206:
        /* <DEDUP_REMOVED lines=12> */
.L_x_209:
[----:B------:R-:W-:Y:S05]  /*14510*/  BSYNC B1 ;  /* 0x0000000000017941 */ /* 0x000fea0003800000 */
.L_x_208:
        /* <DEDUP_REMOVED lines=12> */
.L_x_211:
[----:B------:R-:W-:Y:S05]  /*145e0*/  BSYNC B1 ;  /* 0x0000000000017941 */ /* 0x000fea0003800000 */
.L_x_210:
        /* <DEDUP_REMOVED lines=12> */
.L_x_213:
[----:B------:R-:W-:Y:S05]  /*146b0*/  BSYNC B1 ;  /* 0x0000000000017941 */ /* 0x000fea0003800000 */
.L_x_212:
        /* <DEDUP_REMOVED lines=12> */
.L_x_215:
[----:B------:R-:W-:Y:S05]  /*14780*/  BSYNC B1 ;  /* 0x0000000000017941 */ /* 0x000fea0003800000 */
.L_x_214:
        /* <DEDUP_REMOVED lines=12> */
.L_x_217:
[----:B------:R-:W-:Y:S05]  /*14850*/  BSYNC B1 ;  /* 0x0000000000017941 */ /* 0x000fea0003800000 */
.L_x_216:
        /* <DEDUP_REMOVED lines=12> */
.L_x_219:
[----:B------:R-:W-:Y:S05]  /*14920*/  BSYNC B1 ;  /* 0x0000000000017941 */ /* 0x000fea0003800000 */
.L_x_218:
        /* <DEDUP_REMOVED lines=12> */
.L_x_221:
[----:B------:R-:W-:Y:S05]  /*149f0*/  BSYNC B1 ;  /* 0x0000000000017941 */ /* 0x000fea0003800000 */
.L_x_220:
        /* <DEDUP_REMOVED lines=12> */
.L_x_223:
[----:B------:R-:W-:Y:S05]  /*14ac0*/  BSYNC B1 ;  /* 0x0000000000017941 */ /* 0x000fea0003800000 */
.L_x_222:
        /* <DEDUP_REMOVED lines=12> */
.L_x_225:
[----:B------:R-:W-:Y:S05]  /*14b90*/  BSYNC B1 ;  /* 0x0000000000017941 */ /* 0x000fea0003800000 */
.L_x_224:
        /* <DEDUP_REMOVED lines=12> */
.L_x_227:
[----:B------:R-:W-:Y:S05]  /*14c60*/  BSYNC B1 ;  /* 0x0000000000017941 */ /* 0x000fea0003800000 */
.L_x_226:
        /* <DEDUP_REMOVED lines=12> */
.L_x_229:
[----:B------:R-:W-:Y:S05]  /*14d30*/  BSYNC B1 ;  /* 0x0000000000017941 */ /* 0x000fea0003800000 */
.L_x_228:
        /* <DEDUP_REMOVED lines=12> */
.L_x_231:
[----:B------:R-:W-:Y:S05]  /*14e00*/  BSYNC B1 ;  /* 0x0000000000017941 */ /* 0x000fea0003800000 */
.L_x_230:
        /* <DEDUP_REMOVED lines=12> */
.L_x_233:
[----:B------:R-:W-:Y:S05]  /*14ed0*/  BSYNC B1 ;  /* 0x0000000000017941 */ /* 0x000fea0003800000 */
.L_x_232:
        /* <DEDUP_REMOVED lines=12> */
.L_x_235:
[----:B------:R-:W-:Y:S05]  /*14fa0*/  BSYNC B1 ;  /* 0x0000000000017941 */ /* 0x000fea0003800000 */
.L_x_234:
        /* <DEDUP_REMOVED lines=12> */
.L_x_237:
[----:B------:R-:W-:Y:S05]  /*15070*/  BSYNC B1 ;  /* 0x0000000000017941 */ /* 0x000fea0003800000 */
.L_x_236:
        /* <DEDUP_REMOVED lines=12> */
.L_x_239:
[----:B------:R-:W-:Y:S05]  /*15140*/  BSYNC B1 ;  /* 0x0000000000017941 */ /* 0x000fea0003800000 */
.L_x_238:
        /* <DEDUP_REMOVED lines=12> */
.L_x_241:
[----:B------:R-:W-:Y:S05]  /*15210*/  BSYNC B1 ;  /* 0x0000000000017941 */ /* 0x000fea0003800000 */
.L_x_240:
        /* <DEDUP_REMOVED lines=12> */
.L_x_243:
[----:B------:R-:W-:Y:S05]  /*152e0*/  BSYNC B1 ;  /* 0x0000000000017941 */ /* 0x000fea0003800000 */
.L_x_242:
        /* <DEDUP_REMOVED lines=12> */
.L_x_245:
[----:B------:R-:W-:Y:S05]  /*153b0*/  BSYNC B1 ;  /* 0x0000000000017941 */ /* 0x000fea0003800000 */
.L_x_244:
        /* <DEDUP_REMOVED lines=12> */
.L_x_247:
[----:B------:R-:W-:Y:S05]  /*15480*/  BSYNC B1 ;  /* 0x0000000000017941 */ /* 0x000fea0003800000 */
.L_x_246:
[----:B-----5:R0:W-:Y:S04]  /*15490*/  STL [R1+0x220], R4 ;  /* 0x0002200401007387 */ /* 0x0201e80000100800 */
[----:B0-----:R-:W2:Y:S01]  /*154a0*/  LDL.LU R4, [R1] ;  /* 0x0000000001047983 */ /* 0x001ea20000300800 */
        /* <DEDUP_REMOVED lines=10> */
.L_x_249:
[----:B------:R-:W-:Y:S05]  /*15550*/  BSYNC B1 ;  /* 0x0000000000017941 */ /* 0x000fea0003800000 */
.L_x_248:
        /* <DEDUP_REMOVED lines=12> */
.L_x_251:
[----:B------:R-:W-:Y:S05]  /*15620*/  BSYNC B1 ;  /* 0x0000000000017941 */ /* 0x000fea0003800000 */
.L_x_250:
        /* <DEDUP_REMOVED lines=12> */
.L_x_253:
[----:B------:R-:W-:Y:S05]  /*156f0*/  BSYNC B1 ;  /* 0x0000000000017941 */ /* 0x000fea0003800000 */
.L_x_252:
        /* <DEDUP_REMOVED lines=12> */
.L_x_255:
[----:B------:R-:W-:Y:S05]  /*157c0*/  BSYNC B1 ;  /* 0x0000000000017941 */ /* 0x000fea0003800000 */
.L_x_254:
        /* <DEDUP_REMOVED lines=12> */
.L_x_257:
[----:B------:R-:W-:Y:S05]  /*15890*/  BSYNC B1 ;  /* 0x0000000000017941 */ /* 0x000fea0003800000 */
.L_x_256:
        /* <DEDUP_REMOVED lines=12> */
.L_x_259:
[----:B------:R-:W-:Y:S05]  /*15960*/  BSYNC B1 ;  /* 0x0000000000017941 */ /* 0x000fea0003800000 */
.L_x_258:
        /* <DEDUP_REMOVED lines=12> */
.L_x_261:
[----:B------:R-:W-:Y:S05]  /*15a30*/  BSYNC B1 ;  /* 0x0000000000017941 */ /* 0x000fea0003800000 */
.L_x_260:
        /* <DEDUP_REMOVED lines=12> */
.L_x_263:
[----:B------:R-:W-:Y:S05]  /*15b00*/  BSYNC B1 ;  /* 0x0000000000017941 */ /* 0x000fea0003800000 */
.L_x_262:
        /* <DEDUP_REMOVED lines=12> */
.L_x_265:
[----:B------:R-:W-:Y:S05]  /*15bd0*/  BSYNC B1 ;  /* 0x0000000000017941 */ /* 0x000fea0003800000 */
.L_x_264:
        /* <DEDUP_REMOVED lines=12> */
.L_x_267:
[----:B------:R-:W-:Y:S05]  /*15ca0*/  BSYNC B1 ;  /* 0x0000000000017941 */ /* 0x000fea0003800000 */
.L_x_266:
        /* <DEDUP_REMOVED lines=12> */
.L_x_269:
[----:B------:R-:W-:Y:S05]  /*15d70*/  BSYNC B1 ;  /* 0x0000000000017941 */ /* 0x000fea0003800000 */
.L_x_268:
        /* <DEDUP_REMOVED lines=12> */
.L_x_271:
[----:B------:R-:W-:Y:S05]  /*15e40*/  BSYNC B1 ;  /* 0x0000000000017941 */ /* 0x000fea0003800000 */
.L_x_270:
        /* <DEDUP_REMOVED lines=12> */
.L_x_273:
[----:B------:R-:W-:Y:S05]  /*15f10*/  BSYNC B1 ;  /* 0x0000000000017941 */ /* 0x000fea0003800000 */
.L_x_272:
        /* <DEDUP_REMOVED lines=12> */
.L_x_275:
[----:B------:R-:W-:Y:S05]  /*15fe0*/  BSYNC B1 ;  /* 0x0000000000017941 */ /* 0x000fea0003800000 */
.L_x_274:
        /* <DEDUP_REMOVED lines=12> */
.L_x_277:
[----:B------:R-:W-:Y:S05]  /*160b0*/  BSYNC B1 ;  /* 0x0000000000017941 */ /* 0x000fea0003800000 */
.L_x_276:
        /* <DEDUP_REMOVED lines=12> */
.L_x_279:
[----:B------:R-:W-:Y:S05]  /*16180*/  BSYNC B1 ;  /* 0x0000000000017941 */ /* 0x000fea0003800000 */
.L_x_278:
[----:B-----5:R-:W-:Y:S01]  /*16190*/  IMAD.U32 R17, R3, 0x10000, RZ ;  /* 0x0001000003117824 */ /* 0x020fe200078e00ff */
[----:B------:R-:W-:Y:S03]  /*161a0*/  BSSY B1, `(.L_x_280) ;  /* 0x0000008000017945 */ /* 0x000fe60003800000 */
[----:B------:R-:W-:-:S04]  /*161b0*/  FMUL R17, R17, R16 ;  /* 0x0000001011117220 */ /* 0x000fc80000400000 */
[----:B------:R-:W-:-:S05]  /*161c0*/  FFMA R17, R216, R2, R17 ;  /* 0x00000002d8117223 */ /* 0x000fca0000000011 */
[----:B------:R-:W-:-:S05]  /*161d0*/  F2FP.BF16.F32.PACK_AB R17, RZ, R17 ;  /* 0x00000011ff11723e */ /* 0x000fca00000010ff */
[----:B------:R0:W-:Y:S01]  /*161e0*/  @P6 STG.E.U16 desc[UR52][R18.64+0x80], R17 ;  /* 0x0000801112006986 */ /* 0x0001e2000c101534 */
[----:B------:R-:W-:-:S13]  /*161f0*/  ISETP.GT.AND P6, PT, R0, 0x41, P2 ;  /* 0x000000410000780c */ /* 0x000fda00017c4270 */
[----:B0-----:R-:W-:Y:S05]  /*16200*/  @!P6 BRA `(.L_x_281) ;  /* 0x000000000004e947 */ /* 0x001fea0003800000 */
[----:B------:R0:W5:Y:S02]  /*16210*/  LDG.E.LTC128B.U16 R3, desc[UR52][R14.64+0x82] ;  /* 0x000082340e037981 */ /* 0x000164000c1e1520 */
.L_x_281:
[----:B------:R-:W-:Y:S05]  /*16220*/  BSYNC B1 ;  /* 0x0000000000017941 */ /* 0x000fea0003800000 */
.L_x_280:
[----:B-----5:R-:W-:Y:S01]  /*16230*/  SHF.L.U32 R17, R3, 0x10, RZ ;  /* 0x0000001003117819 */ /* 0x020fe200000006ff */
[----:B------:R-:W-:Y:S04]  /*16240*/  BSSY B1, `(.L_x_282) ;  /* 0x0000008000017945 */ /* 0x000fe80003800000 */
[----:B------:R-:W-:-:S04]  /*16250*/  FMUL R17, R17, R16 ;  /* 0x0000001011117220 */ /* 0x000fc80000400000 */
[----:B------:R-:W-:-:S05]  /*16260*/  FFMA R17, R217, R2, R17 ;  /* 0x00000002d9117223 */ /* 0x000fca0000000011 */
[----:B------:R-:W-:-:S05]  /*16270*/  F2FP.BF16.F32.PACK_AB R17, RZ, R17 ;  /* 0x00000011ff11723e */ /* 0x000fca00000010ff */
[----:B------:R0:W-:Y:S01]  /*16280*/  @P6 STG.E.U16 desc[UR52][R18.64+0x82], R17 ;  /* 0x0000821112006986 */ /* 0x0001e2000c101534 */
[----:B------:R-:W-:-:S13]  /*16290*/  ISETP.GT.AND P6, PT, R0, 0x40, P1 ;  /* 0x000000400000780c */ /* 0x000fda0000fc4270 */
[----:B0-----:R-:W-:Y:S05]  /*162a0*/  @!P6 BRA `(.L_x_283) ;  /* 0x000000000004e947 */ /* 0x001fea0003800000 */
[----:B------:R0:W5:Y:S02]  /*162b0*/  LDG.E.LTC128B.U16 R3, desc[UR52][R12.64+0x80] ;  /* 0x000080340c037981 */ /* 0x000164000c1e1520 */
.L_x_283:
[----:B------:R-:W-:Y:S05]  /*162c0*/  BSYNC B1 ;  /* 0x0000000000017941 */ /* 0x000fea0003800000 */
.L_x_282:
        /* <DEDUP_REMOVED lines=9> */
.L_x_285:
[----:B------:R-:W-:Y:S05]  /*16360*/  BSYNC B1 ;  /* 0x0000000000017941 */ /* 0x000fea0003800000 */
.L_x_284:
        /* <DEDUP_REMOVED lines=9> */
.L_x_287:
[----:B------:R-:W-:Y:S05]  /*16400*/  BSYNC B1 ;  /* 0x0000000000017941 */ /* 0x000fea0003800000 */
.L_x_286:
        /* <DEDUP_REMOVED lines=9> */
.L_x_289:
[----:B------:R-:W-:Y:S05]  /*164a0*/  BSYNC B1 ;  /* 0x0000000000017941 */ /* 0x000fea0003800000 */
.L_x_288:
        /* <DEDUP_REMOVED lines=9> */
.L_x_291:
[----:B------:R-:W-:Y:S05]  /*16540*/  BSYNC B1 ;  /* 0x0000000000017941 */ /* 0x000fea0003800000 */
.L_x_290:
        /* <DEDUP_REMOVED lines=9> */
.L_x_293:
[----:B------:R-:W-:Y:S05]  /*165e0*/  BSYNC B1 ;  /* 0x0000000000017941 */ /* 0x000fea0003800000 */
.L_x_292:
        /* <DEDUP_REMOVED lines=9> */
.L_x_295:
[----:B------:R-:W-:Y:S05]  /*16680*/  BSYNC B1 ;  /* 0x0000000000017941 */ /* 0x000fea0003800000 */
.L_x_294:
        /* <DEDUP_REMOVED lines=9> */
.L_x_297:
[----:B------:R-:W-:Y:S05]  /*16720*/  BSYNC B1 ;  /* 0x0000000000017941 */ /* 0x000fea0003800000 */
.L_x_296:
        /* <DEDUP_REMOVED lines=9> */
.L_x_299:
[----:B------:R-:W-:Y:S05]  /*167c0*/  BSYNC B1 ;  /* 0x0000000000017941 */ /* 0x000fea0003800000 */
.L_x_298:
        /* <DEDUP_REMOVED lines=9> */
.L_x_301:
[----:B------:R-:W-:Y:S05]  /*16860*/  BSYNC B1 ;  /* 0x0000000000017941 */ /* 0x000fea0003800000 */
.L_x_300:
        /* <DEDUP_REMOVED lines=9> */
.L_x_303:
[----:B------:R-:W-:Y:S05]  /*16900*/  BSYNC B1 ;  /* 0x0000000000017941 */ /* 0x000fea0003800000 */
.L_x_302:
        /* <DEDUP_REMOVED lines=9> */
.L_x_305:
[----:B------:R-:W-:Y:S05]  /*169a0*/  BSYNC B1 ;  /* 0x0000000000017941 */ /* 0x000fea0003800000 */
.L_x_304:
        /* <DEDUP_REMOVED lines=9> */
.L_x_307:
[----:B------:R-:W-:Y:S05]  /*16a40*/  BSYNC B1 ;  /* 0x0000000000017941 */ /* 0x000fea0003800000 */
.L_x_306:
        /* <DEDUP_REMOVED lines=9> */
.L_x_309:
[----:B------:R-:W-:Y:S05]  /*16ae0*/  BSYNC B1 ;  /* 0x0000000000017941 */ /* 0x000fea0003800000 */
.L_x_308:
        /* <DEDUP_REMOVED lines=9> */
.L_x_311:
[----:B------:R-:W-:Y:S05]  /*16b80*/  BSYNC B1 ;  /* 0x0000000000017941 */ /* 0x000fea0003800000 */
.L_x_310:
        /* <DEDUP_REMOVED lines=9> */
.L_x_313:
[----:B------:R-:W-:Y:S05]  /*16c20*/  BSYNC B1 ;  /* 0x0000000000017941 */ /* 0x000fea0003800000 */
.L_x_312:
        /* <DEDUP_REMOVED lines=9> */
.L_x_315:
[----:B------:R-:W-:Y:S05]  /*16cc0*/  BSYNC B1 ;  /* 0x0000000000017941 */ /* 0x000fea0003800000 */
.L_x_314:
        /* <DEDUP_REMOVED lines=9> */
.L_x_317:
[----:B------:R-:W-:Y:S05]  /*16d60*/  BSYNC B1 ;  /* 0x0000000000017941 */ /* 0x000fea0003800000 */
.L_x_316:
        /* <DEDUP_REMOVED lines=9> */
.L_x_319:
[----:B------:R-:W-:Y:S05]  /*16e00*/  BSYNC B1 ;  /* 0x0000000000017941 */ /* 0x000fea0003800000 */
.L_x_318:
        /* <DEDUP_REMOVED lines=9> */
.L_x_321:
[----:B------:R-:W-:Y:S05]  /*16ea0*/  BSYNC B1 ;  /* 0x0000000000017941 */ /* 0x000fea0003800000 */
.L_x_320:
        /* <DEDUP_REMOVED lines=9> */
.L_x_323:
[----:B------:R-:W-:Y:S05]  /*16f40*/  BSYNC B1 ;  /* 0x0000000000017941 */ /* 0x000fea0003800000 */
.L_x_322:
        /* <DEDUP_REMOVED lines=9> */
.L_x_325:
[----:B------:R-:W-:Y:S05]  /*16fe0*/  BSYNC B1 ;  /* 0x0000000000017941 */ /* 0x000fea0003800000 */
.L_x_324:
        /* <DEDUP_REMOVED lines=9> */
.L_x_327:
[----:B------:R-:W-:Y:S05]  /*17080*/  BSYNC B1 ;  /* 0x0000000000017941 */ /* 0x000fea0003800000 */
.L_x_326:
        /* <DEDUP_REMOVED lines=9> */
.L_x_329:
[----:B------:R-:W-:Y:S05]  /*17120*/  BSYNC B1 ;  /* 0x0000000000017941 */ /* 0x000fea0003800000 */
.L_x_328:
        /* <DEDUP_REMOVED lines=9> */
.L_x_331:
[----:B------:R-:W-:Y:S05]  /*171c0*/  BSYNC B1 ;  /* 0x0000000000017941 */ /* 0x000fea0003800000 */
.L_x_330:
        /* <DEDUP_REMOVED lines=9> */
.L_x_333:
[----:B------:R-:W-:Y:S05]  /*17260*/  BSYNC B1 ;  /* 0x0000000000017941 */ /* 0x000fea0003800000 */
.L_x_332:
        /* <DEDUP_REMOVED lines=9> */
.L_x_335:
[----:B------:R-:W-:Y:S05]  /*17300*/  BSYNC B1 ;  /* 0x0000000000017941 */ /* 0x000fea0003800000 */
.L_x_334:
        /* <DEDUP_REMOVED lines=9> */
.L_x_337:
[----:B------:R-:W-:Y:S05]  /*173a0*/  BSYNC B1 ;  /* 0x0000000000017941 */ /* 0x000fea0003800000 */
.L_x_336:
        /* <DEDUP_REMOVED lines=9> */
.L_x_339:
[----:B------:R-:W-:Y:S05]  /*17440*/  BSYNC B1 ;  /* 0x0000000000017941 */ /* 0x000fea0003800000 */
.L_x_338:
        /* <DEDUP_REMOVED lines=9> */
.L_x_341:
[----:B------:R-:W-:Y:S05]  /*174e0*/  BSYNC B1 ;  /* 0x0000000000017941 */ /* 0x000fea0003800000 */
.L_x_340:
        /* <DEDUP_REMOVED lines=9> */
.L_x_343:
[----:B------:R-:W-:Y:S05]  /*17580*/  BSYNC B1 ;  /* 0x0000000000017941 */ /* 0x000fea0003800000 */
.L_x_342:
        /* <DEDUP_REMOVED lines=9> */
.L_x_345:
[----:B------:R-:W-:Y:S05]  /*17620*/  BSYNC B1 ;  /* 0x0000000000017941 */ /* 0x000fea0003800000 */
.L_x_344:
        /* <DEDUP_REMOVED lines=9> */
.L_x_347:
[----:B------:R-:W-:Y:S05]  /*176c0*/  BSYNC B1 ;  /* 0x0000000000017941 */ /* 0x000fea0003800000 */
.L_x_346:
        /* <DEDUP_REMOVED lines=9> */
.L_x_349:
[----:B------:R-:W-:Y:S05]  /*17760*/  BSYNC B1 ;  /* 0x0000000000017941 */ /* 0x000fea0003800000 */
.L_x_348:
        /* <DEDUP_REMOVED lines=9> */
.L_x_351:
[----:B------:R-:W-:Y:S05]  /*17800*/  BSYNC B1 ;  /* 0x0000000000017941 */ /* 0x000fea0003800000 */
.L_x_350:
        /* <DEDUP_REMOVED lines=9> */
.L_x_353:
[----:B------:R-:W-:Y:S05]  /*178a0*/  BSYNC B1 ;  /* 0x0000000000017941 */ /* 0x000fea0003800000 */
.L_x_352:
        /* <DEDUP_REMOVED lines=9> */
.L_x_355:
[----:B------:R-:W-:Y:S05]  /*17940*/  BSYNC B1 ;  /* 0x0000000000017941 */ /* 0x000fea0003800000 */
.L_x_354:
        /* <DEDUP_REMOVED lines=9> */
.L_x_357:
[----:B------:R-:W-:Y:S05]  /*179e0*/  BSYNC B1 ;  /* 0x0000000000017941 */ /* 0x000fea0003800000 */
.L_x_356:
        /* <DEDUP_REMOVED lines=9> */
.L_x_359:
[----:B------:R-:W-:Y:S05]  /*17a80*/  BSYNC B1 ;  /* 0x0000000000017941 */ /* 0x000fea0003800000 */
.L_x_358:
        /* <DEDUP_REMOVED lines=9> */
.L_x_361:
[----:B------:R-:W-:Y:S05]  /*17b20*/  BSYNC B1 ;  /* 0x0000000000017941 */ /* 0x000fea0003800000 */
.L_x_360:
        /* <DEDUP_REMOVED lines=9> */
.L_x_363:
[----:B------:R-:W-:Y:S05]  /*17bc0*/  BSYNC B1 ;  /* 0x0000000000017941 */ /* 0x000fea0003800000 */
.L_x_362:
        /* <DEDUP_REMOVED lines=9> */
.L_x_365:
[----:B------:R-:W-:Y:S05]  /*17c60*/  BSYNC B1 ;  /* 0x0000000000017941 */ /* 0x000fea0003800000 */
.L_x_364:
        /* <DEDUP_REMOVED lines=9> */
.L_x_367:
[----:B------:R-:W-:Y:S05]  /*17d00*/  BSYNC B1 ;  /* 0x0000000000017941 */ /* 0x000fea0003800000 */
.L_x_366:
        /* <DEDUP_REMOVED lines=9> */
.L_x_369:
[----:B------:R-:W-:Y:S05]  /*17da0*/  BSYNC B1 ;  /* 0x0000000000017941 */ /* 0x000fea0003800000 */
.L_x_368:
        /* <DEDUP_REMOVED lines=9> */
.L_x_371:
[----:B------:R-:W-:Y:S05]  /*17e40*/  BSYNC B1 ;  /* 0x0000000000017941 */ /* 0x000fea0003800000 */
.L_x_370:
        /* <DEDUP_REMOVED lines=9> */
.L_x_373:
[----:B------:R-:W-:Y:S05]  /*17ee0*/  BSYNC B1 ;  /* 0x0000000000017941 */ /* 0x000fea0003800000 */
.L_x_372:
        /* <DEDUP_REMOVED lines=9> */
.L_x_375:
[----:B------:R-:W-:Y:S05]  /*17f80*/  BSYNC B1 ;  /* 0x0000000000017941 */ /* 0x000fea0003800000 */
.L_x_374:
        /* <DEDUP_REMOVED lines=9> */
.L_x_377:
[----:B------:R-:W-:Y:S05]  /*18020*/  BSYNC B1 ;  /* 0x0000000000017941 */ /* 0x000fea0003800000 */
.L_x_376:
        /* <DEDUP_REMOVED lines=9> */
.L_x_379:
[----:B------:R-:W-:Y:S05]  /*180c0*/  BSYNC B1 ;  /* 0x0000000000017941 */ /* 0x000fea0003800000 */
.L_x_378:
        /* <DEDUP_REMOVED lines=9> */
.L_x_381:
[----:B------:R-:W-:Y:S05]  /*18160*/  BSYNC B1 ;  /* 0x0000000000017941 */ /* 0x000fea0003800000 */
.L_x_380:
        /* <DEDUP_REMOVED lines=9> */
.L_x_383:
[----:B------:R-:W-:Y:S05]  /*18200*/  BSYNC B1 ;  /* 0x0000000000017941 */ /* 0x000fea0003800000 */
.L_x_382:
        /* <DEDUP_REMOVED lines=9> */
.L_x_385:
[----:B------:R-:W-:Y:S05]  /*182a0*/  BSYNC B1 ;  /* 0x0000000000017941 */ /* 0x000fea0003800000 */
.L_x_384:
        /* <DEDUP_REMOVED lines=9> */
.L_x_387:
[----:B------:R-:W-:Y:S05]  /*18340*/  BSYNC B1 ;  /* 0x0000000000017941 */ /* 0x000fea0003800000 */
.L_x_386:
        /* <DEDUP_REMOVED lines=9> */
.L_x_389:
[----:B------:R-:W-:Y:S05]  /*183e0*/  BSYNC B1 ;  /* 0x0000000000017941 */ /* 0x000fea0003800000 */
.L_x_388:
        /* <DEDUP_REMOVED lines=9> */
.L_x_391:
[----:B------:R-:W-:Y:S05]  /*18480*/  BSYNC B1 ;  /* 0x0000000000017941 */ /* 0x000fea0003800000 */
.L_x_390:
        /* <DEDUP_REMOVED lines=9> */
.L_x_393:
[----:B------:R-:W-:Y:S05]  /*18520*/  BSYNC B1 ;  /* 0x0000000000017941 */ /* 0x000fea0003800000 */
.L_x_392:
        /* <DEDUP_REMOVED lines=9> */
.L_x_395:
[----:B------:R-:W-:Y:S05]  /*185c0*/  BSYNC B1 ;  /* 0x0000000000017941 */ /* 0x000fea0003800000 */
.L_x_394:
        /* <DEDUP_REMOVED lines=9> */
.L_x_397:
[----:B------:R-:W-:Y:S05]  /*18660*/  BSYNC B1 ;  /* 0x0000000000017941 */ /* 0x000fea0003800000 */
.L_x_396:
        /* <DEDUP_REMOVED lines=9> */
.L_x_399:
[----:B------:R-:W-:Y:S05]  /*18700*/  BSYNC B1 ;  /* 0x0000000000017941 */ /* 0x000fea0003800000 */
.L_x_398:
        /* <DEDUP_REMOVED lines=9> */
.L_x_401:
[----:B------:R-:W-:Y:S05]  /*187a0*/  BSYNC B1 ;  /* 0x0000000000017941 */ /* 0x000fea0003800000 */
.L_x_400:
        /* <DEDUP_REMOVED lines=9> */
.L_x_403:
[----:B------:R-:W-:Y:S05]  /*18840*/  BSYNC B1 ;  /* 0x0000000000017941 */ /* 0x000fea0003800000 */
.L_x_402:
        /* <DEDUP_REMOVED lines=9> */
.L_x_405:
[----:B------:R-:W-:Y:S05]  /*188e0*/  BSYNC B1 ;  /* 0x0000000000017941 */ /* 0x000fea0003800000 */
.L_x_404:
        /* <DEDUP_REMOVED lines=9> */
.L_x_407:
[----:B------:R-:W-:Y:S05]  /*18980*/  BSYNC B1 ;  /* 0x0000000000017941 */ /* 0x000fea0003800000 */
.L_x_406:
        /* <DEDUP_REMOVED lines=9> */
.L_x_409:
[----:B------:R-:W-:Y:S05]  /*18a20*/  BSYNC B1 ;  /* 0x0000000000017941 */ /* 0x000fea0003800000 */
.L_x_408:
        /* <DEDUP_REMOVED lines=9> */
.L_x_411:
[----:B------:R-:W-:Y:S05]  /*18ac0*/  BSYNC B1 ;  /* 0x0000000000017941 */ /* 0x000fea0003800000 */
.L_x_410:
        /* <DEDUP_REMOVED lines=9> */
.L_x_413:
[----:B------:R-:W-:Y:S05]  /*18b60*/  BSYNC B1 ;  /* 0x0000000000017941 */ /* 0x000fea0003800000 */
.L_x_412:
        /* <DEDUP_REMOVED lines=9> */
.L_x_415:
[----:B------:R-:W-:Y:S05]  /*18c00*/  BSYNC B1 ;  /* 0x0000000000017941 */ /* 0x000fea0003800000 */
.L_x_414:
        /* <DEDUP_REMOVED lines=9> */
.L_x_417:
[----:B------:R-:W-:Y:S05]  /*18ca0*/  BSYNC B1 ;  /* 0x0000000000017941 */ /* 0x000fea0003800000 */
.L_x_416:
        /* <DEDUP_REMOVED lines=9> */
.L_x_419:
[----:B------:R-:W-:Y:S05]  /*18d40*/  BSYNC B1 ;  /* 0x0000000000017941 */ /* 0x000fea0003800000 */
.L_x_418:
        /* <DEDUP_REMOVED lines=9> */
.L_x_421:
[----:B------:R-:W-:Y:S05]  /*18de0*/  BSYNC B1 ;  /* 0x0000000000017941 */ /* 0x000fea0003800000 */
.L_x_420:
        /* <DEDUP_REMOVED lines=9> */
.L_x_423:
[----:B------:R-:W-:Y:S05]  /*18e80*/  BSYNC B1 ;  /* 0x0000000000017941 */ /* 0x000fea0003800000 */
.L_x_422:
        /* <DEDUP_REMOVED lines=9> */
.L_x_425:
[----:B------:R-:W-:Y:S05]  /*18f20*/  BSYNC B1 ;  /* 0x0000000000017941 */ /* 0x000fea0003800000 */
.L_x_424:
        /* <DEDUP_REMOVED lines=9> */
.L_x_427:
[----:B------:R-:W-:Y:S05]  /*18fc0*/  BSYNC B1 ;  /* 0x0000000000017941 */ /* 0x000fea0003800000 */
.L_x_426:
        /* <DEDUP_REMOVED lines=9> */
.L_x_429:
[----:B------:R-:W-:Y:S05]  /*19060*/  BSYNC B1 ;  /* 0x0000000000017941 */ /* 0x000fea0003800000 */
.L_x_428:
        /* <DEDUP_REMOVED lines=9> */
.L_x_431:
[----:B------:R-:W-:Y:S05]  /*19100*/  BSYNC B1 ;  /* 0x0000000000017941 */ /* 0x000fea0003800000 */
.L_x_430:
        /* <DEDUP_REMOVED lines=9> */
.L_x_433:
[----:B------:R-:W-:Y:S05]  /*191a0*/  BSYNC B1 ;  /* 0x0000000000017941 */ /* 0x000fea0003800000 */
.L_x_432:
        /* <DEDUP_REMOVED lines=9> */
.L_x_435:
[----:B------:R-:W-:Y:S05]  /*19240*/  BSYNC B1 ;  /* 0x0000000000017941 */ /* 0x000fea0003800000 */
.L_x_434:
        /* <DEDUP_REMOVED lines=9> */
.L_x_437:
[----:B------:R-:W-:Y:S05]  /*192e0*/  BSYNC B1 ;  /* 0x0000000000017941 */ /* 0x000fea0003800000 */
.L_x_436:
        /* <DEDUP_REMOVED lines=9> */
.L_x_439:
[----:B------:R-:W-:Y:S05]  /*19380*/  BSYNC B1 ;  /* 0x0000000000017941 */ /* 0x000fea0003800000 */
.L_x_438:
        /* <DEDUP_REMOVED lines=9> */
.L_x_441:
[----:B------:R-:W-:Y:S05]  /*19420*/  BSYNC B1 ;  /* 0x0000000000017941 */ /* 0x000fea0003800000 */
.L_x_440:
        /* <DEDUP_REMOVED lines=9> */
.L_x_443:
[----:B------:R-:W-:Y:S05]  /*194c0*/  BSYNC B1 ;  /* 0x0000000000017941 */ /* 0x000fea0003800000 */
.L_x_442:
        /* <DEDUP_REMOVED lines=9> */
.L_x_445:
[----:B------:R-:W-:Y:S05]  /*19560*/  BSYNC B1 ;  /* 0x0000000000017941 */ /* 0x000fea0003800000 */
.L_x_444:
        /* <DEDUP_REMOVED lines=9> */
.L_x_447:
[----:B------:R-:W-:Y:S05]  /*19600*/  BSYNC B1 ;  /* 0x0000000000017941 */ /* 0x000fea0003800000 */
.L_x_446:
        /* <DEDUP_REMOVED lines=9> */
.L_x_449:
[----:B------:R-:W-:Y:S05]  /*196a0*/  BSYNC B1 ;  /* 0x0000000000017941 */ /* 0x000fea0003800000 */
.L_x_448:
        /* <DEDUP_REMOVED lines=9> */
.L_x_451:
[----:B------:R-:W-:Y:S05]  /*19740*/  BSYNC B1 ;  /* 0x0000000000017941 */ /* 0x000fea0003800000 */
.L_x_450:
        /* <DEDUP_REMOVED lines=9> */
.L_x_453:
[----:B------:R-:W-:Y:S05]  /*197e0*/  BSYNC B1 ;  /* 0x0000000000017941 */ /* 0x000fea0003800000 */
.L_x_452:
        /* <DEDUP_REMOVED lines=9> */
.L_x_455:
[----:B------:R-:W-:Y:S05]  /*19880*/  BSYNC B1 ;  /* 0x0000000000017941 */ /* 0x000fea0003800000 */
.L_x_454:
        /* <DEDUP_REMOVED lines=9> */
.L_x_457:
[----:B------:R-:W-:Y:S05]  /*19920*/  BSYNC B1 ;  /* 0x0000000000017941 */ /* 0x000fea0003800000 */
.L_x_456:
        /* <DEDUP_REMOVED lines=9> */
.L_x_459:
[----:B------:R-:W-:Y:S05]  /*199c0*/  BSYNC B1 ;  /* 0x0000000000017941 */ /* 0x000fea0003800000 */
.L_x_458:
        /* <DEDUP_REMOVED lines=9> */
.L_x_461:
[----:B------:R-:W-:Y:S05]  /*19a60*/  BSYNC B1 ;  /* 0x0000000000017941 */ /* 0x000fea0003800000 */
.L_x_460:
        /* <DEDUP_REMOVED lines=9> */
.L_x_463:
[----:B------:R-:W-:Y:S05]  /*19b00*/  BSYNC B1 ;  /* 0x0000000000017941 */ /* 0x000fea0003800000 */
.L_x_462:
        /* <DEDUP_REMOVED lines=9> */
.L_x_465:
[----:B------:R-:W-:Y:S05]  /*19ba0*/  BSYNC B1 ;  /* 0x0000000000017941 */ /* 0x000fea0003800000 */
.L_x_464:
        /* <DEDUP_REMOVED lines=9> */
.L_x_467:
[----:B------:R-:W-:Y:S05]  /*19c40*/  BSYNC B1 ;  /* 0x0000000000017941 */ /* 0x000fea0003800000 */
.L_x_466:
        /* <DEDUP_REMOVED lines=9> */
.L_x_469:
[----:B------:R-:W-:Y:S05]  /*19ce0*/  BSYNC B1 ;  /* 0x0000000000017941 */ /* 0x000fea0003800000 */
.L_x_468:
        /* <DEDUP_REMOVED lines=9> */
.L_x_471:
[----:B------:R-:W-:Y:S05]  /*19d80*/  BSYNC B1 ;  /* 0x0000000000017941 */ /* 0x000fea0003800000 */
.L_x_470:
        /* <DEDUP_REMOVED lines=9> */
.L_x_473:
[----:B------:R-:W-:Y:S05]  /*19e20*/  BSYNC B1 ;  /* 0x0000000000017941 */ /* 0x000fea0003800000 */
.L_x_472:
        /* <DEDUP_REMOVED lines=9> */
.L_x_475:
[----:B------:R-:W-:Y:S05]  /*19ec0*/  BSYNC B1 ;  /* 0x0000000000017941 */ /* 0x000fea0003800000 */
.L_x_474:
        /* <DEDUP_REMOVED lines=9> */
.L_x_477:
[----:B------:R-:W-:Y:S05]  /*19f60*/  BSYNC B1 ;  /* 0x0000000000017941 */ /* 0x000fea0003800000 */
.L_x_476:
        /* <DEDUP_REMOVED lines=9> */
.L_x_479:
[----:B------:R-:W-:Y:S05]  /*1a000*/  BSYNC B1 ;  /* 0x0000000000017941 */ /* 0x000fea0003800000 */
.L_x_478:
        /* <DEDUP_REMOVED lines=9> */
.L_x_481:
[----:B------:R-:W-:Y:S05]  /*1a0a0*/  BSYNC B1 ;  /* 0x0000000000017941 */ /* 0x000fea0003800000 */
.L_x_480:
        /* <DEDUP_REMOVED lines=9> */
.L_x_483:
[----:B------:R-:W-:Y:S05]  /*1a140*/  BSYNC B1 ;  /* 0x0000000000017941 */ /* 0x000fea0003800000 */
.L_x_482:
        /* <DEDUP_REMOVED lines=9> */
.L_x_485:
[----:B------:R-:W-:Y:S05]  /*1a1e0*/  BSYNC B1 ;  /* 0x0000000000017941 */ /* 0x000fea0003800000 */
.L_x_484:
        /* <DEDUP_REMOVED lines=9> */
.L_x_487:
[----:B------:R-:W-:Y:S05]  /*1a280*/  BSYNC B1 ;  /* 0x0000000000017941 */ /* 0x000fea0003800000 */
.L_x_486:
        /* <DEDUP_REMOVED lines=9> */
.L_x_489:
[----:B------:R-:W-:Y:S05]  /*1a320*/  BSYNC B1 ;  /* 0x0000000000017941 */ /* 0x000fea0003800000 */
.L_x_488:
        /* <DEDUP_REMOVED lines=9> */
.L_x_491:
[----:B------:R-:W-:Y:S05]  /*1a3c0*/  BSYNC B1 ;  /* 0x0000000000017941 */ /* 0x000fea0003800000 */
.L_x_490:
        /* <DEDUP_REMOVED lines=9> */
.L_x_493:
[----:B------:R-:W-:Y:S05]  /*1a460*/  BSYNC B1 ;  /* 0x0000000000017941 */ /* 0x000fea0003800000 */
.L_x_492:
        /* <DEDUP_REMOVED lines=9> */
.L_x_495:
[----:B------:R-:W-:Y:S05]  /*1a500*/  BSYNC B1 ;  /* 0x0000000000017941 */ /* 0x000fea0003800000 */
.L_x_494:
        /* <DEDUP_REMOVED lines=9> */
.L_x_497:
[----:B------:R-:W-:Y:S05]  /*1a5a0*/  BSYNC B1 ;  /* 0x0000000000017941 */ /* 0x000fea0003800000 */
.L_x_496:
        /* <DEDUP_REMOVED lines=9> */
.L_x_499:
[----:B------:R-:W-:Y:S05]  /*1a640*/  BSYNC B1 ;  /* 0x0000000000017941 */ /* 0x000fea0003800000 */
.L_x_498:
        /* <DEDUP_REMOVED lines=9> */
.L_x_501:
[----:B------:R-:W-:Y:S05]  /*1a6e0*/  BSYNC B1 ;  /* 0x0000000000017941 */ /* 0x000fea0003800000 */
.L_x_500:
        /* <DEDUP_REMOVED lines=9> */
.L_x_503:
[----:B------:R-:W-:Y:S05]  /*1a780*/  BSYNC B1 ;  /* 0x0000000000017941 */ /* 0x000fea0003800000 */
.L_x_502:
        /* <DEDUP_REMOVED lines=9> */
.L_x_505:
[----:B------:R-:W-:Y:S05]  /*1a820*/  BSYNC B1 ;  /* 0x0000000000017941 */ /* 0x000fea0003800000 */
.L_x_504:
        /* <DEDUP_REMOVED lines=9> */
.L_x_507:
[----:B------:R-:W-:Y:S05]  /*1a8c0*/  BSYNC B1 ;  /* 0x0000000000017941 */ /* 0x000fea0003800000 */
.L_x_506:
        /* <DEDUP_REMOVED lines=9> */
.L_x_509:
[----:B------:R-:W-:Y:S05]  /*1a960*/  BSYNC B1 ;  /* 0x0000000000017941 */ /* 0x000fea0003800000 */
.L_x_508:
        /* <DEDUP_REMOVED lines=9> */
.L_x_511:
[----:B------:R-:W-:Y:S05]  /*1aa00*/  BSYNC B1 ;  /* 0x0000000000017941 */ /* 0x000fea0003800000 */
.L_x_510:
        /* <DEDUP_REMOVED lines=9> */
.L_x_513:
[----:B------:R-:W-:Y:S05]  /*1aaa0*/  BSYNC B1 ;  /* 0x0000000000017941 */ /* 0x000fea0003800000 */
.L_x_512:
        /* <DEDUP_REMOVED lines=9> */
.L_x_515:
[----:B------:R-:W-:Y:S05]  /*1ab40*/  BSYNC B1 ;  /* 0x0000000000017941 */ /* 0x000fea0003800000 */
.L_x_514:
        /* <DEDUP_REMOVED lines=9> */
.L_x_517:
[----:B------:R-:W-:Y:S05]  /*1abe0*/  BSYNC B1 ;  /* 0x0000000000017941 */ /* 0x000fea0003800000 */
.L_x_516:
        /* <DEDUP_REMOVED lines=9> */
.L_x_519:
[----:B------:R-:W-:Y:S05]  /*1ac80*/  BSYNC B1 ;  /* 0x0000000000017941 */ /* 0x000fea0003800000 */
.L_x_518:
        /* <DEDUP_REMOVED lines=9> */
.L_x_521:
[----:B------:R-:W-:Y:S05]  /*1ad20*/  BSYNC B1 ;  /* 0x0000000000017941 */ /* 0x000fea0003800000 */
.L_x_520:
        /* <DEDUP_REMOVED lines=9> */
.L_x_523:
[----:B------:R-:W-:Y:S05]  /*1adc0*/  BSYNC B1 ;  /* 0x0000000000017941 */ /* 0x000fea0003800000 */
.L_x_522:
        /* <DEDUP_REMOVED lines=9> */
.L_x_525:
[----:B------:R-:W-:Y:S05]  /*1ae60*/  BSYNC B1 ;  /* 0x0000000000017941 */ /* 0x000fea0003800000 */
.L_x_524:
        /* <DEDUP_REMOVED lines=9> */
.L_x_527:
[----:B------:R-:W-:Y:S05]  /*1af00*/  BSYNC B1 ;  /* 0x0000000000017941 */ /* 0x000fea0003800000 */
.L_x_526:
        /* <DEDUP_REMOVED lines=9> */
.L_x_529:
[----:B------:R-:W-:Y:S05]  /*1afa0*/  BSYNC B1 ;  /* 0x0000000000017941 */ /* 0x000fea0003800000 */
.L_x_528:
        /* <DEDUP_REMOVED lines=9> */
.L_x_531:
[----:B------:R-:W-:Y:S05]  /*1b040*/  BSYNC B1 ;  /* 0x0000000000017941 */ /* 0x000fea0003800000 */
.L_x_530:
        /* <DEDUP_REMOVED lines=9> */
.L_x_533:
[----:B------:R-:W-:Y:S05]  /*1b0e0*/  BSYNC B1 ;  /* 0x0000000000017941 */ /* 0x000fea0003800000 */
.L_x_532:
        /* <DEDUP_REMOVED lines=9> */
.L_x_535:
[----:B------:R-:W-:Y:S05]  /*1b180*/  BSYNC B1 ;  /* 0x0000000000017941 */ /* 0x000fea0003800000 */
.L_x_534:
        /* <DEDUP_REMOVED lines=9> */
.L_x_537:
[----:B------:R-:W-:Y:S05]  /*1b220*/  BSYNC B1 ;  /* 0x0000000000017941 */ /* 0x000fea0003800000 */
.L_x_536:
        /* <DEDUP_REMOVED lines=9> */
.L_x_539:
[----:B------:R-:W-:Y:S05]  /*1b2c0*/  BSYNC B1 ;  /* 0x0000000000017941 */ /* 0x000fea0003800000 */
.L_x_538:
        /* <DEDUP_REMOVED lines=9> */
.L_x_541:
[----:B------:R-:W-:Y:S05]  /*1b360*/  BSYNC B1 ;  /* 0x0000000000017941 */ /* 0x000fea0003800000 */
.L_x_540:
        /* <DEDUP_REMOVED lines=9> */
.L_x_543:
[----:B------:R-:W-:Y:S05]  /*1b400*/  BSYNC B1 ;  /* 0x0000000000017941 */ /* 0x000fea0003800000 */
.L_x_542:
        /* <DEDUP_REMOVED lines=9> */
.L_x_545:
[----:B------:R-:W-:Y:S05]  /*1b4a0*/  BSYNC B1 ;  /* 0x0000000000017941 */ /* 0x000fea0003800000 */
.L_x_544:
        /* <DEDUP_REMOVED lines=9> */
.L_x_547:
[----:B------:R-:W-:Y:S05]  /*1b540*/  BSYNC B1 ;  /* 0x0000000000017941 */ /* 0x000fea0003800000 */
.L_x_546:
        /* <DEDUP_REMOVED lines=9> */
.L_x_549:
[----:B------:R-:W-:Y:S05]  /*1b5e0*/  BSYNC B1 ;  /* 0x0000000000017941 */ /* 0x000fea0003800000 */
.L_x_548:
        /* <DEDUP_REMOVED lines=9> */
.L_x_551:
[----:B------:R-:W-:Y:S05]  /*1b680*/  BSYNC B1 ;  /* 0x0000000000017941 */ /* 0x000fea0003800000 */
.L_x_550:
        /* <DEDUP_REMOVED lines=9> */
.L_x_553:
[----:B------:R-:W-:Y:S05]  /*1b720*/  BSYNC B1 ;  /* 0x0000000000017941 */ /* 0x000fea0003800000 */
.L_x_552:
        /* <DEDUP_REMOVED lines=9> */
.L_x_555:
[----:B------:R-:W-:Y:S05]  /*1b7c0*/  BSYNC B1 ;  /* 0x0000000000017941 */ /* 0x000fea0003800000 */
.L_x_554:
        /* <DEDUP_REMOVED lines=9> */
.L_x_557:
[----:B------:R-:W-:Y:S05]  /*1b860*/  BSYNC B1 ;  /* 0x0000000000017941 */ /* 0x000fea0003800000 */
.L_x_556:
        /* <DEDUP_REMOVED lines=9> */
.L_x_559:
[----:B------:R-:W-:Y:S05]  /*1b900*/  BSYNC B1 ;  /* 0x0000000000017941 */ /* 0x000fea0003800000 */
.L_x_558:
        /* <DEDUP_REMOVED lines=9> */
.L_x_561:
[----:B------:R-:W-:Y:S05]  /*1b9a0*/  BSYNC B1 ;  /* 0x0000000000017941 */ /* 0x000fea0003800000 */
.L_x_560:
        /* <DEDUP_REMOVED lines=9> */
.L_x_563:
[----:B------:R-:W-:Y:S05]  /*1ba40*/  BSYNC B1 ;  /* 0x0000000000017941 */ /* 0x000fea0003800000 */
.L_x_562:
        /* <DEDUP_REMOVED lines=9> */
.L_x_565:
[----:B------:R-:W-:Y:S05]  /*1bae0*/  BSYNC B1 ;  /* 0x0000000000017941 */ /* 0x000fea0003800000 */
.L_x_564:
        /* <DEDUP_REMOVED lines=9> */
.L_x_567:
[----:B------:R-:W-:Y:S05]  /*1bb80*/  BSYNC B1 ;  /* 0x0000000000017941 */ /* 0x000fea0003800000 */
.L_x_566:
        /* <DEDUP_REMOVED lines=9> */
.L_x_569:
[----:B------:R-:W-:Y:S05]  /*1bc20*/  BSYNC B1 ;  /* 0x0000000000017941 */ /* 0x000fea0003800000 */
.L_x_568:
        /* <DEDUP_REMOVED lines=9> */
.L_x_571:
[----:B------:R-:W-:Y:S05]  /*1bcc0*/  BSYNC B1 ;  /* 0x0000000000017941 */ /* 0x000fea0003800000 */
.L_x_570:
        /* <DEDUP_REMOVED lines=9> */
.L_x_573:
[----:B------:R-:W-:Y:S05]  /*1bd60*/  BSYNC B1 ;  /* 0x0000000000017941 */ /* 0x000fea0003800000 */
.L_x_572:
        /* <DEDUP_REMOVED lines=9> */
.L_x_575:
[----:B------:R-:W-:Y:S05]  /*1be00*/  BSYNC B1 ;  /* 0x0000000000017941 */ /* 0x000fea0003800000 */
.L_x_574:
        /* <DEDUP_REMOVED lines=9> */
.L_x_577:
[----:B------:R-:W-:Y:S05]  /*1bea0*/  BSYNC B1 ;  /* 0x0000000000017941 */ /* 0x000fea0003800000 */
.L_x_576:
        /* <DEDUP_REMOVED lines=9> */
.L_x_579:
[----:B------:R-:W-:Y:S05]  /*1bf40*/  BSYNC B1 ;  /* 0x0000000000017941 */ /* 0x000fea0003800000 */
.L_x_578:
        /* <DEDUP_REMOVED lines=9> */
.L_x_581:
[----:B------:R-:W-:Y:S05]  /*1bfe0*/  BSYNC B1 ;  /* 0x0000000000017941 */ /* 0x000fea0003800000 */
.L_x_580:
        /* <DEDUP_REMOVED lines=9> */
.L_x_583:
[----:B------:R-:W-:Y:S05]  /*1c080*/  BSYNC B1 ;  /* 0x0000000000017941 */ /* 0x000fea0003800000 */
.L_x_582:
        /* <DEDUP_REMOVED lines=9> */
.L_x_585:
[----:B------:R-:W-:Y:S05]  /*1c120*/  BSYNC B1 ;  /* 0x0000000000017941 */ /* 0x000fea0003800000 */
.L_x_584:
        /* <DEDUP_REMOVED lines=9> */
.L_x_587:
[----:B------:R-:W-:Y:S05]  /*1c1c0*/  BSYNC B1 ;  /* 0x0000000000017941 */ /* 0x000fea0003800000 */
.L_x_586:
        /* <DEDUP_REMOVED lines=9> */
.L_x_589:
[----:B------:R-:W-:Y:S05]  /*1c260*/  BSYNC B1 ;  /* 0x0000000000017941 */ /* 0x000fea0003800000 */
.L_x_588:
        /* <DEDUP_REMOVED lines=9> */
.L_x_591:
[----:B------:R-:W-:Y:S05]  /*1c300*/  BSYNC B1 ;  /* 0x0000000000017941 */ /* 0x000fea0003800000 */
.L_x_590:
        /* <DEDUP_REMOVED lines=9> */
.L_x_593:
[----:B------:R-:W-:Y:S05]  /*1c3a0*/  BSYNC B1 ;  /* 0x0000000000017941 */ /* 0x000fea0003800000 */
.L_x_592:
        /* <DEDUP_REMOVED lines=9> */
.L_x_595:
[----:B------:R-:W-:Y:S05]  /*1c440*/  BSYNC B1 ;  /* 0x0000000000017941 */ /* 0x000fea0003800000 */
.L_x_594:
        /* <DEDUP_REMOVED lines=9> */
.L_x_597:
[----:B------:R-:W-:Y:S05]  /*1c4e0*/  BSYNC B1 ;  /* 0x0000000000017941 */ /* 0x000fea0003800000 */
.L_x_596:
        /* <DEDUP_REMOVED lines=9> */
.L_x_599:
[----:B------:R-:W-:Y:S05]  /*1c580*/  BSYNC B1 ;  /* 0x0000000000017941 */ /* 0x000fea0003800000 */
.L_x_598:
        /* <DEDUP_REMOVED lines=9> */
.L_x_601:
[----:B------:R-:W-:Y:S05]  /*1c620*/  BSYNC B1 ;  /* 0x0000000000017941 */ /* 0x000fea0003800000 */
.L_x_600:
        /* <DEDUP_REMOVED lines=9> */
.L_x_603:
[----:B------:R-:W-:Y:S05]  /*1c6c0*/  BSYNC B1 ;  /* 0x0000000000017941 */ /* 0x000fea0003800000 */
.L_x_602:
        /* <DEDUP_REMOVED lines=9> */
.L_x_605:
[----:B------:R-:W-:Y:S05]  /*1c760*/  BSYNC B1 ;  /* 0x0000000000017941 */ /* 0x000fea0003800000 */
.L_x_604:
        /* <DEDUP_REMOVED lines=9> */
.L_x_607:
[----:B------:R-:W-:Y:S05]  /*1c800*/  BSYNC B1 ;  /* 0x0000000000017941 */ /* 0x000fea0003800000 */
.L_x_606:
        /* <DEDUP_REMOVED lines=9> */
.L_x_609:
[----:B------:R-:W-:Y:S05]  /*1c8a0*/  BSYNC B1 ;  /* 0x0000000000017941 */ /* 0x000fea0003800000 */
.L_x_608:
        /* <DEDUP_REMOVED lines=9> */
.L_x_611:
[----:B------:R-:W-:Y:S05]  /*1c940*/  BSYNC B1 ;  /* 0x0000000000017941 */ /* 0x000fea0003800000 */
.L_x_610:
        /* <DEDUP_REMOVED lines=9> */
.L_x_613:
[----:B------:R-:W-:Y:S05]  /*1c9e0*/  BSYNC B1 ;  /* 0x0000000000017941 */ /* 0x000fea0003800000 */
.L_x_612:
        /* <DEDUP_REMOVED lines=9> */
.L_x_615:
[----:B------:R-:W-:Y:S05]  /*1ca80*/  BSYNC B1 ;  /* 0x0000000000017941 */ /* 0x000fea0003800000 */
.L_x_614:
        /* <DEDUP_REMOVED lines=9> */
.L_x_617:
[----:B------:R-:W-:Y:S05]  /*1cb20*/  BSYNC B1 ;  /* 0x0000000000017941 */ /* 0x000fea0003800000 */
.L_x_616:
        /* <DEDUP_REMOVED lines=9> */
.L_x_619:
[----:B------:R-:W-:Y:S05]  /*1cbc0*/  BSYNC B1 ;  /* 0x0000000000017941 */ /* 0x000fea0003800000 */
.L_x_618:
        /* <DEDUP_REMOVED lines=9> */
.L_x_621:
[----:B------:R-:W-:Y:S05]  /*1cc60*/  BSYNC B1 ;  /* 0x0000000000017941 */ /* 0x000fea0003800000 */
.L_x_620:
        /* <DEDUP_REMOVED lines=9> */
.L_x_623:
[----:B------:R-:W-:Y:S05]  /*1cd00*/  BSYNC B1 ;  /* 0x0000000000017941 */ /* 0x000fea0003800000 */
.L_x_622:
[----:B-----5:R-:W-:Y:S01]  /*1cd10*/  IMAD.U32 R17, R3, 0x10000, RZ ;  /* 0x0001000003117824 */ /* 0x020fe200078e00ff */
[----:B------:R-:W-:Y:S01]  /*1cd20*/  ISETP.GT.AND P0, PT, R0, 0xd9, P0 ;  /* 0x000000d90000780c */ /* 0x000fe20000704270 */
[----:B------:R-:W-:Y:S02]  /*1cd30*/  BSSY B1, `(.L_x_624) ;  /* 0x0000007000017945 */ /* 0x000fe40003800000 */
[----:B------:R-:W-:-:S04]  /*1cd40*/  FMUL R17, R17, R16 ;  /* 0x0000001011117220 */ /* 0x000fc80000400000 */
[----:B------:R-:W-:-:S05]  /*1cd50*/  FFMA R17, R68, R2, R17 ;  /* 0x0000000244117223 */ /* 0x000fca0000000011 */
[----:B------:R-:W-:-:S05]  /*1cd60*/  F2FP.BF16.F32.PACK_AB R17, RZ, R17 ;  /* 0x00000011ff11723e */ /* 0x000fca00000010ff */
[----:B------:R0:W-:Y:S01]  /*1cd70*/  @P6 STG.E.U16 desc[UR52][R4.64+0x1b0], R17 ;  /* 0x0001b01104006986 */ /* 0x0001e2000c101534 */
[----:B------:R-:W-:Y:S05]  /*1cd80*/  @!P0 BRA `(.L_x_625) ;  /* 0x0000000000048947 */ /* 0x000fea0003800000 */
[----:B------:R0:W5:Y:S02]  /*1cd90*/  LDG.E.LTC128B.U16 R3, desc[UR52][R236.64+0x1b2] ;  /* 0x0001b234ec037981 */ /* 0x000164000c1e1520 */
.L_x_625:
[----:B------:R-:W-:Y:S05]  /*1cda0*/  BSYNC B1 ;  /* 0x0000000000017941 */ /* 0x000fea0003800000 */
.L_x_624:
[----:B0----5:R-:W-:Y:S01]  /*1cdb0*/  SHF.L.U32 R17, R3, 0x10, RZ ;  /* 0x0000001003117819 */ /* 0x021fe200000006ff */
[----:B------:R-:W-:Y:S01]  /*1cdc0*/  BSSY B1, `(.L_x_626) ;  /* 0x0000008000017945 */ /* 0x000fe20003800000 */
[----:B------:R-:W-:-:S03]  /*1cdd0*/  ISETP.GT.AND P6, PT, R0, 0xd8, P5 ;  /* 0x000000d80000780c */ /* 0x000fc60002fc4270 */
[----:B------:R-:W-:-:S04]  /*1cde0*/  FMUL R56, R17, R16 ;  /* 0x0000001011387220 */ /* 0x000fc80000400000 */
[----:B------:R-:W-:-:S05]  /*1cdf0*/  FFMA R56, R69, R2, R56 ;  /* 0x0000000245387223 */ /* 0x000fca0000000038 */
[----:B------:R-:W-:-:S05]  /*1ce00*/  F2FP.BF16.F32.PACK_AB R56, RZ, R56 ;  /* 0x00000038ff38723e */ /* 0x000fca00000010ff */
[----:B------:R0:W-:Y:S01]  /*1ce10*/  @P0 STG.E.U16 desc[UR52][R4.64+0x1b2], R56 ;  /* 0x0001b23804000986 */ /* 0x0001e2000c101534 */
[----:B------:R-:W-:Y:S05]  /*1ce20*/  @!P6 BRA `(.L_x_627) ;  /* 0x000000000004e947 */ /* 0x000fea0003800000 */
[----:B------:R0:W5:Y:S02]  /*1ce30*/  LDG.E.LTC128B.U16 R3, desc[UR52][R234.64+0x1b0] ;  /* 0x0001b034ea037981 */ /* 0x000164000c1e1520 */
.L_x_627:
[----:B------:R-:W-:Y:S05]  /*1ce40*/  BSYNC B1 ;  /* 0x0000000000017941 */ /* 0x000fea0003800000 */
.L_x_626:
[----:B0----5:R-:W-:Y:S01]  /*1ce50*/  IMAD.U32 R5, R3, 0x10000, RZ ;  /* 0x0001000003057824 */ /* 0x021fe200078e00ff */
[----:B------:R-:W-:Y:S01]  /*1ce60*/  ISETP.GT.AND P5, PT, R0, 0xd9, P5 ;  /* 0x000000d90000780c */ /* 0x000fe20002fa4270 */
[----:B------:R-:W-:Y:S01]  /*1ce70*/  @P6 IMAD.MOV.U32 R4, RZ, RZ, R10 ;  /* 0x000000ffff046224 */ /* 0x000fe200078e000a */
[----:B------:R-:W-:Y:S01]  /*1ce80*/  BSSY B1, `(.L_x_628) ;  /* 0x0000009000017945 */ /* 0x000fe20003800000 */
[----:B------:R-:W-:-:S04]  /*1ce90*/  FMUL R5, R5, R16 ;  /* 0x0000001005057220 */ /* 0x000fc80000400000 */
[----:B------:R-:W-:-:S05]  /*1cea0*/  FFMA R5, R70, R2, R5 ;  /* 0x0000000246057223 */ /* 0x000fca0000000005 */
[----:B------:R-:W-:-:S04]  /*1ceb0*/  F2FP.BF16.F32.PACK_AB R5, RZ, R5 ;  /* 0x00000005ff05723e */ /* 0x000fc800000010ff */
[----:B------:R-:W-:Y:S01]  /*1cec0*/  PRMT R17, R5, 0x7610, R17 ;  /* 0x0000761005117816 */ /* 0x000fe20000000011 */
[----:B------:R-:W-:-:S05]  /*1ced0*/  @P6 IMAD.MOV.U32 R5, RZ, RZ, R11 ;  /* 0x000000ffff056224 */ /* 0x000fca00078e000b */
[----:B------:R0:W-:Y:S01]  /*1cee0*/  @P6 STG.E.U16 desc[UR52][R4.64+0x1b0], R17 ;  /* 0x0001b01104006986 */ /* 0x0001e2000c101534 */
[----:B------:R-:W-:Y:S05]  /*1cef0*/  @!P5 BRA `(.L_x_629) ;  /* 0x000000000004d947 */ /* 0x000fea0003800000 */
[----:B------:R0:W5:Y:S02]  /*1cf00*/  LDG.E.LTC128B.U16 R3, desc[UR52][R234.64+0x1b2] ;  /* 0x0001b234ea037981 */ /* 0x000164000c1e1520 */
.L_x_629:
[----:B------:R-:W-:Y:S05]  /*1cf10*/  BSYNC B1 ;  /* 0x0000000000017941 */ /* 0x000fea0003800000 */
.L_x_628:
        /* <DEDUP_REMOVED lines=9> */
.L_x_631:
[----:B------:R-:W-:Y:S05]  /*1cfb0*/  BSYNC B1 ;  /* 0x0000000000017941 */ /* 0x000fea0003800000 */
.L_x_630:
        /* <DEDUP_REMOVED lines=9> */
.L_x_633:
[----:B------:R-:W-:Y:S05]  /*1d050*/  BSYNC B1 ;  /* 0x0000000000017941 */ /* 0x000fea0003800000 */
.L_x_632:
[----:B0----5:R-:W-:Y:S01]  /*1d060*/  IMAD.U32 R5, R3, 0x10000, RZ ;  /* 0x0001000003057824 */ /* 0x021fe200078e00ff */
        /* <DEDUP_REMOVED lines=8> */
.L_x_635:
[----:B------:R-:W-:Y:S05]  /*1d0f0*/  BSYNC B1 ;  /* 0x0000000000017941 */ /* 0x000fea0003800000 */
.L_x_634:
[----:B-----5:R-:W-:Y:S01]  /*1d100*/  IMAD.U32 R5, R3, 0x10000, RZ ;  /* 0x0001000003057824 */ /* 0x020fe200078e00ff */
[----:B0-----:R-:W-:Y:S01]  /*1d110*/  @P0 MOV R4, R8 ;  /* 0x0000000800040202 */ /* 0x001fe20000000f00 */
[----:B------:R-:W-:Y:S01]  /*1d120*/  BSSY B1, `(.L_x_636) ;  /* 0x000000a000017945 */ /* 0x000fe20003800000 */
[----:B------:R-:W-:Y:S01]  /*1d130*/  ISETP.GT.AND P5, PT, R0, 0xc1, P3 ;  /* 0x000000c10000780c */ /* 0x000fe20001fa4270 */
        /* <DEDUP_REMOVED lines=8> */
.L_x_637:
[----:B------:R-:W-:Y:S05]  /*1d1c0*/  BSYNC B1 ;  /* 0x0000000000017941 */ /* 0x000fea0003800000 */
.L_x_636:
[----:B0----5:R-:W-:Y:S01]  /*1d1d0*/  IMAD.U32 R5, R3, 0x10000, RZ ;  /* 0x0001000003057824 */ /* 0x021fe200078e00ff */
[----:B------:R-:W-:Y:S01]  /*1d1e0*/  ISETP.GT.AND P0, PT, R0, 0xc8, P4 ;  /* 0x000000c80000780c */ /* 0x000fe20002704270 */
[----:B------:R-:W-:Y:S02]  /*1d1f0*/  BSSY B1, `(.L_x_638) ;  /* 0x000000a000017945 */ /* 0x000fe40003800000 */
[----:B------:R-:W-:Y:S01]  /*1d200*/  FMUL R4, R5, R16 ;  /* 0x0000001005047220 */ /* 0x000fe20000400000 */
[----:B------:R-:W-:-:S03]  /*1d210*/  @P5 MOV R5, R9 ;  /* 0x0000000900055202 */ /* 0x000fc60000000f00 */
[----:B------:R-:W-:-:S05]  /*1d220*/  FFMA R4, R43, R2, R4 ;  /* 0x000000022b047223 */ /* 0x000fca0000000004 */
[----:B------:R-:W-:-:S04]  /*1d230*/  F2FP.BF16.F32.PACK_AB R4, RZ, R4 ;  /* 0x00000004ff04723e */ /* 0x000fc800000010ff */
[----:B------:R-:W-:Y:S01]  /*1d240*/  PRMT R10, R4, 0x7610, R10 ;  /* 0x00007610040a7816 */ /* 0x000fe2000000000a */
[----:B------:R-:W-:-:S05]  /*1d250*/  @P5 IMAD.MOV.U32 R4, RZ, RZ, R8 ;  /* 0x000000ffff045224 */ /* 0x000fca00078e0008 */
[----:B------:R0:W-:Y:S01]  /*1d260*/  @P5 STG.E.U16 desc[UR52][R4.64+0x182], R10 ;  /* 0x0001820a04005986 */ /* 0x0001e2000c101534 */
[----:B------:R-:W-:Y:S05]  /*1d270*/  @!P0 BRA `(.L_x_639) ;  /* 0x0000000000048947 */ /* 0x000fea0003800000 */
[----:B------:R0:W5:Y:S02]  /*1d280*/  LDG.E.LTC128B.U16 R3, desc[UR52][R22.64+0x190] ;  /* 0x0001903416037981 */ /* 0x000164000c1e1520 */
.L_x_639:
[----:B------:R-:W-:Y:S05]  /*1d290*/  BSYNC B1 ;  /* 0x0000000000017941 */ /* 0x000fea0003800000 */
.L_x_638:
        /* <DEDUP_REMOVED lines=9> */
.L_x_641:
[----:B------:R-:W-:Y:S05]  /*1d330*/  BSYNC B1 ;  /* 0x0000000000017941 */ /* 0x000fea0003800000 */
.L_x_640:
        /* <DEDUP_REMOVED lines=9> */
.L_x_643:
[----:B------:R-:W-:Y:S05]  /*1d3d0*/  BSYNC B1 ;  /* 0x0000000000017941 */ /* 0x000fea0003800000 */
.L_x_642:
        /* <DEDUP_REMOVED lines=12> */
.L_x_645:
[----:B------:R-:W-:Y:S05]  /*1d4a0*/  BSYNC B1 ;  /* 0x0000000000017941 */ /* 0x000fea0003800000 */
.L_x_644:
        /* <DEDUP_REMOVED lines=12> */
.L_x_647:
[----:B------:R-:W-:Y:S05]  /*1d570*/  BSYNC B1 ;  /* 0x0000000000017941 */ /* 0x000fea0003800000 */
.L_x_646:
        /* <DEDUP_REMOVED lines=9> */
.L_x_649:
[----:B------:R-:W-:Y:S05]  /*1d610*/  BSYNC B1 ;  /* 0x0000000000017941 */ /* 0x000fea0003800000 */
.L_x_648:
        /* <DEDUP_REMOVED lines=9> */
.L_x_651:
[----:B------:R-:W-:Y:S05]  /*1d6b0*/  BSYNC B1 ;  /* 0x0000000000017941 */ /* 0x000fea0003800000 */
.L_x_650:
        /* <DEDUP_REMOVED lines=12> */
.L_x_653:
[----:B------:R-:W-:Y:S05]  /*1d780*/  BSYNC B1 ;  /* 0x0000000000017941 */ /* 0x000fea0003800000 */
.L_x_652:
        /* <DEDUP_REMOVED lines=12> */
.L_x_655:
[----:B------:R-:W-:Y:S05]  /*1d850*/  BSYNC B1 ;  /* 0x0000000000017941 */ /* 0x000fea0003800000 */
.L_x_654:
        /* <DEDUP_REMOVED lines=9> */
.L_x_657:
[----:B------:R-:W-:Y:S05]  /*1d8f0*/  BSYNC B1 ;  /* 0x0000000000017941 */ /* 0x000fea0003800000 */
.L_x_656:
        /* <DEDUP_REMOVED lines=9> */
.L_x_659:
[----:B------:R-:W-:Y:S05]  /*1d990*/  BSYNC B1 ;  /* 0x0000000000017941 */ /* 0x000fea0003800000 */
.L_x_658:
        /* <DEDUP_REMOVED lines=12> */
.L_x_661:
[----:B------:R-:W-:Y:S05]  /*1da60*/  BSYNC B1 ;  /* 0x0000000000017941 */ /* 0x000fea0003800000 */
.L_x_660:
        /* <DEDUP_REMOVED lines=9> */
.L_x_663:
[----:B------:R-:W-:Y:S05]  /*1db00*/  BSYNC B1 ;  /* 0x0000000000017941 */ /* 0x000fea0003800000 */
.L_x_662:
        /* <DEDUP_REMOVED lines=9> */
.L_x_665:
[----:B------:R-:W-:Y:S05]  /*1dba0*/  BSYNC B1 ;  /* 0x0000000000017941 */ /* 0x000fea0003800000 */
.L_x_664:
        /* <DEDUP_REMOVED lines=9> */
.L_x_667:
[----:B------:R-:W-:Y:S05]  /*1dc40*/  BSYNC B1 ;  /* 0x0000000000017941 */ /* 0x000fea0003800000 */
.L_x_666:
[----:B-----5:R-:W-:Y:S01]  /*1dc50*/  IMAD.U32 R5, R3, 0x10000, RZ ;  /* 0x0001000003057824 */ /* 0x020fe200078e00ff */
[----:B------:R-:W-:Y:S01]  /*1dc60*/  ISETP.GT.AND P3, PT, R0, 0xc1, P1 ;  /* 0x000000c10000780c */ /* 0x000fe20000f64270 */
[----:B0-----:R-:W-:Y:S01]  /*1dc70*/  @P0 IMAD.MOV.U32 R4, RZ, RZ, R6 ;  /* 0x000000ffff040224 */ /* 0x001fe200078e0006 */
        /* <DEDUP_REMOVED lines=9> */
.L_x_669:
[----:B------:R-:W-:Y:S05]  /*1dd10*/  BSYNC B1 ;  /* 0x0000000000017941 */ /* 0x000fea0003800000 */
.L_x_668:
[----:B0----5:R-:W-:Y:S01]  /*1dd20*/  SHF.L.U32 R5, R3, 0x10, RZ ;  /* 0x0000001003057819 */ /* 0x021fe200000006ff */
[----:B------:R-:W-:Y:S01]  /*1dd30*/  BSSY B1, `(.L_x_670) ;  /* 0x000000b000017945 */ /* 0x000fe20003800000 */
[----:B------:R-:W-:-:S03]  /*1dd40*/  ISETP.GT.AND P0, PT, R0, 0xc8, P2 ;  /* 0x000000c80000780c */ /* 0x000fc60001704270 */
[----:B------:R-:W-:Y:S01]  /*1dd50*/  FMUL R4, R5, R16 ;  /* 0x0000001005047220 */ /* 0x000fe20000400000 */
[----:B------:R-:W-:-:S03]  /*1dd60*/  @P3 IMAD.MOV.U32 R5, RZ, RZ, R7 ;  /* 0x000000ffff053224 */ /* 0x000fc600078e0007 */
[----:B------:R-:W-:-:S05]  /*1dd70*/  FFMA R4, R27, R2, R4 ;  /* 0x000000021b047223 */ /* 0x000fca0000000004 */
[----:B------:R-:W-:-:S04]  /*1dd80*/  F2FP.BF16.F32.PACK_AB R4, RZ, R4 ;  /* 0x00000004ff04723e */ /* 0x000fc800000010ff */
[----:B------:R-:W-:Y:S01]  /*1dd90*/  PRMT R8, R4, 0x7610, R8 ;  /* 0x0000761004087816 */ /* 0x000fe20000000008 */
[----:B------:R-:W-:-:S05]  /*1dda0*/  @P3 IMAD.MOV.U32 R4, RZ, RZ, R6 ;  /* 0x000000ffff043224 */ /* 0x000fca00078e0006 */
[----:B------:R0:W-:Y:S01]  /*1ddb0*/  @P3 STG.E.U16 desc[UR52][R4.64+0x182], R8 ;  /* 0x0001820804003986 */ /* 0x0001e2000c101534 */
[----:B------:R-:W-:Y:S05]  /*1ddc0*/  @!P0 BRA `(.L_x_671) ;  /* 0x0000000000048947 */ /* 0x000fea0003800000 */
[----:B------:R0:W5:Y:S02]  /*1ddd0*/  LDG.E.LTC128B.U16 R3, desc[UR52][R14.64+0x190] ;  /* 0x000190340e037981 */ /* 0x000164000c1e1520 */
.L_x_671:
[----:B------:R-:W-:Y:S05]  /*1dde0*/  BSYNC B1 ;  /* 0x0000000000017941 */ /* 0x000fea0003800000 */
.L_x_670:
        /* <DEDUP_REMOVED lines=9> */
.L_x_673:
[----:B------:R-:W-:Y:S05]  /*1de80*/  BSYNC B1 ;  /* 0x0000000000017941 */ /* 0x000fea0003800000 */
.L_x_672:
        /* <DEDUP_REMOVED lines=9> */
.L_x_675:
[----:B------:R-:W-:Y:S05]  /*1df20*/  BSYNC B1 ;  /* 0x0000000000017941 */ /* 0x000fea0003800000 */
.L_x_674:
        /* <DEDUP_REMOVED lines=12> */
.L_x_677:
[----:B------:R-:W-:Y:S05]  /*1dff0*/  BSYNC B1 ;  /* 0x0000000000017941 */ /* 0x000fea0003800000 */
.L_x_676:
        /* <DEDUP_REMOVED lines=12> */
.L_x_679:
[----:B------:R-:W-:Y:S05]  /*1e0c0*/  BSYNC B1 ;  /* 0x0000000000017941 */ /* 0x000fea0003800000 */
.L_x_678:
        /* <DEDUP_REMOVED lines=9> */
.L_x_681:
[----:B------:R-:W-:Y:S05]  /*1e160*/  BSYNC B1 ;  /* 0x0000000000017941 */ /* 0x000fea0003800000 */
.L_x_680:
        /* <DEDUP_REMOVED lines=9> */
.L_x_683:
[----:B------:R-:W-:Y:S05]  /*1e200*/  BSYNC B1 ;  /* 0x0000000000017941 */ /* 0x000fea0003800000 */
.L_x_682:
        /* <DEDUP_REMOVED lines=12> */
.L_x_685:
[----:B------:R-:W-:Y:S05]  /*1e2d0*/  BSYNC B1 ;  /* 0x0000000000017941 */ /* 0x000fea0003800000 */
.L_x_684:
        /* <DEDUP_REMOVED lines=12> */
.L_x_687:
[----:B------:R-:W-:Y:S05]  /*1e3a0*/  BSYNC B1 ;  /* 0x0000000000017941 */ /* 0x000fea0003800000 */
.L_x_686:
        /* <DEDUP_REMOVED lines=9> */
.L_x_689:
[----:B------:R-:W-:Y:S05]  /*1e440*/  BSYNC B1 ;  /* 0x0000000000017941 */ /* 0x000fea0003800000 */
.L_x_688:
        /* <DEDUP_REMOVED lines=9> */
.L_x_691:
[----:B------:R-:W-:Y:S05]  /*1e4e0*/  BSYNC B1 ;  /* 0x0000000000017941 */ /* 0x000fea0003800000 */
.L_x_690:
        /* <DEDUP_REMOVED lines=12> */
.L_x_693:
[----:B------:R-:W-:Y:S05]  /*1e5b0*/  BSYNC B1 ;  /* 0x0000000000017941 */ /* 0x000fea0003800000 */
.L_x_692:
[----:B------:R-:W-:Y:S05]  /*1e5c0*/  @!P1 BRA `(.L_x_694) ;  /* 0x00000064008c9947 */ /* 0x000fea0003800000 */
[----:B-----5:R-:W-:-:S05]  /*1e5d0*/  SHF.L.U32 R3, R3, 0x10, RZ ;  /* 0x0000001003037819 */ /* 0x020fca00000006ff */
[----:B------:R-:W-:-:S04]  /*1e5e0*/  FMUL R0, R3, R16 ;  /* 0x0000001003007220 */ /* 0x000fc80000400000 */
[----:B------:R-:W-:-:S05]  /*1e5f0*/  FFMA R0, R39, R2, R0 ;  /* 0x0000000227007223 */ /* 0x000fca0000000000 */
[----:B------:R-:W-:-:S05]  /*1e600*/  F2FP.BF16.F32.PACK_AB R0, RZ, R0 ;  /* 0x00000000ff00723e */ /* 0x000fca00000010ff */
[----:B------:R0:W-:Y:S01]  /*1e610*/  STG.E.U16 desc[UR52][R6.64+0x1b2], R0 ;  /* 0x0001b20006007986 */ /* 0x0001e2000c101534 */
[----:B------:R-:W-:Y:S05]  /*1e620*/  BRA `(.L_x_694) ;  /* 0x0000006400747947 */ /* 0x000fea0003800000 */
.L_x_29:
[----:B------:R-:W2:Y:S01]  /*1e630*/  LDL.LU R4, [R1+0x1c4] ;  /* 0x0001c40001047983 */ /* 0x000ea20000300800 */
[----:B------:R-:W-:-:S03]  /*1e640*/  ULDC.64 UR4, c[0x0][0x5c0] ;  /* 0x0001700000047ab9 */ /* 0x000fc60000000a00 */
[----:B------:R-:W3:Y:S04]  /*1e650*/  LDL.LU R5, [R1+0x1c0] ;  /* 0x0001c00001057983 */ /* 0x000ee80000300800 */
[----:B------:R-:W4:Y:S04]  /*1e660*/  LDL.LU R7, [R1+0x1c8] ;  /* 0x0001c80001077983 */ /* 0x000f280000300800 */
[----:B------:R-:W5:Y:S04]  /*1e670*/  LDL.LU R6, [R1+0x1cc] ;  /* 0x0001cc0001067983 */ /* 0x000f680000300800 */
[----:B------:R-:W5:Y:S04]  /*1e680*/  LDL.LU R235, [R1+0x1d4] ;  /* 0x0001d40001eb7983 */ /* 0x000f680000300800 */
[----:B------:R-:W5:Y:S04]  /*1e690*/  LDL.LU R234, [R1+0x1d8] ;  /* 0x0001d80001ea7983 */ /* 0x000f680000300800 */
[----:B------:R-:W5:Y:S01]  /*1e6a0*/  LDL.LU R233, [R1+0x1dc] ;  /* 0x0001dc0001e97983 */ /* 0x000f620000300800 */
[----:B------:R-:W-:-:S03]  /*1e6b0*/  LEA R12, P1, R8, UR4, 0x1 ;  /* 0x00000004080c7c11 */ /* 0x000fc6000f8208ff */
[----:B------:R-:W5:Y:S04]  /*1e6c0*/  LDL.LU R232, [R1+0x1e0] ;  /* 0x0001e00001e87983 */ /* 0x000f680000300800 */
[----:B------:R-:W5:Y:S04]  /*1e6d0*/  LDL.LU R23, [R1+0x1e4] ;  /* 0x0001e40001177983 */ /* 0x000f680000300800 */
[----:B------:R-:W5:Y:S04]  /*1e6e0*/  LDL.LU R22, [R1+0x1e8] ;  /* 0x0001e80001167983 */ /* 0x000f680000300800 */
[----:B------:R-:W5:Y:S01]  /*1e6f0*/  LDL.LU R20, [R1+0x1ec] ;  /* 0x0001ec0001147983 */ /* 0x000f620000300800 */
[----:B------:R-:W-:-:S03]  /*1e700*/  LEA.HI.X R13, R8, UR5, R21, 0x1, P1 ;  /* 0x00000005080d7c11 */ /* 0x000fc600088f0c15 */
[----:B------:R-:W5:Y:S04]  /*1e710*/  LDL.LU R19, [R1+0x1f0] ;  /* 0x0001f00001137983 */ /* 0x000f680000300800 */
[----:B------:R-:W5:Y:S04]  /*1e720*/  LDL.LU R18, [R1+0x1f4] ;  /* 0x0001f40001127983 */ /* 0x000f680000300800 */
[----:B------:R-:W5:Y:S04]  /*1e730*/  LDL.LU R17, [R1+0x1f8] ;  /* 0x0001f80001117983 */ /* 0x000f680000300800 */
[----:B------:R-:W5:Y:S04]  /*1e740*/  LDL.LU R14, [R1+0x1fc] ;  /* 0x0001fc00010e7983 */ /* 0x000f680000300800 */
[----:B------:R-:W5:Y:S01]  /*1e750*/  LDL.LU R21, [R1+0x1d0] ;  /* 0x0001d00001157983 */ /* 0x000f620000300800 */
[C---:B------:R-:W-:Y:S01]  /*1e760*/  ISETP.GT.AND P1, PT, R0.reuse, 0x1, P0 ;  /* 0x000000010000780c */ /* 0x040fe20000724270 */
[----:B------:R-:W-:Y:S01]  /*1e770*/  USHF.L.U32 UR11, UR8, 0x4, URZ ;  /* 0x00000004080b7899 */ /* 0x000fe2000800063f */
[----:B------:R-:W-:Y:S01]  /*1e780*/  ISETP.GT.AND P5, PT, R3, 0x8, PT ;  /* 0x000000080300780c */ /* 0x000fe20003fa4270 */
[----:B------:R-:W-:Y:S01]  /*1e790*/  USHF.L.U64.HI UR5, UR8, 0x4, UR9 ;  /* 0x0000000408057899 */ /* 0x000fe20008010209 */
[----:B------:R-:W-:-:S02]  /*1e7a0*/  ISETP.GT.AND P3, PT, R0, 0x8, P0 ;  /* 0x000000080000780c */ /* 0x000fc40000764270 */
[----:B------:R-:W-:Y:S01]  /*1e7b0*/  ISETP.GT.AND P4, PT, R0, 0x9, P0 ;  /* 0x000000090000780c */ /* 0x000fe20000784270 */
[-C--:B--2---:R-:W-:Y:S01]  /*1e7c0*/  FMUL R4, R4, R2.reuse ;  /* 0x0000000204047220 */ /* 0x084fe20000400000 */
[----:B---3--:R-:W-:-:S04]  /*1e7d0*/  FMUL R5, R5, R2 ;  /* 0x0000000205057220 */ /* 0x008fc80000400000 */
[----:B------:R-:W-:Y:S01]  /*1e7e0*/  F2FP.BF16.F32.PACK_AB R4, RZ, R4 ;  /* 0x00000004ff04723e */ /* 0x000fe200000010ff */
[----:B----4-:R-:W-:Y:S01]  /*1e7f0*/  FMUL R8, R7, R2 ;  /* 0x0000000207087220 */ /* 0x010fe20000400000 */
[----:B------:R-:W-:-:S03]  /*1e800*/  F2FP.BF16.F32.PACK_AB R5, RZ, R5 ;  /* 0x00000005ff05723e */ /* 0x000fc600000010ff */
[----:B------:R0:W-:Y:S01]  /*1e810*/  @P1 STG.E.U16 desc[UR52][R12.64+0x2], R4 ;  /* 0x000002040c001986 */ /* 0x0001e2000c101534 */
[----:B------:R-:W-:Y:S01]  /*1e820*/  ISETP.GT.AND P1, PT, R0, RZ, P5 ;  /* 0x000000ff0000720c */ /* 0x000fe20002f24270 */
[----:B-----5:R-:W-:Y:S01]  /*1e830*/  FMUL R9, R6, R2 ;  /* 0x0000000206097220 */ /* 0x020fe20000400000 */
[----:B------:R-:W-:Y:S01]  /*1e840*/  F2FP.BF16.F32.PACK_AB R8, RZ, R8 ;  /* 0x00000008ff08723e */ /* 0x000fe200000010ff */
[----:B------:R-:W-:Y:S01]  /*1e850*/  @P2 STG.E.U16 desc[UR52][R12.64], R5 ;  /* 0x000000050c002986 */ /* 0x000fe2000c101534 */
[----:B------:R-:W-:Y:S02]  /*1e860*/  IADD3 R6, P2, R12, UR11, RZ ;  /* 0x0000000b0c067c10 */ /* 0x000fe4000ff5e0ff */
[----:B------:R-:W-:Y:S02]  /*1e870*/  F2FP.BF16.F32.PACK_AB R9, RZ, R9 ;  /* 0x00000009ff09723e */ /* 0x000fe400000010ff */
[----:B------:R-:W-:Y:S02]  /*1e880*/  IADD3.X R7, R13, UR5, RZ, P2, !PT ;  /* 0x000000050d077c10 */ /* 0x000fe400097fe4ff */
[----:B------:R-:W-:Y:S01]  /*1e890*/  ISETP.GT.AND P2, PT, R0, 0x9, P5 ;  /* 0x000000090000780c */ /* 0x000fe20002f44270 */
[----:B0-----:R-:W-:-:S02]  /*1e8a0*/  FMUL R4, R235, R2 ;  /* 0x00000002eb047220 */ /* 0x001fc40000400000 */
[----:B------:R0:W-:Y:S01]  /*1e8b0*/  @P1 STG.E.U16 desc[UR52][R6.64], R8 ;  /* 0x0000000806001986 */ /* 0x0001e2000c101534 */
[----:B------:R-:W-:Y:S02]  /*1e8c0*/  ISETP.GT.AND P1, PT, R0, 0x1, P5 ;  /* 0x000000010000780c */ /* 0x000fe40002f24270 */
[----:B------:R-:W-:-:S04]  /*1e8d0*/  F2FP.BF16.F32.PACK_AB R4, RZ, R4 ;  /* 0x00000004ff04723e */ /* 0x000fc800000010ff */
[----:B------:R-:W-:Y:S01]  /*1e8e0*/  PRMT R10, R4, 0x7610, R10 ;  /* 0x00007610040a7816 */ /* 0x000fe2000000000a */
[----:B0-----:R-:W-:-:S06]  /*1e8f0*/  FMUL R8, R233, R2 ;  /* 0x00000002e9087220 */ /* 0x001fcc0000400000 */
[----:B------:R0:W-:Y:S01]  /*1e900*/  @P1 STG.E.U16 desc[UR52][R6.64+0x2], R9 ;  /* 0x0000020906001986 */ /* 0x0001e2000c101534 */
[C---:B------:R-:W-:Y:S02]  /*1e910*/  ISETP.GT.AND P1, PT, R0.reuse, 0x8, P5 ;  /* 0x000000080000780c */ /* 0x040fe40002f24270 */
[----:B------:R-:W-:Y:S01]  /*1e920*/  F2FP.BF16.F32.PACK_AB R4, RZ, R8 ;  /* 0x00000008ff04723e */ /* 0x000fe200000010ff */
[----:B------:R1:W-:Y:S01]  /*1e930*/  @P4 STG.E.U16 desc[UR52][R12.64+0x12], R10 ;  /* 0x0000120a0c004986 */ /* 0x0003e2000c101534 */
[----:B------:R-:W-:Y:S02]  /*1e940*/  ISETP.GT.AND P4, PT, R0, 0x11, P0 ;  /* 0x000000110000780c */ /* 0x000fe40000784270 */
[----:B------:R-:W-:Y:S01]  /*1e950*/  PRMT R8, R4, 0x7610, R8 ;  /* 0x0000761004087816 */ /* 0x000fe20000000008 */
[-C--:B------:R-:W-:Y:S01]  /*1e960*/  FMUL R4, R23, R2.reuse ;  /* 0x0000000217047220 */ /* 0x080fe20000400000 */
[----:B0-----:R-:W-:-:S04]  /*1e970*/  FMUL R9, R234, R2 ;  /* 0x00000002ea097220 */ /* 0x001fc80000400000 */
[----:B------:R-:W-:-:S04]  /*1e980*/  F2FP.BF16.F32.PACK_AB R4, RZ, R4 ;  /* 0x00000004ff04723e */ /* 0x000fc800000010ff */
[----:B-1----:R-:W-:Y:S01]  /*1e990*/  PRMT R10, R4, 0x7610, R10 ;  /* 0x00007610040a7816 */ /* 0x002fe2000000000a */
[----:B------:R-:W-:-:S05]  /*1e9a0*/  FMUL R5, R21, R2 ;  /* 0x0000000215057220 */ /* 0x000fca0000400000 */
[----:B------:R-:W-:-:S04]  /*1e9b0*/  F2FP.BF16.F32.PACK_AB R5, RZ, R5 ;  /* 0x00000005ff05723e */ /* 0x000fc800000010ff */
[----:B------:R-:W-:Y:S02]  /*1e9c0*/  PRMT R11, R5, 0x7610, R11 ;  /* 0x00007610050b7816 */ /* 0x000fe4000000000b */
[----:B------:R-:W-:-:S03]  /*1e9d0*/  F2FP.BF16.F32.PACK_AB R5, RZ, R9 ;  /* 0x00000009ff05723e */ /* 0x000fc600000010ff */
[----:B------:R0:W-:Y:S01]  /*1e9e0*/  @P3 STG.E.U16 desc[UR52][R12.64+0x10], R11 ;  /* 0x0000100b0c003986 */ /* 0x0001e2000c101534 */
[----:B------:R-:W-:Y:S01]  /*1e9f0*/  PRMT R9, R5, 0x7610, R9 ;  /* 0x0000761005097816 */ /* 0x000fe20000000009 */
[-C--:B------:R-:W-:Y:S01]  /*1ea00*/  FMUL R5, R232, R2.reuse ;  /* 0x00000002e8057220 */ /* 0x080fe20000400000 */
[C---:B------:R-:W-:Y:S01]  /*1ea10*/  ISETP.GT.AND P3, PT, R0.reuse, 0x10, P0 ;  /* 0x000000100000780c */ /* 0x040fe20000764270 */
[----:B------:R1:W-:Y:S01]  /*1ea20*/  @P2 STG.E.U16 desc[UR52][R6.64+0x12], R8 ;  /* 0x0000120806002986 */ /* 0x0003e2000c101534 */
[C---:B------:R-:W-:Y:S02]  /*1ea30*/  ISETP.GT.AND P2, PT, R0.reuse, 0x11, P5 ;  /* 0x000000110000780c */ /* 0x040fe40002f44270 */
[----:B------:R-:W-:Y:S01]  /*1ea40*/  F2FP.BF16.F32.PACK_AB R5, RZ, R5 ;  /* 0x00000005ff05723e */ /* 0x000fe200000010ff */
[----:B------:R2:W-:Y:S01]  /*1ea50*/  @P1 STG.E.U16 desc[UR52][R6.64+0x10], R9 ;  /* 0x0000100906001986 */ /* 0x0005e2000c101534 */
[----:B------:R-:W-:Y:S02]  /*1ea60*/  ISETP.GT.AND P1, PT, R0, 0x10, P5 ;  /* 0x000000100000780c */ /* 0x000fe40002f24270 */
[----:B0-----:R-:W-:Y:S01]  /*1ea70*/  PRMT R11, R5, 0x7610, R11 ;  /* 0x00007610050b7816 */ /* 0x001fe2000000000b */
[----:B------:R-:W-:Y:S01]  /*1ea80*/  @P4 STG.E.U16 desc[UR52][R12.64+0x22], R10 ;  /* 0x0000220a0c004986 */ /* 0x000fe2000c101534 */
[----:B-1----:R-:W-:-:S03]  /*1ea90*/  FMUL R8, R20, R2 ;  /* 0x0000000214087220 */ /* 0x002fc60000400000 */
[----:B------:R0:W-:Y:S01]  /*1eaa0*/  @P3 STG.E.U16 desc[UR52][R12.64+0x20], R11 ;  /* 0x0000200b0c003986 */ /* 0x0001e2000c101534 */
[-C--:B--2---:R-:W-:Y:S01]  /*1eab0*/  FMUL R9, R22, R2.reuse ;  /* 0x0000000216097220 */ /* 0x084fe20000400000 */
[C---:B------:R-:W-:Y:S02]  /*1eac0*/  ISETP.GT.AND P3, PT, R0.reuse, 0x18, P0 ;  /* 0x000000180000780c */ /* 0x040fe40000764270 */
[----:B------:R-:W-:Y:S02]  /*1ead0*/  ISETP.GT.AND P4, PT, R0, 0x19, P0 ;  /* 0x000000190000780c */ /* 0x000fe40000784270 */
[----:B------:R-:W-:Y:S01]  /*1eae0*/  F2FP.BF16.F32.PACK_AB R5, RZ, R9 ;  /* 0x00000009ff05723e */ /* 0x000fe200000010ff */
[----:B------:R-:W-:Y:S01]  /*1eaf0*/  FMUL R9, R19, R2 ;  /* 0x0000000213097220 */ /* 0x000fe20000400000 */
[----:B------:R-:W-:Y:S01]  /*1eb00*/  F2FP.BF16.F32.PACK_AB R4, RZ, R8 ;  /* 0x00000008ff04723e */ /* 0x000fe200000010ff */
[----:B------:R-:W-:Y:S01]  /*1eb10*/  FMUL R8, R18, R2 ;  /* 0x0000000212087220 */ /* 0x000fe20000400000 */
[----:B0-----:R-:W2:Y:S02]  /*1eb20*/  LDL.LU R11, [R1+0x18c] ;  /* 0x00018c00010b7983 */ /* 0x001ea40000300800 */
[----:B------:R-:W-:-:S02]  /*1eb30*/  F2FP.BF16.F32.PACK_AB R9, RZ, R9 ;  /* 0x00000009ff09723e */ /* 0x000fc400000010ff */
[----:B------:R-:W3:Y:S01]  /*1eb40*/  LDL.LU R21, [R1+0x190] ;  /* 0x0001900001157983 */ /* 0x000ee20000300800 */
[----:B------:R-:W-:-:S03]  /*1eb50*/  F2FP.BF16.F32.PACK_AB R8, RZ, R8 ;  /* 0x00000008ff08723e */ /* 0x000fc600000010ff */
[----:B------:R-:W4:Y:S04]  /*1eb60*/  LDL.LU R235, [R1+0x194] ;  /* 0x0001940001eb7983 */ /* 0x000f280000300800 */
[----:B------:R-:W5:Y:S04]  /*1eb70*/  LDL.LU R234, [R1+0x198] ;  /* 0x0001980001ea7983 */ /* 0x000f680000300800 */
[----:B------:R-:W5:Y:S04]  /*1eb80*/  LDL.LU R233, [R1+0x19c] ;  /* 0x00019c0001e97983 */ /* 0x000f680000300800 */
[----:B------:R-:W5:Y:S04]  /*1eb90*/  LDL.LU R232, [R1+0x1a0] ;  /* 0x0001a00001e87983 */ /* 0x000f680000300800 */
[----:B------:R-:W5:Y:S04]  /*1eba0*/  LDL.LU R23, [R1+0x1a4] ;  /* 0x0001a40001177983 */ /* 0x000f680000300800 */
[----:B------:R-:W5:Y:S04]  /*1ebb0*/  LDL.LU R22, [R1+0x1a8] ;  /* 0x0001a80001167983 */ /* 0x000f680000300800 */
[----:B------:R-:W5:Y:S04]  /*1ebc0*/  LDL.LU R20, [R1+0x1ac] ;  /* 0x0001ac0001147983 */ /* 0x000f680000300800 */
[----:B------:R0:W-:Y:S04]  /*1ebd0*/  @P1 STG.E.U16 desc[UR52][R6.64+0x20], R5 ;  /* 0x0000200506001986 */ /* 0x0001e8000c101534 */
[----:B------:R-:W5:Y:S04]  /*1ebe0*/  LDL.LU R19, [R1+0x1b0] ;  /* 0x0001b00001137983 */ /* 0x000f680000300800 */
[----:B------:R1:W-:Y:S01]  /*1ebf0*/  @P2 STG.E.U16 desc[UR52][R6.64+0x22], R4 ;  /* 0x0000220406002986 */ /* 0x0003e2000c101534 */
[----:B0-----:R-:W-:-:S03]  /*1ec00*/  FMUL R5, R17, R2 ;  /* 0x0000000211057220 */ /* 0x001fc60000400000 */
[----:B------:R-:W3:Y:S04]  /*1ec10*/  LDL.LU R18, [R1+0x1b4] ;  /* 0x0001b40001127983 */ /* 0x000ee80000300800 */
[----:B------:R-:W5:Y:S01]  /*1ec20*/  LDL.LU R17, [R1+0x1b8] ;  /* 0x0001b80001117983 */ /* 0x000f620000300800 */
[----:B-1----:R-:W-:-:S03]  /*1ec30*/  FMUL R4, R14, R2 ;  /* 0x000000020e047220 */ /* 0x002fc60000400000 */
[----:B------:R0:W-:Y:S04]  /*1ec40*/  @P3 STG.E.U16 desc[UR52][R12.64+0x30], R9 ;  /* 0x000030090c003986 */ /* 0x0001e8000c101534 */
[----:B------:R-:W5:Y:S04]  /*1ec50*/  LDL.LU R14, [R1+0x1bc] ;  /* 0x0001bc00010e7983 */ /* 0x000f680000300800 */
[----:B------:R1:W-:Y:S04]  /*1ec60*/  @P4 STG.E.U16 desc[UR52][R12.64+0x32], R8 ;  /* 0x000032080c004986 */ /* 0x0003e8000c101534 */
[----:B0-----:R-:W2:Y:S04]  /*1ec70*/  LDL.LU R9, [R1+0x188] ;  /* 0x0001880001097983 */ /* 0x001ea80000300800 */
[----:B-1----:R-:W4:Y:S01]  /*1ec80*/  LDL.LU R8, [R1+0x180] ;  /* 0x0001800001087983 */ /* 0x002f220000300800 */
[----:B------:R-:W-:-:S02]  /*1ec90*/  ISETP.GT.AND P1, PT, R0, 0x18, P5 ;  /* 0x000000180000780c */ /* 0x000fc40002f24270 */
[----:B------:R-:W-:Y:S02]  /*1eca0*/  ISETP.GT.AND P2, PT, R0, 0x19, P5 ;  /* 0x000000190000780c */ /* 0x000fe40002f44270 */
[----:B------:R-:W-:Y:S02]  /*1ecb0*/  F2FP.BF16.F32.PACK_AB R5, RZ, R5 ;  /* 0x00000005ff05723e */ /* 0x000fe400000010ff */
[----:B------:R-:W-:-:S07]  /*1ecc0*/  F2FP.BF16.F32.PACK_AB R4, RZ, R4 ;  /* 0x00000004ff04723e */ /* 0x000fce00000010ff */
[----:B------:R-:W-:Y:S01]  /*1ecd0*/  @P1 STG.E.U16 desc[UR52][R6.64+0x30], R5 ;  /* 0x0000300506001986 */ /* 0x000fe2000c101534 */
[----:B------:R-:W-:-:S03]  /*1ece0*/  ISETP.GT.AND P1, PT, R3, 0x80, PT ;  /* 0x000000800300780c */ /* 0x000fc60003f24270 */
[----:B------:R0:W-:Y:S01]  /*1ecf0*/  @P2 STG.E.U16 desc[UR52][R6.64+0x32], R4 ;  /* 0x0000320406002986 */ /* 0x0001e2000c101534 */
[----:B------:R-:W-:Y:S01]  /*1ed00*/  ISETP.GT.AND P2, PT, R0, RZ, P1 ;  /* 0x000000ff0000720c */ /* 0x000fe20000f44270 */
[----:B------:R-:W-:Y:S01]  /*1ed10*/  UIMAD UR4, UR9, 0xf0, URZ ;  /* 0x000000f0090478a4 */ /* 0x000fe2000f8e023f */
[----:B0-----:R-:W-:-:S04]  /*1ed20*/  IMAD.U32 R4, RZ, RZ, UR8 ;  /* 0x00000008ff047e24 */ /* 0x001fc8000f8e00ff */
[----:B------:R-:W-:-:S04]  /*1ed30*/  IMAD.WIDE.U32 R4, R4, 0xf0, R6 ;  /* 0x000000f004047825 */ /* 0x000fc800078e0006 */
[----:B------:R-:W-:Y:S02]  /*1ed40*/  VIADD R5, R5, UR4 ;  /* 0x0000000405057c36 */ /* 0x000fe40008000000 */
[----:B----4-:R-:W-:-:S05]  /*1ed50*/  FMUL R8, R8, R2 ;  /* 0x0000000208087220 */ /* 0x010fca0000400000 */
[----:B------:R-:W-:-:S05]  /*1ed60*/  F2FP.BF16.F32.PACK_AB R8, RZ, R8 ;  /* 0x00000008ff08723e */ /* 0x000fca00000010ff */
[----:B------:R0:W-:Y:S04]  /*1ed70*/  @P2 STG.E.U16 desc[UR52][R4.64], R8 ;  /* 0x0000000804002986 */ /* 0x0001e8000c101534 */
[----:B0-----:R-:W4:Y:S01]  /*1ed80*/  LDL.LU R8, [R1+0x184] ;  /* 0x0001840001087983 */ /* 0x001f220000300800 */
[----:B------:R-:W-:Y:S02]  /*1ed90*/  ISETP.GT.AND P2, PT, R0, 0x1, P1 ;  /* 0x000000010000780c */ /* 0x000fe40000f44270 */
[----:B------:R-:W-:Y:S01]  /*1eda0*/  ISETP.GT.AND P4, PT, R3, 0x88, PT ;  /* 0x000000880300780c */ /* 0x000fe20003f84270 */
[----:B--2---:R-:W-:-:S05]  /*1edb0*/  FMUL R9, R9, R2 ;  /* 0x0000000209097220 */ /* 0x004fca0000400000 */
[----:B------:R-:W-:-:S04]  /*1edc0*/  F2FP.BF16.F32.PACK_AB R9, RZ, R9 ;  /* 0x00000009ff09723e */ /* 0x000fc800000010ff */
[----:B------:R-:W-:Y:S01]  /*1edd0*/  PRMT R10, R9, 0x7610, R10 ;  /* 0x00007610090a7816 */ /* 0x000fe2000000000a */
[----:B----4-:R-:W-:-:S05]  /*1ede0*/  FMUL R8, R8, R2 ;  /* 0x0000000208087220 */ /* 0x010fca0000400000 */
[----:B------:R-:W-:-:S05]  /*1edf0*/  F2FP.BF16.F32.PACK_AB R8, RZ, R8 ;  /* 0x00000008ff08723e */ /* 0x000fca00000010ff */
[----:B------:R0:W-:Y:S01]  /*1ee00*/  @P2 STG.E.U16 desc[UR52][R4.64+0x2], R8 ;  /* 0x0000020804002986 */ /* 0x0001e2000c101534 */
[----:B------:R-:W-:Y:S02]  /*1ee10*/  ISETP.GT.AND P2, PT, R0, RZ, P4 ;  /* 0x000000ff0000720c */ /* 0x000fe40002744270 */
[----:B0-----:R-:W-:-:S04]  /*1ee20*/  IADD3 R8, P3, R4, UR11, RZ ;  /* 0x0000000b04087c10 */ /* 0x001fc8000ff7e0ff */
[----:B------:R-:W-:-:S07]  /*1ee30*/  IADD3.X R9, R5, UR5, RZ, P3, !PT ;  /* 0x0000000505097c10 */ /* 0x000fce0009ffe4ff */
[----:B------:R0:W-:Y:S02]  /*1ee40*/  @P2 STG.E.U16 desc[UR52][R8.64], R10 ;  /* 0x0000000a08002986 */ /* 0x0001e4000c101534 */
[-C--:B0-----:R-:W-:Y:S01]  /*1ee50*/  FMUL R10, R11, R2.reuse ;  /* 0x000000020b0a7220 */ /* 0x081fe20000400000 */
[----:B---3--:R-:W-:Y:S02]  /*1ee60*/  FMUL R11, R18, R2 ;  /* 0x00000002120b7220 */ /* 0x008fe40000400000 */
[----:B------:R-:W2:Y:S01]  /*1ee70*/  LDL.LU R18, [R1+0x140] ;  /* 0x0001400001127983 */ /* 0x000ea20000300800 */
[----:B------:R-:W-:Y:S02]  /*1ee80*/  ISETP.GT.AND P2, PT, R0, 0x1, P4 ;  /* 0x000000010000780c */ /* 0x000fe40002744270 */
[----:B------:R-:W-:-:S11]  /*1ee90*/  F2FP.BF16.F32.PACK_AB R10, RZ, R10 ;  /* 0x0000000aff0a723e */ /* 0x000fd600000010ff */
[----:B------:R0:W-:Y:S01]  /*1eea0*/  @P2 STG.E.U16 desc[UR52][R8.64+0x2], R10 ;  /* 0x0000020a08002986 */ /* 0x0001e2000c101534 */
[----:B------:R-:W-:Y:S01]  /*1eeb0*/  ISETP.GT.AND P2, PT, R0, 0x8, P1 ;  /* 0x000000080000780c */ /* 0x000fe20000f44270 */
[----:B0-----:R-:W-:-:S05]  /*1eec0*/  FMUL R10, R21, R2 ;  /* 0x00000002150a7220 */ /* 0x001fca0000400000 */
[----:B------:R-:W-:-:S07]  /*1eed0*/  F2FP.BF16.F32.PACK_AB R10, RZ, R10 ;  /* 0x0000000aff0a723e */ /* 0x000fce00000010ff */
[----:B------:R0:W-:Y:S01]  /*1eee0*/  @P2 STG.E.U16 desc[UR52][R4.64+0x10], R10 ;  /* 0x0000100a04002986 */ /* 0x0001e2000c101534 */
[----:B------:R-:W-:Y:S01]  /*1eef0*/  ISETP.GT.AND P2, PT, R0, 0x9, P1 ;  /* 0x000000090000780c */ /* 0x000fe20000f44270 */
[----:B0-----:R-:W-:-:S05]  /*1ef00*/  FMUL R10, R235, R2 ;  /* 0x00000002eb0a7220 */ /* 0x001fca0000400000 */
[----:B------:R-:W-:-:S07]  /*1ef10*/  F2FP.BF16.F32.PACK_AB R10, RZ, R10 ;  /* 0x0000000aff0a723e */ /* 0x000fce00000010ff */
[----:B------:R5:W-:Y:S01]  /*1ef20*/  @P2 STG.E.U16 desc[UR52][R4.64+0x12], R10 ;  /* 0x0000120a04002986 */ /* 0x000be2000c101534 */
[----:B------:R-:W-:Y:S01]  /*1ef30*/  ISETP.GT.AND P2, PT, R0, 0x8, P4 ;  /* 0x000000080000780c */ /* 0x000fe20002744270 */
[----:B-----5:R-:W-:-:S05]  /*1ef40*/  FMUL R10, R234, R2 ;  /* 0x00000002ea0a7220 */ /* 0x020fca0000400000 */
[----:B------:R-:W-:-:S07]  /*1ef50*/  F2FP.BF16.F32.PACK_AB R10, RZ, R10 ;  /* 0x0000000aff0a723e */ /* 0x000fce00000010ff */
        /* <DEDUP_REMOVED lines=21> */
[C---:B------:R-:W-:Y:S01]  /*1f0b0*/  ISETP.GT.AND P2, PT, R0.reuse, 0x18, P1 ;  /* 0x000000180000780c */ /* 0x040fe20000f44270 */
[-C--:B0-----:R-:W-:Y:S01]  /*1f0c0*/  FMUL R10, R19, R2.reuse ;  /* 0x00000002130a7220 */ /* 0x081fe20000400000 */
[----:B------:R-:W-:Y:S01]  /*1f0d0*/  ISETP.GT.AND P3, PT, R0, 0x18, P4 ;  /* 0x000000180000780c */ /* 0x000fe20002764270 */
[----:B------:R-:W-:Y:S01]  /*1f0e0*/  FMUL R14, R14, R2 ;  /* 0x000000020e0e7220 */ /* 0x000fe20000400000 */
[----:B------:R-:W-:Y:S01]  /*1f0f0*/  F2FP.BF16.F32.PACK_AB R11, RZ, R11 ;  /* 0x0000000bff0b723e */ /* 0x000fe200000010ff */
[----:B------:R-:W-:Y:S01]  /*1f100*/  USHF.L.U32 UR13, UR8, 0x8, URZ ;  /* 0x00000008080d7899 */ /* 0x000fe2000800063f */
[----:B------:R-:W-:Y:S01]  /*1f110*/  F2FP.BF16.F32.PACK_AB R10, RZ, R10 ;  /* 0x0000000aff0a723e */ /* 0x000fe200000010ff */
[----:B------:R-:W-:Y:S01]  /*1f120*/  USHF.L.U64.HI UR12, UR8, 0x8, UR9 ;  /* 0x00000008080c7899 */ /* 0x000fe20008010209 */
[C---:B------:R-:W-:Y:S01]  /*1f130*/  ISETP.GT.AND P6, PT, R0.reuse, 0x19, P4 ;  /* 0x000000190000780c */ /* 0x040fe200027c4270 */
[----:B------:R-:W3:Y:S04]  /*1f140*/  LDL.LU R19, [R1+0x144] ;  /* 0x0001440001137983 */ /* 0x000ee80000300800 */
[----:B------:R0:W-:Y:S01]  /*1f150*/  @P2 STG.E.U16 desc[UR52][R4.64+0x30], R10 ;  /* 0x0000300a04002986 */ /* 0x0001e2000c101534 */
[----:B------:R-:W-:-:S02]  /*1f160*/  ISETP.GT.AND P2, PT, R0, 0x19, P1 ;  /* 0x000000190000780c */ /* 0x000fc40000f44270 */
[----:B------:R-:W-:Y:S01]  /*1f170*/  PRMT R15, R11, 0x7610, R15 ;  /* 0x000076100b0f7816 */ /* 0x000fe2000000000f */
[----:B------:R-:W4:Y:S01]  /*1f180*/  LDL.LU R21, [R1+0x160] ;  /* 0x0001600001157983 */ /* 0x000f220000300800 */
[----:B------:R-:W-:-:S03]  /*1f190*/  F2FP.BF16.F32.PACK_AB R11, RZ, R14 ;  /* 0x0000000eff0b723e */ /* 0x000fc600000010ff */
[----:B------:R-:W5:Y:S01]  /*1f1a0*/  LDL.LU R235, [R1+0x164] ;  /* 0x0001640001eb7983 */ /* 0x000f620000300800 */
[----:B0-----:R-:W-:-:S03]  /*1f1b0*/  FMUL R10, R17, R2 ;  /* 0x00000002110a7220 */ /* 0x001fc60000400000 */
[----:B------:R-:W5:Y:S02]  /*1f1c0*/  LDL.LU R234, [R1+0x168] ;  /* 0x0001680001ea7983 */ /* 0x000f640000300800 */
[----:B------:R-:W-:Y:S02]  /*1f1d0*/  F2FP.BF16.F32.PACK_AB R10, RZ, R10 ;  /* 0x0000000aff0a723e */ /* 0x000fe400000010ff */
[----:B------:R0:W-:Y:S02]  /*1f1e0*/  @P2 STG.E.U16 desc[UR52][R4.64+0x32], R15 ;  /* 0x0000320f04002986 */ /* 0x0001e4000c101534 */
[----:B------:R-:W-:Y:S01]  /*1f1f0*/  PRMT R14, R10, 0x7610, R14 ;  /* 0x000076100a0e7816 */ /* 0x000fe2000000000e */
[----:B------:R-:W-:Y:S01]  /*1f200*/  IMAD.U32 R17, RZ, RZ, UR5 ;  /* 0x00000005ff117e24 */ /* 0x000fe2000f8e00ff */
[----:B------:R-:W-:Y:S01]  /*1f210*/  PRMT R10, R11, 0x7610, R10 ;  /* 0x000076100b0a7816 */ /* 0x000fe2000000000a */
[----:B------:R-:W-:Y:S01]  /*1f220*/  IMAD.U32 R11, RZ, RZ, UR8 ;  /* 0x00000008ff0b7e24 */ /* 0x000fe2000f8e00ff */
[----:B------:R-:W5:Y:S04]  /*1f230*/  LDL.LU R233, [R1+0x16c] ;  /* 0x00016c0001e97983 */ /* 0x000f680000300800 */
[----:B------:R1:W-:Y:S01]  /*1f240*/  @P3 STG.E.U16 desc[UR52][R8.64+0x30], R14 ;  /* 0x0000300e08003986 */ /* 0x0003e2000c101534 */
[----:B0-----:R-:W-:-:S03]  /*1f250*/  IMAD.MOV.U32 R15, RZ, RZ, R7 ;  /* 0x000000ffff0f7224 */ /* 0x001fc600078e0007 */
[----:B------:R0:W-:Y:S04]  /*1f260*/  @P6 STG.E.U16 desc[UR52][R8.64+0x32], R10 ;  /* 0x0000320a08006986 */ /* 0x0001e8000c101534 */
[----:B------:R-:W5:Y:S01]  /*1f270*/  LDL.LU R232, [R1+0x170] ;  /* 0x0001700001e87983 */ /* 0x000f620000300800 */
[----:B-1----:R-:W-:-:S03]  /*1f280*/  IMAD.MOV.U32 R14, RZ, RZ, R6 ;  /* 0x000000ffff0e7224 */ /* 0x002fc600078e0006 */
[----:B------:R-:W5:Y:S01]  /*1f290*/  LDL.LU R23, [R1+0x174] ;  /* 0x0001740001177983 */ /* 0x000f620000300800 */
[----:B0-----:R-:W-:Y:S01]  /*1f2a0*/  MOV R10, UR11 ;  /* 0x0000000b000a7c02 */ /* 0x001fe20008000f00 */
[----:B------:R-:W-:Y:S02]  /*1f2b0*/  IMAD.WIDE.U32 R8, R11, 0xf0, R14 ;  /* 0x000000f00b087825 */ /* 0x000fe400078e000e */
[----:B------:R-:W5:Y:S01]  /*1f2c0*/  LDL.LU R22, [R1+0x178] ;  /* 0x0001780001167983 */ /* 0x000f620000300800 */
[C---:B------:R-:W-:Y:S01]  /*1f2d0*/  IADD3 R6, P2, P3, R10.reuse, UR13, R4 ;  /* 0x0000000d0a067c10 */ /* 0x040fe2000fb5e004 */
[----:B------:R-:W-:Y:S01]  /*1f2e0*/  VIADD R9, R9, UR4 ;  /* 0x0000000409097c36 */ /* 0x000fe20008000000 */
[----:B------:R-:W-:Y:S01]  /*1f2f0*/  MOV R11, UR5 ;  /* 0x00000005000b7c02 */ /* 0x000fe20008000f00 */
[----:B------:R-:W5:Y:S01]  /*1f300*/  LDL.LU R20, [R1+0x17c] ;  /* 0x00017c0001147983 */ /* 0x000f620000300800 */
[----:B------:R-:W-:Y:S02]  /*1f310*/  IADD3.X R7, R17, UR12, R5, P2, P3 ;  /* 0x0000000c11077c10 */ /* 0x000fe400097e6405 */
[----:B------:R-:W-:-:S04]  /*1f320*/  IADD3 R10, P2, P3, R10, UR13, R8 ;  /* 0x0000000d0a0a7c10 */ /* 0x000fc8000fb5e008 */
[----:B------:R-:W-:Y:S02]  /*1f330*/  IADD3.X R11, R11, UR12, R9, P2, P3 ;  /* 0x0000000c0b0b7c10 */ /* 0x000fe400097e6409 */
[----:B------:R-:W-:-:S04]  /*1f340*/  ISETP.GT.AND P3, PT, R3, 0x100, PT ;  /* 0x000001000300780c */ /* 0x000fc80003f64270 */
[----:B------:R-:W-:Y:S02]  /*1f350*/  ISETP.GT.AND P2, PT, R0, RZ, P3 ;  /* 0x000000ff0000720c */ /* 0x000fe40001f44270 */
[----:B------:R-:W-:-:S04]  /*1f360*/  IADD3 R4, P6, R4, UR13, RZ ;  /* 0x0000000d04047c10 */ /* 0x000fc8000ffde0ff */
[----:B------:R-:W-:Y:S01]  /*1f370*/  IADD3.X R5, R5, UR12, RZ, P6, !PT ;  /* 0x0000000c05057c10 */ /* 0x000fe2000b7fe4ff */
[----:B--2---:R-:W-:-:S05]  /*1f380*/  FMUL R18, R18, R2 ;  /* 0x0000000212127220 */ /* 0x004fca0000400000 */
[----:B------:R-:W-:-:S05]  /*1f390*/  F2FP.BF16.F32.PACK_AB R18, RZ, R18 ;  /* 0x00000012ff12723e */ /* 0x000fca00000010ff */
[----:B------:R0:W-:Y:S01]  /*1f3a0*/  @P2 STG.E.U16 desc[UR52][R4.64], R18 ;  /* 0x0000001204002986 */ /* 0x0001e2000c101534 */
[----:B------:R-:W-:-:S03]  /*1f3b0*/  ISETP.GT.AND P2, PT, R3, 0x108, PT ;  /* 0x000001080300780c */ /* 0x000fc60003f44270 */
[----:B------:R-:W2:Y:S01]  /*1f3c0*/  LDL.LU R3, [R1+0x148] ;  /* 0x0001480001037983 */ /* 0x000ea20000300800 */
[----:B------:R-:W-:Y:S01]  /*1f3d0*/  ISETP.GT.AND P6, PT, R0, 0x1, P3 ;  /* 0x000000010000780c */ /* 0x000fe20001fc4270 */
[----:B---3--:R-:W-:-:S05]  /*1f3e0*/  FMUL R17, R19, R2 ;  /* 0x0000000213117220 */ /* 0x008fca0000400000 */
[----:B------:R-:W-:-:S07]  /*1f3f0*/  F2FP.BF16.F32.PACK_AB R17, RZ, R17 ;  /* 0x00000011ff11723e */ /* 0x000fce00000010ff */
[----:B------:R-:W-:Y:S01]  /*1f400*/  @P6 STG.E.U16 desc[UR52][R4.64+0x2], R17 ;  /* 0x0000021104006986 */ /* 0x000fe2000c101534 */
[----:B0-----:R-:W-:-:S04]  /*1f410*/  IADD3 R18, P6, R4, UR11, RZ ;  /* 0x0000000b04127c10 */ /* 0x001fc8000ffde0ff */
[----:B------:R-:W-:Y:S02]  /*1f420*/  IADD3.X R19, R5, UR5, RZ, P6, !PT ;  /* 0x0000000505137c10 */ /* 0x000fe4000b7fe4ff */
[----:B------:R-:W-:Y:S01]  /*1f430*/  ISETP.GT.AND P6, PT, R0, RZ, P2 ;  /* 0x000000ff0000720c */ /* 0x000fe200017c4270 */
[----:B--2---:R-:W-:-:S05]  /*1f440*/  FMUL R3, R3, R2 ;  /* 0x0000000203037220 */ /* 0x004fca0000400000 */
[----:B------:R-:W-:-:S07]  /*1f450*/  F2FP.BF16.F32.PACK_AB R3, RZ, R3 ;  /* 0x00000003ff03723e */ /* 0x000fce00000010ff */
[----:B------:R0:W-:Y:S04]  /*1f460*/  @P6 STG.E.U16 desc[UR52][R18.64], R3 ;  /* 0x0000000312006986 */ /* 0x0001e8000c101534 */
[----:B0-----:R-:W2:Y:S01]  /*1f470*/  LDL.LU R3, [R1+0x14c] ;  /* 0x00014c0001037983 */ /* 0x001ea20000300800 */
[----:B------:R-:W-:Y:S01]  /*1f480*/  ISETP.GT.AND P6, PT, R0, 0x1, P2 ;  /* 0x000000010000780c */ /* 0x000fe200017c4270 */
[----:B--2---:R-:W-:-:S05]  /*1f490*/  FMUL R3, R3, R2 ;  /* 0x0000000203037220 */ /* 0x004fca0000400000 */
[----:B------:R-:W-:-:S07]  /*1f4a0*/  F2FP.BF16.F32.PACK_AB R3, RZ, R3 ;  /* 0x00000003ff03723e */ /* 0x000fce00000010ff */
[----:B------:R0:W-:Y:S04]  /*1f4b0*/  @P6 STG.E.U16 desc[UR52][R18.64+0x2], R3 ;  /* 0x0000020312006986 */ /* 0x0001e8000c101534 */
[----:B0-----:R-:W2:Y:S04]  /*1f4c0*/  LDL.LU R18, [R1+0x150] ;  /* 0x0001500001127983 */ /* 0x001ea80000300800 */
[----:B------:R-:W3:Y:S01]  /*1f4d0*/  LDL.LU R19, [R1+0x154] ;  /* 0x0001540001137983 */ /* 0x000ee20000300800 */
[----:B------:R-:W-:Y:S01]  /*1f4e0*/  ISETP.GT.AND P6, PT, R0, 0x8, P3 ;  /* 0x000000080000780c */ /* 0x000fe20001fc4270 */
[----:B--2---:R-:W-:-:S05]  /*1f4f0*/  FMUL R3, R18, R2 ;  /* 0x0000000212037220 */ /* 0x004fca0000400000 */
[----:B------:R-:W-:-:S07]  /*1f500*/  F2FP.BF16.F32.PACK_AB R3, RZ, R3 ;  /* 0x00000003ff03723e */ /* 0x000fce00000010ff */
[----:B------:R3:W-:Y:S01]  /*1f510*/  @P6 STG.E.U16 desc[UR52][R4.64+0x10], R3 ;  /* 0x0000100304006986 */ /* 0x0007e2000c101534 */
[----:B------:R-:W-:Y:S01]  /*1f520*/  ISETP.GT.AND P6, PT, R0, 0x9, P3 ;  /* 0x000000090000780c */ /* 0x000fe20001fc4270 */
[----:B---3--:R-:W-:-:S05]  /*1f530*/  FMUL R3, R19, R2 ;  /* 0x0000000213037220 */ /* 0x008fca0000400000 */
[----:B------:R-:W-:-:S07]  /*1f540*/  F2FP.BF16.F32.PACK_AB R3, RZ, R3 ;  /* 0x00000003ff03723e */ /* 0x000fce00000010ff */
[----:B------:R0:W-:Y:S04]  /*1f550*/  @P6 STG.E.U16 desc[UR52][R4.64+0x12], R3 ;  /* 0x0000120304006986 */ /* 0x0001e8000c101534 */
[----:B0-----:R-:W2:Y:S01]  /*1f560*/  LDL.LU R3, [R1+0x158] ;  /* 0x0001580001037983 */ /* 0x001ea20000300800 */
[----:B------:R-:W-:-:S04]  /*1f570*/  IADD3 R18, P6, R4, UR11, RZ ;  /* 0x0000000b04127c10 */ /* 0x000fc8000ffde0ff */
[----:B------:R-:W-:Y:S02]  /*1f580*/  IADD3.X R19, R5, UR5, RZ, P6, !PT ;  /* 0x0000000505137c10 */ /* 0x000fe4000b7fe4ff */
[----:B------:R-:W-:Y:S01]  /*1f590*/  ISETP.GT.AND P6, PT, R0, 0x8, P2 ;  /* 0x000000080000780c */ /* 0x000fe200017c4270 */
[----:B--2---:R-:W-:-:S05]  /*1f5a0*/  FMUL R3, R3, R2 ;  /* 0x0000000203037220 */ /* 0x004fca0000400000 */
[----:B------:R-:W-:-:S07]  /*1f5b0*/  F2FP.BF16.F32.PACK_AB R3, RZ, R3 ;  /* 0x00000003ff03723e */ /* 0x000fce00000010ff */
[----:B------:R0:W-:Y:S04]  /*1f5c0*/  @P6 STG.E.U16 desc[UR52][R18.64+0x10], R3 ;  /* 0x0000100312006986 */ /* 0x0001e8000c101534 */
[----:B0-----:R-:W2:Y:S01]  /*1f5d0*/  LDL.LU R19, [R1+0x15c] ;  /* 0x00015c0001137983 */ /* 0x001ea20000300800 */
[----:B------:R-:W-:-:S03]  /*1f5e0*/  ISETP.GT.AND P6, PT, R0, 0x9, P2 ;  /* 0x000000090000780c */ /* 0x000fc600017c4270 */
[----:B------:R-:W3:Y:S01]  /*1f5f0*/  LDL.LU R18, [R1+0x118] ;  /* 0x0001180001127983 */ /* 0x000ee20000300800 */
[----:B--2---:R-:W-:-:S03]  /*1f600*/  FMUL R3, R19, R2 ;  /* 0x0000000213037220 */ /* 0x004fc60000400000 */
[----:B------:R-:W2:Y:S02]  /*1f610*/  LDL.LU R19, [R1+0x11c] ;  /* 0x00011c0001137983 */ /* 0x000ea40000300800 */
[----:B------:R-:W-:-:S04]  /*1f620*/  F2FP.BF16.F32.PACK_AB R3, RZ, R3 ;  /* 0x00000003ff03723e */ /* 0x000fc800000010ff */
[----:B------:R-:W-:Y:S01]  /*1f630*/  PRMT R17, R3, 0x7610, R17 ;  /* 0x0000761003117816 */ /* 0x000fe20000000011 */
[----:B----4-:R-:W-:Y:S02]  /*1f640*/  FMUL R3, R21, R2 ;  /* 0x0000000215037220 */ /* 0x010fe40000400000 */
[----:B------:R-:W4:Y:S04]  /*1f650*/  LDL.LU R21, [R1+0x120] ;  /* 0x0001200001157983 */ /* 0x000f280000300800 */
[----:B------:R0:W-:Y:S01]  /*1f660*/  @P6 STG.E.U16 desc[UR52][R6.64+0x12], R17 ;  /* 0x0000121106006986 */ /* 0x0001e2000c101534 */
[----:B------:R-:W-:Y:S02]  /*1f670*/  ISETP.GT.AND P6, PT, R0, 0x10, P3 ;  /* 0x000000100000780c */ /* 0x000fe40001fc4270 */
[----:B------:R-:W-:-:S04]  /*1f680*/  F2FP.BF16.F32.PACK_AB R3, RZ, R3 ;  /* 0x00000003ff03723e */ /* 0x000fc800000010ff */
[----:B0-----:R-:W-:Y:S01]  /*1f690*/  PRMT R17, R3, 0x7610, R17 ;  /* 0x0000761003117816 */ /* 0x001fe20000000011 */
[----:B-----5:R-:W-:Y:S02]  /*1f6a0*/  FMUL R3, R235, R2 ;  /* 0x00000002eb037220 */ /* 0x020fe40000400000 */
[----:B------:R-:W5:Y:S04]  /*1f6b0*/  LDL.LU R235, [R1+0x124] ;  /* 0x0001240001eb7983 */ /* 0x000f680000300800 */
[----:B------:R-:W-:Y:S01]  /*1f6c0*/  @P6 STG.E.U16 desc[UR52][R4.64+0x20], R17 ;  /* 0x0000201104006986 */ /* 0x000fe2000c101534 */
[----:B------:R-:W-:Y:S02]  /*1f6d0*/  ISETP.GT.AND P6, PT, R0, 0x11, P3 ;  /* 0x000000110000780c */ /* 0x000fe40001fc4270 */
[----:B------:R-:W-:-:S11]  /*1f6e0*/  F2FP.BF16.F32.PACK_AB R3, RZ, R3 ;  /* 0x00000003ff03723e */ /* 0x000fd600000010ff */
[----:B------:R0:W-:Y:S01]  /*1f6f0*/  @P6 STG.E.U16 desc[UR52][R4.64+0x22], R3 ;  /* 0x0000220304006986 */ /* 0x0001e2000c101534 */
[----:B------:R-:W-:Y:S01]  /*1f700*/  ISETP.GT.AND P6, PT, R0, 0x10, P2 ;  /* 0x000000100000780c */ /* 0x000fe200017c4270 */
[----:B0-----:R-:W-:Y:S02]  /*1f710*/  FMUL R3, R234, R2 ;  /* 0x00000002ea037220 */ /* 0x001fe40000400000 */
[----:B------:R-:W5:Y:S03]  /*1f720*/  LDL.LU R234, [R1+0x128] ;  /* 0x0001280001ea7983 */ /* 0x000f660000300800 */
[----:B------:R-:W-:-:S04]  /*1f730*/  F2FP.BF16.F32.PACK_AB R3, RZ, R3 ;  /* 0x00000003ff03723e */ /* 0x000fc800000010ff */
[----:B------:R-:W-:Y:S01]  /*1f740*/  PRMT R17, R3, 0x7610, R17 ;  /* 0x0000761003117816 */ /* 0x000fe20000000011 */
[----:B------:R-:W-:Y:S02]  /*1f750*/  FMUL R3, R233, R2 ;  /* 0x00000002e9037220 */ /* 0x000fe40000400000 */
[----:B------:R-:W5:Y:S04]  /*1f760*/  LDL.LU R233, [R1+0x12c] ;  /* 0x00012c0001e97983 */ /* 0x000f680000300800 */
[----:B------:R0:W-:Y:S01]  /*1f770*/  @P6 STG.E.U16 desc[UR52][R6.64+0x20], R17 ;  /* 0x0000201106006986 */ /* 0x0001e2000c101534 */
[----:B------:R-:W-:Y:S02]  /*1f780*/  ISETP.GT.AND P6, PT, R0, 0x11, P2 ;  /* 0x000000110000780c */ /* 0x000fe400017c4270 */
[----:B------:R-:W-:-:S04]  /*1f790*/  F2FP.BF16.F32.PACK_AB R3, RZ, R3 ;  /* 0x00000003ff03723e */ /* 0x000fc800000010ff */
[----:B0-----:R-:W-:Y:S01]  /*1f7a0*/  PRMT R17, R3, 0x7610, R17 ;  /* 0x0000761003117816 */ /* 0x001fe20000000011 */
        /* <DEDUP_REMOVED lines=8> */
[----:B------:R-:W-:Y:S01]  /*1f830*/  @P6 STG.E.U16 desc[UR52][R4.64+0x30], R17 ;  /* 0x0000301104006986 */ /* 0x000fe2000c101534 */
[----:B------:R-:W-:Y:S02]  /*1f840*/  ISETP.GT.AND P6, PT, R0, 0x19, P3 ;  /* 0x000000190000780c */ /* 0x000fe40001fc4270 */
[----:B------:R-:W-:-:S11]  /*1f850*/  F2FP.BF16.F32.PACK_AB R3, RZ, R3 ;  /* 0x00000003ff03723e */ /* 0x000fd600000010ff */
[----:B------:R0:W-:Y:S01]  /*1f860*/  @P6 STG.E.U16 desc[UR52][R4.64+0x32], R3 ;  /* 0x0000320304006986 */ /* 0x0001e2000c101534 */
[----:B------:R-:W-:Y:S01]  /*1f870*/  ISETP.GT.AND P6, PT, R0, 0x18, P2 ;  /* 0x000000180000780c */ /* 0x000fe200017c4270 */
[----:B0-----:R-:W-:-:S12]  /*1f880*/  FMUL R3, R22, R2 ;  /* 0x0000000216037220 */ /* 0x001fd80000400000 */
[----:B------:R-:W-:Y:S01]  /*1f890*/  @P6 IMAD.MOV.U32 R4, RZ, RZ, R6 ;  /* 0x000000ffff046224 */ /* 0x000fe200078e0006 */
[----:B------:R-:W5:Y:S01]  /*1f8a0*/  LDL.LU R22, [R1+0x138] ;  /* 0x0001380001167983 */ /* 0x000f620000300800 */
[----:B------:R-:W-:-:S04]  /*1f8b0*/  F2FP.BF16.F32.PACK_AB R3, RZ, R3 ;  /* 0x00000003ff03723e */ /* 0x000fc800000010ff */
[----:B------:R-:W-:Y:S01]  /*1f8c0*/  PRMT R17, R3, 0x7610, R17 ;  /* 0x0000761003117816 */ /* 0x000fe20000000011 */
[----:B------:R-:W-:Y:S01]  /*1f8d0*/  FMUL R3, R20, R2 ;  /* 0x0000000214037220 */ /* 0x000fe20000400000 */
[----:B------:R-:W-:Y:S01]  /*1f8e0*/  @P6 IMAD.MOV.U32 R5, RZ, RZ, R7 ;  /* 0x000000ffff056224 */ /* 0x000fe200078e0007 */
[----:B------:R-:W5:Y:S03]  /*1f8f0*/  LDL.LU R20, [R1+0x13c] ;  /* 0x00013c0001147983 */ /* 0x000f660000300800 */
[----:B------:R-:W-:Y:S01]  /*1f900*/  F2FP.BF16.F32.PACK_AB R3, RZ, R3 ;  /* 0x00000003ff03723e */ /* 0x000fe200000010ff */
[----:B------:R0:W-:Y:S04]  /*1f910*/  @P6 STG.E.U16 desc[UR52][R4.64+0x30], R17 ;  /* 0x0000301104006986 */ /* 0x0001e8000c101534 */
[----:B0-----:R-:W5:Y:S01]  /*1f920*/  LDL.LU R5, [R1+0xc4] ;  /* 0x0000c40001057983 */ /* 0x001f620000300800 */
[----:B------:R-:W-:-:S03]  /*1f930*/  PRMT R4, R3, 0x7610, R4 ;  /* 0x0000761003047816 */ /* 0x000fc60000000004 */
[----:B------:R-:W3:Y:S01]  /*1f940*/  LDL.LU R3, [R1+0x100] ;  /* 0x0001000001037983 */ /* 0x000ee20000300800 */
[----:B------:R-:W-:-:S13]  /*1f950*/  ISETP.GT.AND P6, PT, R0, 0x19, P2 ;  /* 0x000000190000780c */ /* 0x000fda00017c4270 */
[----:B------:R0:W-:Y:S04]  /*1f960*/  @P6 STG.E.U16 desc[UR52][R6.64+0x32], R4 ;  /* 0x0000320406006986 */ /* 0x0001e8000c101534 */
[----:B0-----:R-:W2:Y:S01]  /*1f970*/  LDL.LU R7, [R1+0x114] ;  /* 0x0001140001077983 */ /* 0x001ea20000300800 */
[----:B---3--:R-:W-:-:S05]  /*1f980*/  FMUL R3, R3, R2 ;  /* 0x0000000203037220 */ /* 0x008fca0000400000 */
[----:B------:R-:W-:-:S04]  /*1f990*/  F2FP.BF16.F32.PACK_AB R3, RZ, R3 ;  /* 0x00000003ff03723e */ /* 0x000fc800000010ff */
[----:B------:R-:W-:Y:S02]  /*1f9a0*/  PRMT R4, R3, 0x7610, R4 ;  /* 0x0000761003047816 */ /* 0x000fe40000000004 */
[----:B------:R-:W3:Y:S01]  /*1f9b0*/  LDL.LU R3, [R1+0x104] ;  /* 0x0001040001037983 */ /* 0x000ee20000300800 */
[----:B------:R-:W-:-:S13]  /*1f9c0*/  ISETP.GT.AND P6, PT, R0, 0x20, P0 ;  /* 0x000000200000780c */ /* 0x000fda00007c4270 */
[----:B------:R-:W-:Y:S01]  /*1f9d0*/  @P6 STG.E.U16 desc[UR52][R12.64+0x40], R4 ;  /* 0x000040040c006986 */ /* 0x000fe2000c101534 */
[----:B------:R-:W-:Y:S01]  /*1f9e0*/  ISETP.GT.AND P6, PT, R0, 0x21, P0 ;  /* 0x000000210000780c */ /* 0x000fe200007c4270 */
[----:B---3--:R-:W-:-:S05]  /*1f9f0*/  FMUL R3, R3, R2 ;  /* 0x0000000203037220 */ /* 0x008fca0000400000 */
[----:B------:R-:W-:-:S07]  /*1fa00*/  F2FP.BF16.F32.PACK_AB R3, RZ, R3 ;  /* 0x00000003ff03723e */ /* 0x000fce00000010ff */
[----:B------:R0:W-:Y:S04]  /*1fa10*/  @P6 STG.E.U16 desc[UR52][R12.64+0x42], R3 ;  /* 0x000042030c006986 */ /* 0x0001e8000c101534 */
[----:B0-----:R-:W3:Y:S01]  /*1fa20*/  LDL.LU R3, [R1+0x108] ;  /* 0x0001080001037983 */ /* 0x001ee20000300800 */
[----:B------:R-:W-:Y:S01]  /*1fa30*/  ISETP.GT.AND P6, PT, R0, 0x20, P5 ;  /* 0x000000200000780c */ /* 0x000fe20002fc4270 */
[----:B---3--:R-:W-:-:S05]  /*1fa40*/  FMUL R3, R3, R2 ;  /* 0x0000000203037220 */ /* 0x008fca0000400000 */
[----:B------:R-:W-:-:S04]  /*1fa50*/  F2FP.BF16.F32.PACK_AB R3, RZ, R3 ;  /* 0x00000003ff03723e */ /* 0x000fc800000010ff */
[----:B------:R-:W-:Y:S02]  /*1fa60*/  PRMT R4, R3, 0x7610, R4 ;  /* 0x0000761003047816 */ /* 0x000fe40000000004 */
[----:B------:R-:W3:Y:S04]  /*1fa70*/  LDL.LU R3, [R1+0x10c] ;  /* 0x00010c0001037983 */ /* 0x000ee80000300800 */
        /* <DEDUP_REMOVED lines=9> */
[----:B------:R-:W-:Y:S01]  /*1fb10*/  PRMT R4, R3, 0x7610, R4 ;  /* 0x0000761003047816 */ /* 0x000fe20000000004 */
[----:B--2---:R-:W-:Y:S02]  /*1fb20*/  FMUL R3, R7, R2 ;  /* 0x0000000207037220 */ /* 0x004fe40000400000 */
[----:B------:R-:W2:Y:S04]  /*1fb30*/  LDL.LU R7, [R1+0xd4] ;  /* 0x0000d40001077983 */ /* 0x000ea80000300800 */
[----:B------:R-:W-:Y:S01]  /*1fb40*/  @P6 STG.E.U16 desc[UR52][R12.64+0x50], R4 ;  /* 0x000050040c006986 */ /* 0x000fe2000c101534 */
[----:B------:R-:W-:Y:S02]  /*1fb50*/  ISETP.GT.AND P6, PT, R0, 0x29, P0 ;  /* 0x000000290000780c */ /* 0x000fe400007c4270 */
[----:B------:R-:W-:-:S11]  /*1fb60*/  F2FP.BF16.F32.PACK_AB R3, RZ, R3 ;  /* 0x00000003ff03723e */ /* 0x000fd600000010ff */
[----:B------:R0:W-:Y:S01]  /*1fb70*/  @P6 STG.E.U16 desc[UR52][R12.64+0x52], R3 ;  /* 0x000052030c006986 */ /* 0x0001e2000c101534 */
[----:B------:R-:W-:Y:S01]  /*1fb80*/  ISETP.GT.AND P6, PT, R0, 0x28, P5 ;  /* 0x000000280000780c */ /* 0x000fe20002fc4270 */
[----:B0-----:R-:W-:-:S05]  /*1fb90*/  FMUL R3, R18, R2 ;  /* 0x0000000212037220 */ /* 0x001fca0000400000 */
[----:B------:R-:W-:-:S04]  /*1fba0*/  F2FP.BF16.F32.PACK_AB R3, RZ, R3 ;  /* 0x00000003ff03723e */ /* 0x000fc800000010ff */
[----:B------:R-:W-:Y:S01]  /*1fbb0*/  PRMT R4, R3, 0x7610, R4 ;  /* 0x0000761003047816 */ /* 0x000fe20000000004 */
[----:B------:R-:W-:-:S04]  /*1fbc0*/  FMUL R3, R19, R2 ;  /* 0x0000000213037220 */ /* 0x000fc80000400000 */
[----:B------:R-:W-:Y:S01]  /*1fbd0*/  @P6 STG.E.U16 desc[UR52][R14.64+0x50], R4 ;  /* 0x000050040e006986 */ /* 0x000fe2000c101534 */
[----:B------:R-:W-:Y:S02]  /*1fbe0*/  ISETP.GT.AND P6, PT, R0, 0x29, P5 ;  /* 0x000000290000780c */ /* 0x000fe40002fc4270 */
[----:B------:R-:W-:-:S11]  /*1fbf0*/  F2FP.BF16.F32.PACK_AB R3, RZ, R3 ;  /* 0x00000003ff03723e */ /* 0x000fd600000010ff */
[----:B------:R4:W-:Y:S01]  /*1fc00*/  @P6 STG.E.U16 desc[UR52][R14.64+0x52], R3 ;  /* 0x000052030e006986 */ /* 0x0009e2000c101534 */
[----:B------:R-:W-:Y:S01]  /*1fc10*/  ISETP.GT.AND P6, PT, R0, 0x30, P0 ;  /* 0x000000300000780c */ /* 0x000fe200007c4270 */
[----:B----4-:R-:W-:Y:S02]  /*1fc20*/  FMUL R3, R21, R2 ;  /* 0x0000000215037220 */ /* 0x010fe40000400000 */
[----:B------:R-:W3:Y:S03]  /*1fc30*/  LDL.LU R21, [R1+0xe0] ;  /* 0x0000e00001157983 */ /* 0x000ee60000300800 */
[----:B------:R-:W-:-:S04]  /*1fc40*/  F2FP.BF16.F32.PACK_AB R3, RZ, R3 ;  /* 0x00000003ff03723e */ /* 0x000fc800000010ff */
[----:B------:R-:W-:Y:S01]  /*1fc50*/  PRMT R4, R3, 0x7610, R4 ;  /* 0x0000761003047816 */ /* 0x000fe20000000004 */
[----:B-----5:R-:W-:Y:S02]  /*1fc60*/  FMUL R3, R235, R2 ;  /* 0x00000002eb037220 */ /* 0x020fe40000400000 */
[----:B------:R-:W4:Y:S04]  /*1fc70*/  LDL.LU R235, [R1+0xe4] ;  /* 0x0000e40001eb7983 */ /* 0x000f280000300800 */
        /* <DEDUP_REMOVED lines=31> */
[-C--:B------:R-:W-:Y:S02]  /*1fe70*/  FMUL R3, R20, R2.reuse ;  /* 0x0000000214037220 */ /* 0x080fe40000400000 */
[----:B------:R-:W5:Y:S04]  /*1fe80*/  LDL.LU R20, [R1+0xfc] ;  /* 0x0000fc0001147983 */ /* 0x000f680000300800 */
[----:B------:R-:W-:Y:S01]  /*1fe90*/  @P6 STG.E.U16 desc[UR52][R14.64+0x70], R4 ;  /* 0x000070040e006986 */ /* 0x000fe2000c101534 */
[C---:B------:R-:W-:Y:S02]  /*1fea0*/  ISETP.GT.AND P6, PT, R0.reuse, 0x39, P5 ;  /* 0x000000390000780c */ /* 0x040fe40002fc4270 */
[----:B------:R-:W-:Y:S01]  /*1feb0*/  F2FP.BF16.F32.PACK_AB R3, RZ, R3 ;  /* 0x00000003ff03723e */ /* 0x000fe200000010ff */
[----:B------:R-:W5:Y:S04]  /*1fec0*/  LDL.LU R18, [R1+0x80] ;  /* 0x0000800001127983 */ /* 0x000f680000300800 */
[----:B------:R-:W5:Y:S06]  /*1fed0*/  LDL.LU R19, [R1+0x84] ;  /* 0x0000840001137983 */ /* 0x000f6c0000300800 */
[----:B------:R0:W-:Y:S04]  /*1fee0*/  @P6 STG.E.U16 desc[UR52][R14.64+0x72], R3 ;  /* 0x000072030e006986 */ /* 0x0001e8000c101534 */
[----:B0-----:R-:W2:Y:S01]  /*1fef0*/  LDL.LU R3, [R1+0xc0] ;  /* 0x0000c00001037983 */ /* 0x001ea20000300800 */
[----:B------:R-:W-:Y:S01]  /*1ff00*/  ISETP.GT.AND P6, PT, R0, 0x20, P1 ;  /* 0x000000200000780c */ /* 0x000fe20000fc4270 */
[----:B--2---:R-:W-:-:S05]  /*1ff10*/  FMUL R3, R3, R2 ;  /* 0x0000000203037220 */ /* 0x004fca0000400000 */
[----:B------:R-:W-:-:S04]  /*1ff20*/  F2FP.BF16.F32.PACK_AB R3, RZ, R3 ;  /* 0x00000003ff03723e */ /* 0x000fc800000010ff */
[----:B------:R-:W-:-:S05]  /*1ff30*/  PRMT R4, R3, 0x7610, R4 ;  /* 0x0000761003047816 */ /* 0x000fca0000000004 */
[----:B------:R0:W-:Y:S01]  /*1ff40*/  @P6 STG.E.U16 desc[UR52][R8.64+0x40], R4 ;  /* 0x0000400408006986 */ /* 0x0001e2000c101534 */
[----:B------:R-:W-:Y:S01]  /*1ff50*/  ISETP.GT.AND P6, PT, R0, 0x21, P1 ;  /* 0x000000210000780c */ /* 0x000fe20000fc4270 */
[----:B------:R-:W-:-:S05]  /*1ff60*/  FMUL R3, R5, R2 ;  /* 0x0000000205037220 */ /* 0x000fca0000400000 */
[----:B------:R-:W-:-:S07]  /*1ff70*/  F2FP.BF16.F32.PACK_AB R3, RZ, R3 ;  /* 0x00000003ff03723e */ /* 0x000fce00000010ff */
[----:B0-----:R-:W-:Y:S01]  /*1ff80*/  @P6 MOV R4, R8 ;  /* 0x0000000800046202 */ /* 0x001fe20000000f00 */
[----:B------:R-:W-:-:S05]  /*1ff90*/  @P6 IMAD.MOV.U32 R5, RZ, RZ, R9 ;  /* 0x000000ffff056224 */ /* 0x000fca00078e0009 */
[----:B------:R0:W-:Y:S04]  /*1ffa0*/  @P6 STG.E.U16 desc[UR52][R4.64+0x42], R3 ;  /* 0x0000420304006986 */ /* 0x0001e8000c101534 */
[----:B0-----:R-:W2:Y:S02]  /*1ffb0*/  LDL.LU R3, [R1+0xc8] ;  /* 0x0000c80001037983 */ /* 0x001ea40000300800 */
[----:B--2---:R-:W-:-:S05]  /*1ffc0*/  FMUL R3, R3, R2 ;  /* 0x0000000203037220 */ /* 0x004fca0000400000 */
[----:B------:R-:W-:-:S04]  /*1ffd0*/  F2FP.BF16.F32.PACK_AB R3, RZ, R3 ;  /* 0x00000003ff03723e */ /* 0x000fc800000010ff */
[----:B------:R-:W-:Y:S02]  /*1ffe0*/  PRMT R6, R3, 0x7610, R6 ;  /* 0x0000761003067816 */ /* 0x000fe40000000006 */
[----:B------:R-:W2:Y:S01]  /*1fff0*/  LDL.LU R3, [R1+0xcc] ;  /* 0x0000cc0001037983 */ /* 0x000ea20000300800 */
[----:B------:R-:W-:-:S04]  /*20000*/  IADD3 R4, P6, R8, UR11, RZ ;  /* 0x0000000b08047c10 */ /* 0x000fc8000ffde0ff */
[----:B------:R-:W-:Y:S02]  /*20010*/  IADD3.X R5, R9, UR5, RZ, P6, !PT ;  /* 0x0000000509057c10 */ /* 0x000fe4000b7fe4ff */
[----:B------:R-:W-:-:S13]  /*20020*/  ISETP.GT.AND P6, PT, R0, 0x20, P4 ;  /* 0x000000200000780c */ /* 0x000fda00027c4270 */
[----:B------:R0:W-:Y:S01]  /*20030*/  @P6 STG.E.U16 desc[UR52][R4.64+0x40], R6 ;  /* 0x0000400604006986 */ /* 0x0001e2000c101534 */
[----:B--2---:R-:W-:-:S05]  /*20040*/  FMUL R3, R3, R2 ;  /* 0x0000000203037220 */ /* 0x004fca0000400000 */
[----:B------:R-:W-:-:S04]  /*20050*/  F2FP.BF16.F32.PACK_AB R3, RZ, R3 ;  /* 0x00000003ff03723e */ /* 0x000fc800000010ff */
[----:B0-----:R-:W-:Y:S02]  /*20060*/  PRMT R6, R3, 0x7610, R6 ;  /* 0x0000761003067816 */ /* 0x001fe40000000006 */
[----:B------:R-:W2:Y:S01]  /*20070*/  LDL.LU R3, [R1+0xd0] ;  /* 0x0000d00001037983 */ /* 0x000ea20000300800 */
[----:B------:R-:W-:-:S13]  /*20080*/  ISETP.GT.AND P6, PT, R0, 0x21, P4 ;  /* 0x000000210000780c */ /* 0x000fda00027c4270 */
[----:B------:R0:W-:Y:S01]  /*20090*/  @P6 STG.E.U16 desc[UR52][R4.64+0x42], R6 ;  /* 0x0000420604006986 */ /* 0x0001e2000c101534 */
[----:B------:R-:W-:-:S13]  /*200a0*/  ISETP.GT.AND P6, PT, R0, 0x28, P1 ;  /* 0x000000280000780c */ /* 0x000fda0000fc4270 */
[----:B0-----:R-:W-:Y:S02]  /*200b0*/  @P6 IMAD.MOV.U32 R6, RZ, RZ, R8 ;  /* 0x000000ffff066224 */ /* 0x001fe400078e0008 */
[----:B--2---:R-:W-:-:S05]  /*200c0*/  FMUL R3, R3, R2 ;  /* 0x0000000203037220 */ /* 0x004fca0000400000 */
[----:B------:R-:W-:-:S04]  /*200d0*/  F2FP.BF16.F32.PACK_AB R3, RZ, R3 ;  /* 0x00000003ff03723e */ /* 0x000fc800000010ff */
[----:B------:R-:W-:Y:S01]  /*200e0*/  PRMT R17, R3, 0x7610, R17 ;  /* 0x0000761003117816 */ /* 0x000fe20000000011 */
[----:B------:R-:W-:Y:S01]  /*200f0*/  FMUL R3, R7, R2 ;  /* 0x0000000207037220 */ /* 0x000fe20000400000 */
[----:B------:R-:W-:-:S05]  /*20100*/  @P6 IMAD.MOV.U32 R7, RZ, RZ, R9 ;  /* 0x000000ffff076224 */ /* 0x000fca00078e0009 */
[----:B------:R0:W-:Y:S04]  /*20110*/  @P6 STG.E.U16 desc[UR52][R6.64+0x50], R17 ;  /* 0x0000501106006986 */ /* 0x0001e8000c101534 */
[----:B0-----:R-:W2:Y:S01]  /*20120*/  LDL.LU R7, [R1+0xd8] ;  /* 0x0000d80001077983 */ /* 0x001ea20000300800 */
[----:B------:R-:W-:Y:S02]  /*20130*/  ISETP.GT.AND P6, PT, R0, 0x29, P1 ;  /* 0x000000290000780c */ /* 0x000fe40000fc4270 */
[----:B------:R-:W-:-:S04]  /*20140*/  F2FP.BF16.F32.PACK_AB R3, RZ, R3 ;  /* 0x00000003ff03723e */ /* 0x000fc800000010ff */
[----:B------:R-:W-:-:S07]  /*20150*/  PRMT R17, R3, 0x7610, R17 ;  /* 0x0000761003117816 */ /* 0x000fce0000000011 */
[----:B------:R-:W-:Y:S01]  /*20160*/  @P6 MOV R6, R8 ;  /* 0x0000000800066202 */ /* 0x000fe20000000f00 */
[----:B--2---:R-:W-:Y:S01]  /*20170*/  FMUL R3, R7, R2 ;  /* 0x0000000207037220 */ /* 0x004fe20000400000 */
[----:B------:R-:W-:-:S05]  /*20180*/  @P6 IMAD.MOV.U32 R7, RZ, RZ, R9 ;  /* 0x000000ffff076224 */ /* 0x000fca00078e0009 */
[----:B------:R0:W-:Y:S04]  /*20190*/  @P6 STG.E.U16 desc[UR52][R6.64+0x52], R17 ;  /* 0x0000521106006986 */ /* 0x0001e8000c101534 */
[----:B0-----:R-:W2:Y:S01]  /*201a0*/  LDL.LU R7, [R1+0xdc] ;  /* 0x0000dc0001077983 */ /* 0x001ea20000300800 */
[----:B------:R-:W-:Y:S02]  /*201b0*/  ISETP.GT.AND P6, PT, R0, 0x28, P4 ;  /* 0x000000280000780c */ /* 0x000fe400027c4270 */
[----:B------:R-:W-:-:S04]  /*201c0*/  F2FP.BF16.F32.PACK_AB R3, RZ, R3 ;  /* 0x00000003ff03723e */ /* 0x000fc800000010ff */
[----:B------:R-:W-:-:S07]  /*201d0*/  PRMT R6, R3, 0x7610, R6 ;  /* 0x0000761003067816 */ /* 0x000fce0000000006 */
[----:B------:R0:W-:Y:S01]  /*201e0*/  @P6 STG.E.U16 desc[UR52][R4.64+0x50], R6 ;  /* 0x0000500604006986 */ /* 0x0001e2000c101534 */
[----:B------:R-:W-:Y:S01]  /*201f0*/  ISETP.GT.AND P6, PT, R0, 0x29, P4 ;  /* 0x000000290000780c */ /* 0x000fe200027c4270 */
[----:B--2---:R-:W-:-:S05]  /*20200*/  FMUL R3, R7, R2 ;  /* 0x0000000207037220 */ /* 0x004fca0000400000 */
[----:B------:R-:W-:-:S04]  /*20210*/  F2FP.BF16.F32.PACK_AB R3, RZ, R3 ;  /* 0x00000003ff03723e */ /* 0x000fc800000010ff */
[----:B0-----:R-:W-:-:S05]  /*20220*/  PRMT R6, R3, 0x7610, R6 ;  /* 0x0000761003067816 */ /* 0x001fca0000000006 */
[----:B------:R0:W-:Y:S01]  /*20230*/  @P6 STG.E.U16 desc[UR52][R4.64+0x52], R6 ;  /* 0x0000520604006986 */ /* 0x0001e2000c101534 */
[----:B------:R-:W-:Y:S01]  /*20240*/  ISETP.GT.AND P6, PT, R0, 0x30, P1 ;  /* 0x000000300000780c */ /* 0x000fe20000fc4270 */
[----:B---3--:R-:W-:Y:S02]  /*20250*/  FMUL R3, R21, R2 ;  /* 0x0000000215037220 */ /* 0x008fe40000400000 */
[----:B------:R-:W2:Y:S03]  /*20260*/  LDL.LU R21, [R1+0xa0] ;  /* 0x0000a00001157983 */ /* 0x000ea60000300800 */
[----:B------:R-:W-:-:S04]  /*20270*/  F2FP.BF16.F32.PACK_AB R3, RZ, R3 ;  /* 0x00000003ff03723e */ /* 0x000fc800000010ff */
[----:B------:R-:W-:-:S03]  /*20280*/  PRMT R17, R3, 0x7610, R17 ;  /* 0x0000761003117816 */ /* 0x000fc60000000011 */
[----:B0-----:R-:W-:Y:S02]  /*20290*/  @P6 IMAD.MOV.U32 R6, RZ, RZ, R8 ;  /* 0x000000ffff066224 */ /* 0x001fe400078e0008 */
[----:B------:R-:W-:-:S05]  /*202a0*/  @P6 IMAD.MOV.U32 R7, RZ, RZ, R9 ;  /* 0x000000ffff076224 */ /* 0x000fca00078e0009 */
[----:B------:R0:W-:Y:S01]  /*202b0*/  @P6 STG.E.U16 desc[UR52][R6.64+0x60], R17 ;  /* 0x0000601106006986 */ /* 0x0001e2000c101534 */
[----:B------:R-:W-:Y:S01]  /*202c0*/  ISETP.GT.AND P6, PT, R0, 0x31, P1 ;  /* 0x000000310000780c */ /* 0x000fe20000fc4270 */
[----:B----4-:R-:W-:Y:S02]  /*202d0*/  FMUL R3, R235, R2 ;  /* 0x00000002eb037220 */ /* 0x010fe40000400000 */
[----:B------:R-:W3:Y:S03]  /*202e0*/  LDL.LU R235, [R1+0xa4] ;  /* 0x0000a40001eb7983 */ /* 0x000ee60000300800 */
[----:B------:R-:W-:-:S04]  /*202f0*/  F2FP.BF16.F32.PACK_AB R3, RZ, R3 ;  /* 0x00000003ff03723e */ /* 0x000fc800000010ff */
[----:B0-----:R-:W-:-:S03]  /*20300*/  PRMT R17, R3, 0x7610, R17 ;  /* 0x0000761003117816 */ /* 0x001fc60000000011 */
[----:B------:R-:W-:Y:S01]  /*20310*/  @P6 MOV R6, R8 ;  /* 0x0000000800066202 */ /* 0x000fe20000000f00 */
[----:B------:R-:W-:Y:S02]  /*20320*/  @P6 IMAD.MOV.U32 R7, RZ, RZ, R9 ;  /* 0x000000ffff076224 */ /* 0x000fe400078e0009 */
[----:B-----5:R-:W-:Y:S02]  /*20330*/  FMUL R3, R234, R2 ;  /* 0x00000002ea037220 */ /* 0x020fe40000400000 */
[----:B------:R-:W4:Y:S04]  /*20340*/  LDL.LU R234, [R1+0xa8] ;  /* 0x0000a80001ea7983 */ /* 0x000f280000300800 */
[----:B------:R0:W-:Y:S01]  /*20350*/  @P6 STG.E.U16 desc[UR52][R6.64+0x62], R17 ;  /* 0x0000621106006986 */ /* 0x0001e2000c101534 */
[----:B------:R-:W-:-:S02]  /*20360*/  ISETP.GT.AND P6, PT, R0, 0x30, P4 ;  /* 0x000000300000780c */ /* 0x000fc400027c4270 */
[----:B------:R-:W-:-:S04]  /*20370*/  F2FP.BF16.F32.PACK_AB R3, RZ, R3 ;  /* 0x00000003ff03723e */ /* 0x000fc800000010ff */
[----:B0-----:R-:W-:Y:S01]  /*20380*/  PRMT R6, R3, 0x7610, R6 ;  /* 0x0000761003067816 */ /* 0x001fe20000000006 */
[----:B------:R-:W-:Y:S02]  /*20390*/  FMUL R3, R233, R2 ;  /* 0x00000002e9037220 */ /* 0x000fe40000400000 */
[----:B------:R-:W5:Y:S04]  /*203a0*/  LDL.LU R233, [R1+0xac] ;  /* 0x0000ac0001e97983 */ /* 0x000f680000300800 */
[----:B------:R0:W-:Y:S01]  /*203b0*/  @P6 STG.E.U16 desc[UR52][R4.64+0x60], R6 ;  /* 0x0000600604006986 */ /* 0x0001e2000c101534 */
[----:B------:R-:W-:Y:S02]  /*203c0*/  ISETP.GT.AND P6, PT, R0, 0x31, P4 ;  /* 0x000000310000780c */ /* 0x000fe400027c4270 */
[----:B------:R-:W-:-:S04]  /*203d0*/  F2FP.BF16.F32.PACK_AB R3, RZ, R3 ;  /* 0x00000003ff03723e */ /* 0x000fc800000010ff */
[----:B0-----:R-:W-:-:S07]  /*203e0*/  PRMT R6, R3, 0x7610, R6 ;  /* 0x0000761003067816 */ /* 0x001fce0000000006 */
[----:B------:R0:W-:Y:S01]  /*203f0*/  @P6 STG.E.U16 desc[UR52][R4.64+0x62], R6 ;  /* 0x0000620604006986 */ /* 0x0001e2000c101534 */
[----:B------:R-:W-:Y:S01]  /*20400*/  ISETP.GT.AND P6, PT, R0, 0x38, P1 ;  /* 0x000000380000780c */ /* 0x000fe20000fc4270 */
[----:B------:R-:W-:Y:S02]  /*20410*/  FMUL R3, R232, R2 ;  /* 0x00000002e8037220 */ /* 0x000fe40000400000 */
[----:B------:R-:W5:Y:S03]  /*20420*/  LDL.LU R232, [R1+0xb0] ;  /* 0x0000b00001e87983 */ /* 0x000f660000300800 */
[----:B------:R-:W-:-:S04]  /*20430*/  F2FP.BF16.F32.PACK_AB R3, RZ, R3 ;  /* 0x00000003ff03723e */ /* 0x000fc800000010ff */
[----:B------:R-:W-:-:S03]  /*20440*/  PRMT R17, R3, 0x7610, R17 ;  /* 0x0000761003117816 */ /* 0x000fc60000000011 */
[----:B0-----:R-:W-:Y:S02]  /*20450*/  @P6 IMAD.MOV.U32 R6, RZ, RZ, R8 ;  /* 0x000000ffff066224 */ /* 0x001fe400078e0008 */
[----:B------:R-:W-:-:S05]  /*20460*/  @P6 IMAD.MOV.U32 R7, RZ, RZ, R9 ;  /* 0x000000ffff076224 */ /* 0x000fca00078e0009 */
[----:B------:R0:W-:Y:S01]  /*20470*/  @P6 STG.E.U16 desc[UR52][R6.64+0x70], R17 ;  /* 0x0000701106006986 */ /* 0x0001e2000c101534 */
[----:B------:R-:W-:Y:S01]  /*20480*/  ISETP.GT.AND P6, PT, R0, 0x39, P1 ;  /* 0x000000390000780c */ /* 0x000fe20000fc4270 */
[----:B------:R-:W-:Y:S02]  /*20490*/  FMUL R3, R23, R2 ;  /* 0x0000000217037220 */ /* 0x000fe40000400000 */
[----:B------:R-:W5:Y:S03]  /*204a0*/  LDL.LU R23, [R1+0xb4] ;  /* 0x0000b40001177983 */ /* 0x000f660000300800 */
[----:B------:R-:W-:-:S04]  /*204b0*/  F2FP.BF16.F32.PACK_AB R3, RZ, R3 ;  /* 0x00000003ff03723e */ /* 0x000fc800000010ff */
[----:B0-----:R-:W-:-:S03]  /*204c0*/  PRMT R17, R3, 0x7610, R17 ;  /* 0x0000761003117816 */ /* 0x001fc60000000011 */
[----:B------:R-:W-:Y:S01]  /*204d0*/  @P6 MOV R6, R8 ;  /* 0x0000000800066202 */ /* 0x000fe20000000f00 */
[----:B------:R-:W-:Y:S02]  /*204e0*/  @P6 IMAD.MOV.U32 R7, RZ, RZ, R9 ;  /* 0x000000ffff076224 */ /* 0x000fe400078e0009 */
[----:B------:R-:W-:Y:S02]  /*204f0*/  FMUL R3, R22, R2 ;  /* 0x0000000216037220 */ /* 0x000fe40000400000 */
[----:B------:R-:W5:Y:S04]  /*20500*/  LDL.LU R22, [R1+0xb8] ;  /* 0x0000b80001167983 */ /* 0x000f680000300800 */
        /* <DEDUP_REMOVED lines=8> */
[----:B------:R-:W-:-:S11]  /*20590*/  F2FP.BF16.F32.PACK_AB R3, RZ, R3 ;  /* 0x00000003ff03723e */ /* 0x000fd600000010ff */
[----:B------:R1:W-:Y:S01]  /*205a0*/  @P6 STG.E.U16 desc[UR52][R4.64+0x72], R3 ;  /* 0x0000720304006986 */ /* 0x0003e2000c101534 */
[----:B0-----:R-:W-:-:S04]  /*205b0*/  IADD3 R6, P6, R8, UR13, RZ ;  /* 0x0000000d08067c10 */ /* 0x001fc8000ffde0ff */
[----:B------:R-:W-:Y:S02]  /*205c0*/  IADD3.X R7, R9, UR12, RZ, P6, !PT ;  /* 0x0000000c09077c10 */ /* 0x000fe4000b7fe4ff */
[----:B------:R-:W-:Y:S01]  /*205d0*/  ISETP.GT.AND P6, PT, R0, 0x20, P3 ;  /* 0x000000200000780c */ /* 0x000fe20001fc4270 */
[----:B-1----:R-:W-:-:S05]  /*205e0*/  FMUL R3, R18, R2 ;  /* 0x0000000212037220 */ /* 0x002fca0000400000 */
[----:B------:R-:W-:-:S04]  /*205f0*/  F2FP.BF16.F32.PACK_AB R3, RZ, R3 ;  /* 0x00000003ff03723e */ /* 0x000fc800000010ff */
[----:B------:R-:W-:Y:S01]  /*20600*/  PRMT R17, R3, 0x7610, R17 ;  /* 0x0000761003117816 */ /* 0x000fe20000000011 */
[----:B------:R-:W-:-:S04]  /*20610*/  FMUL R3, R19, R2 ;  /* 0x0000000213037220 */ /* 0x000fc80000400000 */
[----:B------:R-:W-:Y:S01]  /*20620*/  @P6 STG.E.U16 desc[UR52][R6.64+0x40], R17 ;  /* 0x0000401106006986 */ /* 0x000fe2000c101534 */
[----:B------:R-:W-:Y:S02]  /*20630*/  ISETP.GT.AND P6, PT, R0, 0x21, P3 ;  /* 0x000000210000780c */ /* 0x000fe40001fc4270 */
[----:B------:R-:W-:-:S11]  /*20640*/  F2FP.BF16.F32.PACK_AB R3, RZ, R3 ;  /* 0x00000003ff03723e */ /* 0x000fd600000010ff */
        /* <DEDUP_REMOVED lines=34> */
[----:B------:R-:W-:Y:S01]  /*20870*/  ISETP.GT.AND P6, PT, R0, 0x29, P2 ;  /* 0x000000290000780c */ /* 0x000fe200017c4270 */
[----:B--2---:R-:W-:-:S05]  /*20880*/  FMUL R3, R3, R2 ;  /* 0x0000000203037220 */ /* 0x004fca0000400000 */
[----:B------:R-:W-:-:S04]  /*20890*/  F2FP.BF16.F32.PACK_AB R3, RZ, R3 ;  /* 0x00000003ff03723e */ /* 0x000fc800000010ff */
[----:B0-----:R-:W-:Y:S01]  /*208a0*/  PRMT R17, R3, 0x7610, R17 ;  /* 0x0000761003117816 */ /* 0x001fe20000000011 */
[----:B------:R-:W-:Y:S02]  /*208b0*/  FMUL R3, R21, R2 ;  /* 0x0000000215037220 */ /* 0x000fe40000400000 */
[----:B------:R-:W2:Y:S04]  /*208c0*/  LDL.LU R21, [R1+0x60] ;  /* 0x0000600001157983 */ /* 0x000ea80000300800 */
[----:B------:R0:W-:Y:S01]  /*208d0*/  @P6 STG.E.U16 desc[UR52][R10.64+0x52], R17 ;  /* 0x000052110a006986 */ /* 0x0001e2000c101534 */
[----:B------:R-:W-:Y:S02]  /*208e0*/  ISETP.GT.AND P6, PT, R0, 0x30, P3 ;  /* 0x000000300000780c */ /* 0x000fe40001fc4270 */
[----:B------:R-:W-:-:S04]  /*208f0*/  F2FP.BF16.F32.PACK_AB R3, RZ, R3 ;  /* 0x00000003ff03723e */ /* 0x000fc800000010ff */
[----:B0-----:R-:W-:Y:S01]  /*20900*/  PRMT R17, R3, 0x7610, R17 ;  /* 0x0000761003117816 */ /* 0x001fe20000000011 */
[----:B---3--:R-:W-:Y:S02]  /*20910*/  FMUL R3, R235, R2 ;  /* 0x00000002eb037220 */ /* 0x008fe40000400000 */
[----:B------:R-:W3:Y:S04]  /*20920*/  LDL.LU R235, [R1+0x64] ;  /* 0x0000640001eb7983 */ /* 0x000ee80000300800 */
[----:B------:R0:W-:Y:S01]  /*20930*/  @P6 STG.E.U16 desc[UR52][R6.64+0x60], R17 ;  /* 0x0000601106006986 */ /* 0x0001e2000c101534 */
[----:B------:R-:W-:Y:S02]  /*20940*/  ISETP.GT.AND P6, PT, R0, 0x31, P3 ;  /* 0x000000310000780c */ /* 0x000fe40001fc4270 */
[----:B------:R-:W-:-:S04]  /*20950*/  F2FP.BF16.F32.PACK_AB R3, RZ, R3 ;  /* 0x00000003ff03723e */ /* 0x000fc800000010ff */
[----:B0-----:R-:W-:Y:S01]  /*20960*/  PRMT R17, R3, 0x7610, R17 ;  /* 0x0000761003117816 */ /* 0x001fe20000000011 */
        /* <DEDUP_REMOVED lines=24> */
[-C--:B------:R-:W-:Y:S02]  /*20af0*/  FMUL R3, R22, R2.reuse ;  /* 0x0000000216037220 */ /* 0x080fe40000400000 */
[----:B------:R-:W5:Y:S03]  /*20b00*/  LDL.LU R22, [R1+0x78] ;  /* 0x0000780001167983 */ /* 0x000f660000300800 */
[----:B------:R-:W-:Y:S01]  /*20b10*/  F2FP.BF16.F32.PACK_AB R3, RZ, R3 ;  /* 0x00000003ff03723e */ /* 0x000fe200000010ff */
[----:B------:R0:W-:Y:S01]  /*20b20*/  @P6 STG.E.U16 desc[UR52][R6.64+0x72], R17 ;  /* 0x0000721106006986 */ /* 0x0001e2000c101534 */
[----:B------:R-:W-:Y:S02]  /*20b30*/  ISETP.GT.AND P6, PT, R0, 0x38, P2 ;  /* 0x000000380000780c */ /* 0x000fe400017c4270 */
[----:B0-----:R-:W-:Y:S01]  /*20b40*/  PRMT R17, R3, 0x7610, R17 ;  /* 0x0000761003117816 */ /* 0x001fe20000000011 */
[----:B------:R-:W-:-:S02]  /*20b50*/  FMUL R3, R20, R2 ;  /* 0x0000000214037220 */ /* 0x000fc40000400000 */
[----:B------:R-:W5:Y:S03]  /*20b60*/  LDL.LU R20, [R1+0x7c] ;  /* 0x00007c0001147983 */ /* 0x000f660000300800 */
[----:B------:R-:W-:-:S05]  /*20b70*/  F2FP.BF16.F32.PACK_AB R3, RZ, R3 ;  /* 0x00000003ff03723e */ /* 0x000fca00000010ff */
[----:B------:R0:W-:Y:S02]  /*20b80*/  @P6 STG.E.U16 desc[UR52][R10.64+0x70], R17 ;  /* 0x000070110a006986 */ /* 0x0001e4000c101534 */
        /* <DEDUP_REMOVED lines=97> */
[----:B------:R-:W2:Y:S01]  /*211a0*/  LDL.LU R3, [R1] ;  /* 0x0000000001037983 */ /* 0x000ea20000300800 */
        /* <DEDUP_REMOVED lines=45> */
[----:B------:R-:W-:-:S05]  /*21480*/  FMUL R216, R216, R2 ;  /* 0x00000002d8d87220 */ /* 0x000fca0000400000 */
[----:B------:R-:W-:Y:S01]  /*21490*/  F2FP.BF16.F32.PACK_AB R216, RZ, R216 ;  /* 0x000000d8ffd8723e */ /* 0x000fe200000010ff */
        /* <DEDUP_REMOVED lines=14> */
[----:B--2---:R-:W-:-:S05]  /*21580*/  FMUL R3, R3, R2 ;  /* 0x0000000203037220 */ /* 0x004fca0000400000 */
[----:B------:R-:W-:-:S04]  /*21590*/  F2FP.BF16.F32.PACK_AB R3, RZ, R3 ;  /* 0x00000003ff03723e */ /* 0x000fc800000010ff */
[----:B0-----:R-:W-:Y:S01]  /*215a0*/  PRMT R17, R3, 0x7610, R17 ;  /* 0x0000761003117816 */ /* 0x001fe20000000011 */
[----:B------:R-:W-:-:S04]  /*215b0*/  FMUL R3, R21, R2 ;  /* 0x0000000215037220 */ /* 0x000fc80000400000 */
[----:B------:R3:W-:Y:S01]  /*215c0*/  @P6 STG.E.U16 desc[UR52][R4.64+0x92], R17 ;  /* 0x0000921104006986 */ /* 0x0007e2000c101534 */
[----:B------:R-:W-:Y:S02]  /*215d0*/  ISETP.GT.AND P6, PT, R0, 0x50, P1 ;  /* 0x000000500000780c */ /* 0x000fe40000fc4270 */
[----:B------:R-:W-:Y:S01]  /*215e0*/  F2FP.BF16.F32.PACK_AB R3, RZ, R3 ;  /* 0x00000003ff03723e */ /* 0x000fe200000010ff */
[----:B---3--:R-:W-:-:S10]  /*215f0*/  FMUL R17, R235, R2 ;  /* 0x00000002eb117220 */ /* 0x008fd40000400000 */
[----:B------:R0:W-:Y:S01]  /*21600*/  @P6 STG.E.U16 desc[UR52][R8.64+0xa0], R3 ;  /* 0x0000a00308006986 */ /* 0x0001e2000c101534 */
[----:B------:R-:W-:Y:S02]  /*21610*/  ISETP.GT.AND P6, PT, R0, 0x51, P1 ;  /* 0x000000510000780c */ /* 0x000fe40000fc4270 */
[----:B------:R-:W-:-:S04]  /*21620*/  F2FP.BF16.F32.PACK_AB R18, RZ, R17 ;  /* 0x00000011ff12723e */ /* 0x000fc800000010ff */
[----:B0-----:R-:W-:Y:S01]  /*21630*/  PRMT R3, R18, 0x7610, R3 ;  /* 0x0000761012037816 */ /* 0x001fe20000000003 */
[----:B----4-:R-:W-:-:S06]  /*21640*/  FMUL R17, R234, R2 ;  /* 0x00000002ea117220 */ /* 0x010fcc0000400000 */
[----:B------:R0:W-:Y:S01]  /*21650*/  @P6 STG.E.U16 desc[UR52][R8.64+0xa2], R3 ;  /* 0x0000a20308006986 */ /* 0x0001e2000c101534 */
[----:B------:R-:W-:Y:S02]  /*21660*/  ISETP.GT.AND P6, PT, R0, 0x50, P4 ;  /* 0x000000500000780c */ /* 0x000fe400027c4270 */
[----:B------:R-:W-:Y:S01]  /*21670*/  F2FP.BF16.F32.PACK_AB R17, RZ, R17 ;  /* 0x00000011ff11723e */ /* 0x000fe200000010ff */
[----:B-----5:R-:W-:-:S05]  /*21680*/  FMUL R18, R233, R2 ;  /* 0x00000002e9127220 */ /* 0x020fca0000400000 */
[----:B------:R-:W-:-:S05]  /*21690*/  F2FP.BF16.F32.PACK_AB R18, RZ, R18 ;  /* 0x00000012ff12723e */ /* 0x000fca00000010ff */
[----:B------:R1:W-:Y:S01]  /*216a0*/  @P6 STG.E.U16 desc[UR52][R4.64+0xa0], R17 ;  /* 0x0000a01104006986 */ /* 0x0003e2000c101534 */
[----:B------:R-:W-:Y:S02]  /*216b0*/  ISETP.GT.AND P6, PT, R0, 0x51, P4 ;  /* 0x000000510000780c */ /* 0x000fe400027c4270 */
[----:B------:R-:W-:Y:S01]  /*216c0*/  PRMT R19, R18, 0x7610, R19 ;  /* 0x0000761012137816 */ /* 0x000fe20000000013 */
[----:B------:R-:W-:-:S10]  /*216d0*/  FMUL R18, R232, R2 ;  /* 0x00000002e8127220 */ /* 0x000fd40000400000 */
[----:B------:R2:W-:Y:S01]  /*216e0*/  @P6 STG.E.U16 desc[UR52][R4.64+0xa2], R19 ;  /* 0x0000a21304006986 */ /* 0x0005e2000c101534 */
[----:B------:R-:W-:Y:S02]  /*216f0*/  ISETP.GT.AND P6, PT, R0, 0x58, P1 ;  /* 0x000000580000780c */ /* 0x000fe40000fc4270 */
[----:B------:R-:W-:Y:S01]  /*21700*/  F2FP.BF16.F32.PACK_AB R18, RZ, R18 ;  /* 0x00000012ff12723e */ /* 0x000fe200000010ff */
[----:B0-----:R-:W-:-:S05]  /*21710*/  FMUL R3, R23, R2 ;  /* 0x0000000217037220 */ /* 0x001fca0000400000 */
[----:B------:R-:W-:-:S05]  /*21720*/  F2FP.BF16.F32.PACK_AB R3, RZ, R3 ;  /* 0x00000003ff03723e */ /* 0x000fca00000010ff */
[----:B------:R-:W-:Y:S01]  /*21730*/  @P6 STG.E.U16 desc[UR52][R8.64+0xb0], R18 ;  /* 0x0000b01208006986 */ /* 0x000fe2000c101534 */
[----:B------:R-:W-:Y:S02]  /*21740*/  ISETP.GT.AND P6, PT, R0, 0x59, P1 ;  /* 0x000000590000780c */ /* 0x000fe40000fc4270 */
[----:B-1----:R-:W-:Y:S01]  /*21750*/  PRMT R17, R3, 0x7610, R17 ;  /* 0x0000761003117816 */ /* 0x002fe20000000011 */
[----:B------:R-:W-:-:S05]  /*21760*/  FMUL R3, R22, R2 ;  /* 0x0000000216037220 */ /* 0x000fca0000400000 */
[----:B------:R-:W-:-:S05]  /*21770*/  F2FP.BF16.F32.PACK_AB R3, RZ, R3 ;  /* 0x00000003ff03723e */ /* 0x000fca00000010ff */
[----:B------:R-:W-:Y:S01]  /*21780*/  @P6 STG.E.U16 desc[UR52][R8.64+0xb2], R17 ;  /* 0x0000b21108006986 */ /* 0x000fe2000c101534 */
[----:B------:R-:W-:Y:S02]  /*21790*/  ISETP.GT.AND P6, PT, R0, 0x58, P4 ;  /* 0x000000580000780c */ /* 0x000fe400027c4270 */
[----:B--2---:R-:W-:Y:S01]  /*217a0*/  PRMT R19, R3, 0x7610, R19 ;  /* 0x0000761003137816 */ /* 0x004fe20000000013 */
[----:B------:R-:W-:-:S10]  /*217b0*/  FMUL R3, R20, R2 ;  /* 0x0000000214037220 */ /* 0x000fd40000400000 */
[----:B------:R-:W-:Y:S01]  /*217c0*/  @P6 STG.E.U16 desc[UR52][R4.64+0xb0], R19 ;  /* 0x0000b01304006986 */ /* 0x000fe2000c101534 */
[----:B------:R-:W-:Y:S02]  /*217d0*/  ISETP.GT.AND P6, PT, R0, 0x59, P4 ;  /* 0x000000590000780c */ /* 0x000fe400027c4270 */
[----:B------:R-:W-:-:S11]  /*217e0*/  F2FP.BF16.F32.PACK_AB R3, RZ, R3 ;  /* 0x00000003ff03723e */ /* 0x000fd600000010ff */
[----:B------:R-:W-:Y:S01]  /*217f0*/  @P6 STG.E.U16 desc[UR52][R4.64+0xb2], R3 ;  /* 0x0000b20304006986 */ /* 0x000fe2000c101534 */
[----:B------:R-:W-:-:S13]  /*21800*/  ISETP.GT.AND P6, PT, R0, 0x40, P3 ;  /* 0x000000400000780c */ /* 0x000fda0001fc4270 */
        /* <DEDUP_REMOVED lines=13> */
[----:B------:R-:W-:Y:S01]  /*218e0*/  ISETP.GT.AND P6, PT, R0, 0x49, P2 ;  /* 0x000000490000780c */ /* 0x000fe200017c4270 */
[----:B------:R-:W-:-:S12]  /*218f0*/  FMUL R224, R224, R2 ;  /* 0x00000002e0e07220 */ /* 0x000fd80000400000 */
[----:B------:R-:W-:Y:S01]  /*21900*/  @P6 STG.E.U16 desc[UR52][R10.64+0x92], R223 ;  /* 0x000092df0a006986 */ /* 0x000fe2000c101534 */
[----:B------:R-:W-:Y:S02]  /*21910*/  ISETP.GT.AND P6, PT, R0, 0x50, P3 ;  /* 0x000000500000780c */ /* 0x000fe40001fc4270 */
[----:B------:R-:W-:Y:S01]  /*21920*/  F2FP.BF16.F32.PACK_AB R224, RZ, R224 ;  /* 0x000000e0ffe0723e */ /* 0x000fe200000010ff */
[----:B------:R-:W-:-:S10]  /*21930*/  FMUL R225, R225, R2 ;  /* 0x00000002e1e17220 */ /* 0x000fd40000400000 */
        /* <DEDUP_REMOVED lines=653> */
[C---:B------:R-:W-:Y:S02]  /*24210*/  ISETP.GT.AND P6, PT, R0.reuse, 0xd8, P0 ;  /* 0x000000d80000780c */ /* 0x040fe400007c4270 */
[----:B------:R-:W-:Y:S02]  /*24220*/  F2FP.BF16.F32.PACK_AB R68, RZ, R68 ;  /* 0x00000044ff44723e */ /* 0x000fe400000010ff */
[----:B------:R-:W-:Y:S01]  /*24230*/  ISETP.GT.AND P0, PT, R0, 0xd9, P0 ;  /* 0x000000d90000780c */ /* 0x000fe20000704270 */
[-C--:B------:R-:W-:Y:S01]  /*24240*/  FMUL R69, R69, R2.reuse ;  /* 0x0000000245457220 */ /* 0x080fe20000400000 */
[-C--:B------:R-:W-:Y:S01]  /*24250*/  FMUL R70, R70, R2.reuse ;  /* 0x0000000246467220 */ /* 0x080fe20000400000 */
[----:B------:R-:W-:-:S06]  /*24260*/  FMUL R71, R71, R2 ;  /* 0x0000000247477220 */ /* 0x000fcc0000400000 */
[----:B------:R-:W-:Y:S01]  /*24270*/  @P6 STG.E.U16 desc[UR52][R12.64+0x1b0], R68 ;  /* 0x0001b0440c006986 */ /* 0x000fe2000c101534 */
[C---:B------:R-:W-:Y:S02]  /*24280*/  ISETP.GT.AND P6, PT, R0.reuse, 0xd8, P5 ;  /* 0x000000d80000780c */ /* 0x040fe40002fc4270 */
[C---:B------:R-:W-:Y:S02]  /*24290*/  ISETP.GT.AND P5, PT, R0.reuse, 0xd9, P5 ;  /* 0x000000d90000780c */ /* 0x040fe40002fa4270 */
[----:B------:R-:W-:Y:S02]  /*242a0*/  F2FP.BF16.F32.PACK_AB R69, RZ, R69 ;  /* 0x00000045ff45723e */ /* 0x000fe400000010ff */
[----:B------:R-:W-:Y:S02]  /*242b0*/  F2FP.BF16.F32.PACK_AB R70, RZ, R70 ;  /* 0x00000046ff46723e */ /* 0x000fe400000010ff */
[----:B------:R-:W-:Y:S01]  /*242c0*/  F2FP.BF16.F32.PACK_AB R71, RZ, R71 ;  /* 0x00000047ff47723e */ /* 0x000fe200000010ff */
[----:B------:R0:W-:Y:S01]  /*242d0*/  @P0 STG.E.U16 desc[UR52][R12.64+0x1b2], R69 ;  /* 0x0001b2450c000986 */ /* 0x0001e2000c101534 */
[----:B------:R-:W-:-:S03]  /*242e0*/  ISETP.GT.AND P0, PT, R0, 0xc1, P1 ;  /* 0x000000c10000780c */ /* 0x000fc60000f04270 */
[----:B------:R-:W-:Y:S01]  /*242f0*/  @P6 STG.E.U16 desc[UR52][R14.64+0x1b0], R70 ;  /* 0x0001b0460e006986 */ /* 0x000fe2000c101534 */
[----:B------:R-:W-:Y:S01]  /*24300*/  ISETP.GT.AND P6, PT, R0, 0xc0, P1 ;  /* 0x000000c00000780c */ /* 0x000fe20000fc4270 */
[-C--:B------:R-:W-:Y:S02]  /*24310*/  FMUL R40, R40, R2.reuse ;  /* 0x0000000228287220 */ /* 0x080fe40000400000 */
[----:B------:R-:W-:Y:S01]  /*24320*/  @P5 STG.E.U16 desc[UR52][R14.64+0x1b2], R71 ;  /* 0x0001b2470e005986 */ /* 0x000fe2000c101534 */
[----:B------:R-:W-:Y:S01]  /*24330*/  ISETP.GT.AND P5, PT, R0, 0xc0, P4 ;  /* 0x000000c00000780c */ /* 0x000fe200027a4270 */
[-C--:B------:R-:W-:Y:S01]  /*24340*/  FMUL R41, R41, R2.reuse ;  /* 0x0000000229297220 */ /* 0x080fe20000400000 */
[----:B------:R-:W-:Y:S01]  /*24350*/  FMUL R42, R42, R2 ;  /* 0x000000022a2a7220 */ /* 0x000fe20000400000 */
[----:B------:R-:W-:-:S03]  /*24360*/  F2FP.BF16.F32.PACK_AB R40, RZ, R40 ;  /* 0x00000028ff28723e */ /* 0x000fc600000010ff */
[----:B------:R-:W-:Y:S02]  /*24370*/  F2FP.BF16.F32.PACK_AB R41, RZ, R41 ;  /* 0x00000029ff29723e */ /* 0x000fe400000010ff */
[----:B------:R-:W-:Y:S01]  /*24380*/  F2FP.BF16.F32.PACK_AB R42, RZ, R42 ;  /* 0x0000002aff2a723e */ /* 0x000fe200000010ff */
[----:B------:R-:W-:Y:S01]  /*24390*/  @P6 STG.E.U16 desc[UR52][R8.64+0x180], R40 ;  /* 0x0001802808006986 */ /* 0x000fe2000c101534 */
[----:B------:R-:W-:-:S03]  /*243a0*/  ISETP.GT.AND P6, PT, R0, 0xc1, P4 ;  /* 0x000000c10000780c */ /* 0x000fc600027c4270 */
[----:B------:R-:W-:Y:S01]  /*243b0*/  @P0 STG.E.U16 desc[UR52][R8.64+0x182], R41 ;  /* 0x0001822908000986 */ /* 0x000fe2000c101534 */
[C---:B------:R-:W-:Y:S01]  /*243c0*/  ISETP.GT.AND P0, PT, R0.reuse, 0xc8, P1 ;  /* 0x000000c80000780c */ /* 0x040fe20000f04270 */
        /* <DEDUP_REMOVED lines=8> */
[----:B------:R-:W-:Y:S04]  /*24450*/  @P6 STG.E.U16 desc[UR52][R4.64+0x182], R43 ;  /* 0x0001822b04006986 */ /* 0x000fe8000c101534 */
[----:B------:R-:W-:Y:S01]  /*24460*/  @P0 STG.E.U16 desc[UR52][R8.64+0x190], R44 ;  /* 0x0001902c08000986 */ /* 0x000fe2000c101534 */
[----:B------:R-:W-:-:S03]  /*24470*/  ISETP.GT.AND P0, PT, R0, 0xc8, P4 ;  /* 0x000000c80000780c */ /* 0x000fc60002704270 */
[----:B------:R-:W-:Y:S01]  /*24480*/  @P5 STG.E.U16 desc[UR52][R8.64+0x192], R45 ;  /* 0x0001922d08005986 */ /* 0x000fe2000c101534 */
[----:B------:R-:W-:Y:S01]  /*24490*/  ISETP.GT.AND P5, PT, R0, 0xc9, P4 ;  /* 0x000000c90000780c */ /* 0x000fe200027a4270 */
[-C--:B------:R-:W-:Y:S01]  /*244a0*/  FMUL R46, R46, R2.reuse ;  /* 0x000000022e2e7220 */ /* 0x080fe20000400000 */
[----:B------:R-:W-:Y:S01]  /*244b0*/  FMUL R47, R47, R2 ;  /* 0x000000022f2f7220 */ /* 0x000fe20000400000 */
[----:B------:R-:W-:-:S03]  /*244c0*/  ISETP.GT.AND P6, PT, R0, 0xd0, P1 ;  /* 0x000000d00000780c */ /* 0x000fc60000fc4270 */
[----:B------:R-:W-:Y:S02]  /*244d0*/  F2FP.BF16.F32.PACK_AB R46, RZ, R46 ;  /* 0x0000002eff2e723e */ /* 0x000fe400000010ff */
[----:B------:R-:W-:Y:S01]  /*244e0*/  F2FP.BF16.F32.PACK_AB R47, RZ, R47 ;  /* 0x0000002fff2f723e */ /* 0x000fe200000010ff */
[----:B------:R-:W-:Y:S02]  /*244f0*/  FMUL R48, R48, R2 ;  /* 0x0000000230307220 */ /* 0x000fe40000400000 */
[----:B------:R-:W-:Y:S04]  /*24500*/  @P0 STG.E.U16 desc[UR52][R4.64+0x190], R46 ;  /* 0x0001902e04000986 */ /* 0x000fe8000c101534 */
[----:B------:R-:W-:Y:S01]  /*24510*/  @P5 STG.E.U16 desc[UR52][R4.64+0x192], R47 ;  /* 0x0001922f04005986 */ /* 0x000fe2000c101534 */
[----:B------:R-:W-:-:S02]  /*24520*/  ISETP.GT.AND P5, PT, R0, 0xd1, P1 ;  /* 0x000000d10000780c */ /* 0x000fc40000fa4270 */
[----:B------:R-:W-:Y:S01]  /*24530*/  F2FP.BF16.F32.PACK_AB R48, RZ, R48 ;  /* 0x00000030ff30723e */ /* 0x000fe200000010ff */
[----:B------:R-:W-:-:S04]  /*24540*/  FMUL R49, R49, R2 ;  /* 0x0000000231317220 */ /* 0x000fc80000400000 */
[----:B------:R-:W-:Y:S01]  /*24550*/  @P6 STG.E.U16 desc[UR52][R8.64+0x1a0], R48 ;  /* 0x0001a03008006986 */ /* 0x000fe2000c101534 */
[----:B------:R-:W-:Y:S02]  /*24560*/  ISETP.GT.AND P6, PT, R0, 0xd0, P4 ;  /* 0x000000d00000780c */ /* 0x000fe400027c4270 */
[----:B------:R-:W-:Y:S01]  /*24570*/  F2FP.BF16.F32.PACK_AB R49, RZ, R49 ;  /* 0x00000031ff31723e */ /* 0x000fe200000010ff */
[----:B------:R-:W-:Y:S01]  /*24580*/  FMUL R50, R50, R2 ;  /* 0x0000000232327220 */ /* 0x000fe20000400000 */
[C---:B------:R-:W-:Y:S02]  /*24590*/  ISETP.GT.AND P0, PT, R0.reuse, 0xd8, P1 ;  /* 0x000000d80000780c */ /* 0x040fe40000f04270 */
[C---:B------:R-:W-:Y:S01]  /*245a0*/  ISETP.GT.AND P1, PT, R0.reuse, 0xd9, P1 ;  /* 0x000000d90000780c */ /* 0x040fe20000f24270 */
[----:B------:R-:W-:Y:S01]  /*245b0*/  @P5 STG.E.U16 desc[UR52][R8.64+0x1a2], R49 ;  /* 0x0001a23108005986 */ /* 0x000fe2000c101534 */
[----:B------:R-:W-:Y:S02]  /*245c0*/  ISETP.GT.AND P5, PT, R0, 0xd1, P4 ;  /* 0x000000d10000780c */ /* 0x000fe400027a4270 */
[----:B------:R-:W-:Y:S01]  /*245d0*/  F2FP.BF16.F32.PACK_AB R50, RZ, R50 ;  /* 0x00000032ff32723e */ /* 0x000fe200000010ff */
[-C--:B------:R-:W-:Y:S01]  /*245e0*/  FMUL R51, R51, R2.reuse ;  /* 0x0000000233337220 */ /* 0x080fe20000400000 */
[-C--:B------:R-:W-:Y:S01]  /*245f0*/  FMUL R52, R52, R2.reuse ;  /* 0x0000000234347220 */ /* 0x080fe20000400000 */
[----:B------:R-:W-:-:S02]  /*24600*/  FMUL R53, R53, R2 ;  /* 0x0000000235357220 */ /* 0x000fc40000400000 */
[----:B------:R-:W-:Y:S01]  /*24610*/  @P6 STG.E.U16 desc[UR52][R4.64+0x1a0], R50 ;  /* 0x0001a03204006986 */ /* 0x000fe2000c101534 */
[C---:B------:R-:W-:Y:S02]  /*24620*/  ISETP.GT.AND P6, PT, R0.reuse, 0xd8, P4 ;  /* 0x000000d80000780c */ /* 0x040fe400027c4270 */
[----:B------:R-:W-:Y:S02]  /*24630*/  F2FP.BF16.F32.PACK_AB R51, RZ, R51 ;  /* 0x00000033ff33723e */ /* 0x000fe400000010ff */
[----:B------:R-:W-:Y:S01]  /*24640*/  ISETP.GT.AND P4, PT, R0, 0xd9, P4 ;  /* 0x000000d90000780c */ /* 0x000fe20002784270 */
[----:B------:R-:W-:Y:S01]  /*24650*/  FMUL R54, R54, R2 ;  /* 0x0000000236367220 */ /* 0x000fe20000400000 */
[----:B------:R-:W-:Y:S01]  /*24660*/  F2FP.BF16.F32.PACK_AB R52, RZ, R52 ;  /* 0x00000034ff34723e */ /* 0x000fe200000010ff */
[----:B0-----:R-:W-:Y:S01]  /*24670*/  @P1 IMAD.MOV.U32 R12, RZ, RZ, R8 ;  /* 0x000000ffff0c1224 */ /* 0x001fe200078e0008 */
[----:B------:R-:W-:Y:S01]  /*24680*/  F2FP.BF16.F32.PACK_AB R53, RZ, R53 ;  /* 0x00000035ff35723e */ /* 0x000fe200000010ff */
[----:B------:R-:W-:-:S02]  /*24690*/  @P1 IMAD.MOV.U32 R13, RZ, RZ, R9 ;  /* 0x000000ffff0d1224 */ /* 0x000fc400078e0009 */
[----:B------:R-:W-:Y:S01]  /*246a0*/  FMUL R55, R55, R2 ;  /* 0x0000000237377220 */ /* 0x000fe20000400000 */
[----:B------:R-:W-:Y:S01]  /*246b0*/  @P5 STG.E.U16 desc[UR52][R4.64+0x1a2], R51 ;  /* 0x0001a23304005986 */ /* 0x000fe2000c101534 */
[----:B------:R-:W-:-:S03]  /*246c0*/  F2FP.BF16.F32.PACK_AB R54, RZ, R54 ;  /* 0x00000036ff36723e */ /* 0x000fc600000010ff */
[----:B------:R-:W-:Y:S01]  /*246d0*/  @P0 STG.E.U16 desc[UR52][R8.64+0x1b0], R52 ;  /* 0x0001b03408000986 */ /* 0x000fe2000c101534 */
[----:B------:R-:W-:-:S03]  /*246e0*/  F2FP.BF16.F32.PACK_AB R55, RZ, R55 ;  /* 0x00000037ff37723e */ /* 0x000fc600000010ff */
[----:B------:R-:W-:Y:S01]  /*246f0*/  @P1 STG.E.U16 desc[UR52][R12.64+0x1b2], R53 ;  /* 0x0001b2350c001986 */ /* 0x000fe2000c101534 */
[C---:B------:R-:W-:Y:S02]  /*24700*/  ISETP.GT.AND P1, PT, R0.reuse, 0xc0, P2 ;  /* 0x000000c00000780c */ /* 0x040fe40001724270 */
[C---:B------:R-:W-:Y:S01]  /*24710*/  ISETP.GT.AND P0, PT, R0.reuse, 0xc0, P3 ;  /* 0x000000c00000780c */ /* 0x040fe20001f04270 */
[----:B------:R-:W-:Y:S01]  /*24720*/  @P6 STG.E.U16 desc[UR52][R4.64+0x1b0], R54 ;  /* 0x0001b03604006986 */ /* 0x000fe2000c101534 */
[----:B------:R-:W-:Y:S01]  /*24730*/  ISETP.GT.AND P5, PT, R0, 0xc1, P3 ;  /* 0x000000c10000780c */ /* 0x000fe20001fa4270 */
[-C--:B------:R-:W-:Y:S01]  /*24740*/  FMUL R24, R24, R2.reuse ;  /* 0x0000000218187220 */ /* 0x080fe20000400000 */
[-C--:B------:R-:W-:Y:S01]  /*24750*/  FMUL R25, R25, R2.reuse ;  /* 0x0000000219197220 */ /* 0x080fe20000400000 */
[----:B------:R0:W-:Y:S01]  /*24760*/  @P4 STG.E.U16 desc[UR52][R4.64+0x1b2], R55 ;  /* 0x0001b23704004986 */ /* 0x0001e2000c101534 */
[----:B------:R-:W-:Y:S01]  /*24770*/  ISETP.GT.AND P4, PT, R0, 0xc1, P2 ;  /* 0x000000c10000780c */ /* 0x000fe20001784270 */
[----:B------:R-:W-:Y:S01]  /*24780*/  FMUL R26, R26, R2 ;  /* 0x000000021a1a7220 */ /* 0x000fe20000400000 */
[----:B------:R-:W-:-:S02]  /*24790*/  F2FP.BF16.F32.PACK_AB R24, RZ, R24 ;  /* 0x00000018ff18723e */ /* 0x000fc400000010ff */
[----:B------:R-:W-:Y:S01]  /*247a0*/  F2FP.BF16.F32.PACK_AB R25, RZ, R25 ;  /* 0x00000019ff19723e */ /* 0x000fe200000010ff */
[----:B------:R-:W-:Y:S01]  /*247b0*/  FMUL R27, R27, R2 ;  /* 0x000000021b1b7220 */ /* 0x000fe20000400000 */
[----:B------:R-:W-:Y:S02]  /*247c0*/  F2FP.BF16.F32.PACK_AB R26, RZ, R26 ;  /* 0x0000001aff1a723e */ /* 0x000fe400000010ff */
[C---:B------:R-:W-:Y:S02]  /*247d0*/  ISETP.GT.AND P6, PT, R0.reuse, 0xc8, P2 ;  /* 0x000000c80000780c */ /* 0x040fe400017c4270 */
[----:B0-----:R-:W-:Y:S01]  /*247e0*/  @P1 MOV R4, R10 ;  /* 0x0000000a00041202 */ /* 0x001fe20000000f00 */
[----:B------:R-:W-:Y:S01]  /*247f0*/  @P1 IMAD.MOV.U32 R5, RZ, RZ, R11 ;  /* 0x000000ffff051224 */ /* 0x000fe200078e000b */
[----:B------:R-:W-:Y:S01]  /*24800*/  @P0 STG.E.U16 desc[UR52][R6.64+0x180], R24 ;  /* 0x0001801806000986 */ /* 0x000fe2000c101534 */
[----:B------:R-:W-:-:S03]  /*24810*/  ISETP.GT.AND P0, PT, R0, 0xc8, P3 ;  /* 0x000000c80000780c */ /* 0x000fc60001f04270 */
[----:B------:R-:W-:Y:S01]  /*24820*/  @P5 STG.E.U16 desc[UR52][R6.64+0x182], R25 ;  /* 0x0001821906005986 */ /* 0x000fe2000c101534 */
[----:B------:R-:W-:Y:S01]  /*24830*/  ISETP.GT.AND P5, PT, R0, 0xc9, P3 ;  /* 0x000000c90000780c */ /* 0x000fe20001fa4270 */
[-C--:B------:R-:W-:Y:S01]  /*24840*/  FMUL R28, R28, R2.reuse ;  /* 0x000000021c1c7220 */ /* 0x080fe20000400000 */
[----:B------:R-:W-:Y:S01]  /*24850*/  F2FP.BF16.F32.PACK_AB R27, RZ, R27 ;  /* 0x0000001bff1b723e */ /* 0x000fe200000010ff */
[----:B------:R0:W-:Y:S01]  /*24860*/  @P1 STG.E.U16 desc[UR52][R4.64+0x180], R26 ;  /* 0x0001801a04001986 */ /* 0x0001e2000c101534 */
[----:B------:R-:W-:Y:S01]  /*24870*/  ISETP.GT.AND P1, PT, R0, 0xc9, P2 ;  /* 0x000000c90000780c */ /* 0x000fe20001724270 */
[-C--:B------:R-:W-:Y:S01]  /*24880*/  FMUL R29, R29, R2.reuse ;  /* 0x000000021d1d7220 */ /* 0x080fe20000400000 */
[----:B------:R-:W-:Y:S01]  /*24890*/  FMUL R30, R30, R2 ;  /* 0x000000021e1e7220 */ /* 0x000fe20000400000 */
[----:B------:R-:W-:Y:S01]  /*248a0*/  F2FP.BF16.F32.PACK_AB R28, RZ, R28 ;  /* 0x0000001cff1c723e */ /* 0x000fe200000010ff */
[----:B0-----:R-:W-:Y:S02]  /*248b0*/  @P4 IMAD.MOV.U32 R4, RZ, RZ, R10 ;  /* 0x000000ffff044224 */ /* 0x001fe400078e000a */
[----:B------:R-:W-:Y:S01]  /*248c0*/  @P4 IMAD.MOV.U32 R5, RZ, RZ, R11 ;  /* 0x000000ffff054224 */ /* 0x000fe200078e000b */
[----:B------:R-:W-:Y:S01]  /*248d0*/  F2FP.BF16.F32.PACK_AB R29, RZ, R29 ;  /* 0x0000001dff1d723e */ /* 0x000fe200000010ff */
[----:B------:R-:W-:Y:S01]  /*248e0*/  FMUL R31, R31, R2 ;  /* 0x000000021f1f7220 */ /* 0x000fe20000400000 */
[----:B------:R-:W-:-:S02]  /*248f0*/  F2FP.BF16.F32.PACK_AB R30, RZ, R30 ;  /* 0x0000001eff1e723e */ /* 0x000fc400000010ff */
[----:B------:R0:W-:Y:S01]  /*24900*/  @P4 STG.E.U16 desc[UR52][R4.64+0x182], R27 ;  /* 0x0001821b04004986 */ /* 0x0001e2000c101534 */
[----:B------:R-:W-:Y:S01]  /*24910*/  ISETP.GT.AND P4, PT, R0, 0xd0, P3 ;  /* 0x000000d00000780c */ /* 0x000fe20001f84270 */
[----:B------:R-:W-:Y:S02]  /*24920*/  FMUL R32, R32, R2 ;  /* 0x0000000220207220 */ /* 0x000fe40000400000 */
[----:B------:R-:W-:Y:S01]  /*24930*/  @P0 STG.E.U16 desc[UR52][R6.64+0x190], R28 ;  /* 0x0001901c06000986 */ /* 0x000fe2000c101534 */
[----:B------:R-:W-:-:S03]  /*24940*/  F2FP.BF16.F32.PACK_AB R31, RZ, R31 ;  /* 0x0000001fff1f723e */ /* 0x000fc600000010ff */
[----:B------:R-:W-:Y:S01]  /*24950*/  @P5 STG.E.U16 desc[UR52][R6.64+0x192], R29 ;  /* 0x0001921d06005986 */ /* 0x000fe2000c101534 */
[----:B0-----:R-:W-:Y:S01]  /*24960*/  @P6 MOV R4, R10 ;  /* 0x0000000a00046202 */ /* 0x001fe20000000f00 */
[----:B------:R-:W-:Y:S01]  /*24970*/  @P6 IMAD.MOV.U32 R5, RZ, RZ, R11 ;  /* 0x000000ffff056224 */ /* 0x000fe200078e000b */
[----:B------:R-:W-:Y:S02]  /*24980*/  F2FP.BF16.F32.PACK_AB R32, RZ, R32 ;  /* 0x00000020ff20723e */ /* 0x000fe400000010ff */
[C---:B------:R-:W-:Y:S02]  /*24990*/  ISETP.GT.AND P5, PT, R0.reuse, 0xd0, P2 ;  /* 0x000000d00000780c */ /* 0x040fe400017a4270 */
[----:B------:R0:W-:Y:S01]  /*249a0*/  @P6 STG.E.U16 desc[UR52][R4.64+0x190], R30 ;  /* 0x0001901e04006986 */ /* 0x0001e2000c101534 */
[----:B------:R-:W-:Y:S01]  /*249b0*/  ISETP.GT.AND P0, PT, R0, 0xd1, P3 ;  /* 0x000000d10000780c */ /* 0x000fe20001f04270 */
[-C--:B------:R-:W-:Y:S01]  /*249c0*/  FMUL R33, R33, R2.reuse ;  /* 0x0000000221217220 */ /* 0x080fe20000400000 */
[----:B------:R-:W-:Y:S01]  /*249d0*/  FMUL R34, R34, R2 ;  /* 0x0000000222227220 */ /* 0x000fe20000400000 */
[----:B0-----:R-:W-:-:S02]  /*249e0*/  @P1 IMAD.MOV.U32 R4, RZ, RZ, R10 ;  /* 0x000000ffff041224 */ /* 0x001fc400078e000a */
[----:B------:R-:W-:-:S05]  /*249f0*/  @P1 IMAD.MOV.U32 R5, RZ, RZ, R11 ;  /* 0x000000ffff051224 */ /* 0x000fca00078e000b */
[----:B------:R0:W-:Y:S04]  /*24a00*/  @P1 STG.E.U16 desc[UR52][R4.64+0x192], R31 ;  /* 0x0001921f04001986 */ /* 0x0001e8000c101534 */
[----:B------:R-:W-:Y:S01]  /*24a10*/  @P4 STG.E.U16 desc[UR52][R6.64+0x1a0], R32 ;  /* 0x0001a02006004986 */ /* 0x000fe2000c101534 */
[C---:B------:R-:W-:Y:S02]  /*24a20*/  ISETP.GT.AND P4, PT, R0.reuse, 0xd1, P2 ;  /* 0x000000d10000780c */ /* 0x040fe40001784270 */
[----:B------:R-:W-:Y:S02]  /*24a30*/  F2FP.BF16.F32.PACK_AB R33, RZ, R33 ;  /* 0x00000021ff21723e */ /* 0x000fe400000010ff */
[----:B------:R-:W-:Y:S01]  /*24a40*/  ISETP.GT.AND P6, PT, R0, 0xd8, P2 ;  /* 0x000000d80000780c */ /* 0x000fe200017c4270 */
[----:B------:R-:W-:Y:S01]  /*24a50*/  FMUL R35, R35, R2 ;  /* 0x0000000223237220 */ /* 0x000fe20000400000 */
[----:B------:R-:W-:Y:S01]  /*24a60*/  F2FP.BF16.F32.PACK_AB R34, RZ, R34 ;  /* 0x00000022ff22723e */ /* 0x000fe200000010ff */
[----:B0-----:R-:W-:Y:S01]  /*24a70*/  @P5 IMAD.MOV.U32 R5, RZ, RZ, R11 ;  /* 0x000000ffff055224 */ /* 0x001fe200078e000b */
[----:B------:R-:W-:-:S02]  /*24a80*/  @P5 MOV R4, R10 ;  /* 0x0000000a00045202 */ /* 0x000fc40000000f00 */
[C---:B------:R-:W-:Y:S01]  /*24a90*/  ISETP.GT.AND P1, PT, R0.reuse, 0xd8, P3 ;  /* 0x000000d80000780c */ /* 0x040fe20001f24270 */
[----:B------:R-:W-:Y:S01]  /*24aa0*/  @P0 STG.E.U16 desc[UR52][R6.64+0x1a2], R33 ;  /* 0x0001a22106000986 */ /* 0x000fe2000c101534 */
[----:B------:R-:W-:Y:S01]  /*24ab0*/  ISETP.GT.AND P3, PT, R0, 0xd9, P3 ;  /* 0x000000d90000780c */ /* 0x000fe20001f64270 */
[-C--:B------:R-:W-:Y:S01]  /*24ac0*/  FMUL R36, R36, R2.reuse ;  /* 0x0000000224247220 */ /* 0x080fe20000400000 */
[----:B------:R-:W-:Y:S01]  /*24ad0*/  ISETP.GT.AND P2, PT, R0, 0xd9, P2 ;  /* 0x000000d90000780c */ /* 0x000fe20001744270 */
[----:B------:R0:W-:Y:S01]  /*24ae0*/  @P5 STG.E.U16 desc[UR52][R4.64+0x1a0], R34 ;  /* 0x0001a02204005986 */ /* 0x0001e2000c101534 */
[-C--:B------:R-:W-:Y:S01]  /*24af0*/  FMUL R37, R37, R2.reuse ;  /* 0x0000000225257220 */ /* 0x080fe20000400000 */
[----:B------:R-:W-:Y:S01]  /*24b00*/  F2FP.BF16.F32.PACK_AB R35, RZ, R35 ;  /* 0x00000023ff23723e */ /* 0x000fe200000010ff */
[-C--:B------:R-:W-:Y:S01]  /*24b10*/  FMUL R38, R38, R2.reuse ;  /* 0x0000000226267220 */ /* 0x080fe20000400000 */
[----:B------:R-:W-:Y:S01]  /*24b20*/  FMUL R39, R39, R2 ;  /* 0x0000000227277220 */ /* 0x000fe20000400000 */
[----:B------:R-:W-:-:S02]  /*24b30*/  F2FP.BF16.F32.PACK_AB R36, RZ, R36 ;  /* 0x00000024ff24723e */ /* 0x000fc400000010ff */
[----:B------:R-:W-:Y:S01]  /*24b40*/  F2FP.BF16.F32.PACK_AB R37, RZ, R37 ;  /* 0x00000025ff25723e */ /* 0x000fe200000010ff */
[----:B0-----:R-:W-:Y:S02]  /*24b50*/  @P4 IMAD.MOV.U32 R4, RZ, RZ, R10 ;  /* 0x000000ffff044224 */ /* 0x001fe400078e000a */
[--C-:B------:R-:W-:Y:S01]  /*24b60*/  @P4 IMAD.MOV.U32 R5, RZ, RZ, R11.reuse ;  /* 0x000000ffff054224 */ /* 0x100fe200078e000b */
[----:B------:R-:W-:Y:S02]  /*24b70*/  F2FP.BF16.F32.PACK_AB R38, RZ, R38 ;  /* 0x00000026ff26723e */ /* 0x000fe400000010ff */
[----:B------:R-:W-:Y:S02]  /*24b80*/  F2FP.BF16.F32.PACK_AB R39, RZ, R39 ;  /* 0x00000027ff27723e */ /* 0x000fe400000010ff */
[----:B------:R0:W-:Y:S04]  /*24b90*/  @P4 STG.E.U16 desc[UR52][R4.64+0x1a2], R35 ;  /* 0x0001a22304004986 */ /* 0x0001e8000c101534 */
[----:B------:R1:W-:Y:S04]  /*24ba0*/  @P1 STG.E.U16 desc[UR52][R6.64+0x1b0], R36 ;  /* 0x0001b02406001986 */ /* 0x0003e8000c101534 */
[----:B------:R1:W-:Y:S01]  /*24bb0*/  @P3 STG.E.U16 desc[UR52][R6.64+0x1b2], R37 ;  /* 0x0001b22506003986 */ /* 0x0003e2000c101534 */
[----:B0-----:R-:W-:Y:S01]  /*24bc0*/  @P6 MOV R4, R10 ;  /* 0x0000000a00046202 */ /* 0x001fe20000000f00 */
[----:B------:R-:W-:-:S05]  /*24bd0*/  @P6 IMAD.MOV.U32 R5, RZ, RZ, R11 ;  /* 0x000000ffff056224 */ /* 0x000fca00078e000b */
[----:B------:R1:W-:Y:S04]  /*24be0*/  @P6 STG.E.U16 desc[UR52][R4.64+0x1b0], R38 ;  /* 0x0001b02604006986 */ /* 0x0003e8000c101534 */
[----:B------:R1:W-:Y:S02]  /*24bf0*/  @P2 STG.E.U16 desc[UR52][R10.64+0x1b2], R39 ;  /* 0x0001b2270a002986 */ /* 0x0003e4000c101534 */
.L_x_694:
[----:B------:R-:W-:Y:S05]  /*24c00*/  BSYNC B0 ;  /* 0x0000000000007941 */ /* 0x000fea0003800000 */
.L_x_28:
[----:B01----:R-:W2:Y:S04]  /*24c10*/  LDL.LU R5, [R1+0x218] ;  /* 0x0002180001057983 */ /* 0x003ea80000300800 */
[----:B------:R-:W2:Y:S01]  /*24c20*/  LDL.LU R4, [R1+0x21c] ;  /* 0x00021c0001047983 */ /* 0x000ea20000300800 */
[----:B------:R-:W-:Y:S01]  /*24c30*/  ULDC UR4, c[0x0][0xc] ;  /* 0x0000030000047ab9 */ /* 0x000fe20000000800 */
[----:B------:R-:W-:Y:S01]  /*24c40*/  ULDC UR5, c[0x0][0x10] ;  /* 0x0000040000057ab9 */ /* 0x000fe20000000800 */
[----:B-----5:R-:W2:Y:S01]  /*24c50*/  LDC R3, c[0x0][0x14] ;  /* 0x00000500ff037b82 */ /* 0x020ea20000000800 */
[----:B------:R-:W-:Y:S01]  /*24c60*/  UIMAD.WIDE.U32 UR4, UR4, UR5, URZ ;  /* 0x00000005040472a5 */ /* 0x000fe2000f8e003f */
[----:B------:R-:W-:Y:S01]  /*24c70*/  PRMT R0, RZ, 0x7610, R0 ;  /* 0x00007610ff007816 */ /* 0x000fe20000000000 */
[----:B------:R-:W-:Y:S01]  /*24c80*/  UMOV UR43, 0xffffffff ;  /* 0xffffffff002b7882 */ /* 0x000fe20000000000 */
[----:B------:R-:W-:-:S03]  /*24c90*/  UMOV UR42, 0xffffffff ;  /* 0xffffffff002a7882 */ /* 0x000fc60000000000 */
[----:B--2---:R-:W-:-:S04]  /*24ca0*/  IMAD.WIDE.U32 R4, R3, UR4, R4 ;  /* 0x0000000403047c25 */ /* 0x004fc8000f8e0004 */
[----:B------:R-:W-:Y:S01]  /*24cb0*/  IMAD R3, R3, UR5, RZ ;  /* 0x0000000503037c24 */ /* 0x000fe2000f8e02ff */
[----:B------:R-:W-:Y:S01]  /*24cc0*/  ULDC.64 UR4, c[0x0][0x650] ;  /* 0x0001940000047ab9 */ /* 0x000fe20000000a00 */
[----:B------:R-:W-:Y:S01]  /*24cd0*/  IMAD.MOV.U32 R7, RZ, RZ, R4 ;  /* 0x000000ffff077224 */ /* 0x000fe200078e0004 */
[----:B------:R-:W-:Y:S01]  /*24ce0*/  ISETP.GE.U32.AND P0, PT, R4, UR4, PT ;  /* 0x0000000404007c0c */ /* 0x000fe2000bf06070 */
[----:B------:R-:W-:-:S05]  /*24cf0*/  IMAD.IADD R6, R5, 0x1, R3 ;  /* 0x0000000105067824 */ /* 0x000fca00078e0203 */
[----:B------:R0:W-:Y:S01]  /*24d00*/  STL [R1+0x218], R6 ;  /* 0x0002180601007387 */ /* 0x0001e20000100800 */
[----:B------:R-:W-:-:S03]  /*24d10*/  ISETP.GE.U32.AND.EX P0, PT, R6, UR5, PT, P0 ;  /* 0x0000000506007c0c */ /* 0x000fc6000bf06100 */
[----:B------:R0:W-:Y:S10]  /*24d20*/  STL [R1+0x21c], R7 ;  /* 0x00021c0701007387 */ /* 0x0001f40000100800 */
[----:B0-----:R-:W-:Y:S05]  /*24d30*/  @P0 BRA `(.L_x_695) ;  /* 0x0000000400880947 */ /* 0x001fea0003800000 */
[----:B------:R-:W0:Y:S01]  /*24d40*/  S2UR UR6, SR_CTAID.X ;  /* 0x00000000000679c3 */ /* 0x000e220000002500 */
[----:B------:R-:W-:Y:S01]  /*24d50*/  ULDC.64 UR12, c[0x0][0x628] ;  /* 0x00018a00000c7ab9 */ /* 0x000fe20000000a00 */
[----:B------:R-:W-:Y:S01]  /*24d60*/  ULDC UR4, c[0x0][0x150] ;  /* 0x0000540000047ab9 */ /* 0x000fe20000000800 */
[----:B------:R-:W-:Y:S01]  /*24d70*/  ISETP.NE.U32.AND P0, PT, RZ, UR12, PT ;  /* 0x0000000cff007c0c */ /* 0x000fe2000bf05070 */
[----:B------:R-:W-:Y:S01]  /*24d80*/  ULDC UR15, c[0x0][0x630] ;  /* 0x00018c00000f7ab9 */ /* 0x000fe20000000800 */
[C---:B------:R-:W-:Y:S01]  /*24d90*/  R2UR UR16, R7.reuse ;  /* 0x00000000071072ca */ /* 0x040fe200000e0000 */
[----:B------:R-:W-:Y:S01]  /*24da0*/  ULDC UR19, c[0x0][0x154] ;  /* 0x0000550000137ab9 */ /* 0x000fe20000000800 */
[----:B------:R-:W-:Y:S01]  /*24db0*/  ISETP.NE.AND.EX P0, PT, RZ, UR13, PT, P0 ;  /* 0x0000000dff007c0c */ /* 0x000fe2000bf05300 */
[----:B------:R-:W1:Y:S01]  /*24dc0*/  S2UR UR18, SR_CTAID.Y ;  /* 0x00000000001279c3 */ /* 0x000e620000002600 */
[----:B------:R-:W-:Y:S02]  /*24dd0*/  R2UR UR17, R6 ;  /* 0x00000000061172ca */ /* 0x000fe400000e0000 */
[----:B------:R-:W-:-:S02]  /*24de0*/  R2UR UR10, R7 ;  /* 0x00000000070a72ca */ /* 0x000fc400000e0000 */
[----:B------:R-:W-:Y:S02]  /*24df0*/  R2UR UR11, R6 ;  /* 0x00000000060b72ca */ /* 0x000fe400000e0000 */
[----:B0-----:R-:W-:-:S05]  /*24e00*/  I2FP.F32.U32 R0, UR6 ;  /* 0x0000000600007c45 */ /* 0x001fca0008201000 */
[----:B------:R-:W-:-:S04]  /*24e10*/  FMUL R0, R0, UR4 ;  /* 0x0000000400007c20 */ /* 0x000fc80008400000 */
[----:B------:R0:W2:Y:S01]  /*24e20*/  F2I.U32.TRUNC.NTZ R3, R0 ;  /* 0x0000000000037305 */ /* 0x0000a2000020f000 */
[----:B-1----:R-:W-:Y:S05]  /*24e30*/  @!P0 BRA `(.L_x_696) ;  /* 0x0000000000308947 */ /* 0x002fea0003800000 */
        /* <DEDUP_REMOVED lines=12> */
.L_x_696:
[----:B------:R-:W-:Y:S01]  /*24f00*/  USHF.R.U64 UR42, UR10, UR15, UR11 ;  /* 0x0000000f0a2a7299 */ /* 0x000fe2000800120b */
[----:B0-----:R-:W-:Y:S01]  /*24f10*/  I2FP.F32.U32 R0, UR18 ;  /* 0x0000001200007c45 */ /* 0x001fe20008201000 */
[----:B------:R-:W-:Y:S02]  /*24f20*/  USHF.R.U32.HI UR4, URZ, UR15, UR11 ;  /* 0x0000000f3f047299 */ /* 0x000fe4000801160b */
        /* <DEDUP_REMOVED lines=8> */
[----:B------:R-:W-:Y:S01]  /*24fb0*/  UIMAD.WIDE.U32 UR8, UR10, UR12, UR8 ;  /* 0x0000000c0a0872a5 */ /* 0x000fe2000f8e0008 */
[----:B--2---:R-:W-:Y:S01]  /*24fc0*/  R2UR UR12, R3 ;  /* 0x00000000030c72ca */ /* 0x004fe200000e0000 */
[----:B------:R-:W-:Y:S01]  /*24fd0*/  UIMAD UR10, UR10, UR13, UR4 ;  /* 0x0000000d0a0a72a4 */ /* 0x000fe2000f8e0204 */
[----:B------:R-:W-:Y:S01]  /*24fe0*/  ULDC UR11, c[0x0][0x618] ;  /* 0x00018600000b7ab9 */ /* 0x000fe20000000800 */
[----:B------:R-:W-:Y:S02]  /*24ff0*/  ULDC UR21, c[0x0][0x658] ;  /* 0x0001960000157ab9 */ /* 0x000fe40000000800 */
[----:B------:R-:W-:Y:S01]  /*25000*/  UIADD3 UR9, UR9, UR10, URZ ;  /* 0x0000000a09097290 */ /* 0x000fe2000fffe03f */
[----:B------:R-:W-:Y:S01]  /*25010*/  UMOV UR15, 0xffffffff ;  /* 0xffffffff000f7882 */ /* 0x000fe20000000000 */
[----:B------:R-:W-:Y:S01]  /*25020*/  ULDC.64 UR4, c[0x0][0x640] ;  /* 0x0001900000047ab9 */ /* 0x000fe20000000a00 */
[----:B------:R-:W-:Y:S01]  /*25030*/  USHF.L.U32 UR15, UR15, UR21, URZ ;  /* 0x000000150f0f7299 */ /* 0x000fe2000800063f */
[----:B------:R-:W-:Y:S01]  /*25040*/  ISETP.NE.U32.AND P0, PT, RZ, UR4, PT ;  /* 0x00000004ff007c0c */ /* 0x000fe2000bf05070 */
[----:B------:R-:W-:-:S02]  /*25050*/  USHF.R.U64 UR16, UR8, UR11, UR9 ;  /* 0x0000000b08107299 */ /* 0x000fc40008001209 */
[----:B------:R-:W-:Y:S01]  /*25060*/  USHF.R.U32.HI UR8, URZ, UR11, UR9 ;  /* 0x0000000b3f087299 */ /* 0x000fe20008011609 */
[----:B0-----:R-:W-:Y:S01]  /*25070*/  R2UR UR14, R0 ;  /* 0x00000000000e72ca */ /* 0x001fe200000e0000 */
[----:B------:R-:W-:Y:S01]  /*25080*/  ULDC UR17, c[0x0][0x608] ;  /* 0x0001820000117ab9 */ /* 0x000fe20000000800 */
[----:B------:R-:W-:Y:S01]  /*25090*/  ULOP3.LUT UR48, URZ, UR15, URZ, 0x33, !UPT ;  /* 0x0000000f3f307292 */ /* 0x000fe2000f8e333f */
[----:B------:R-:W-:Y:S01]  /*250a0*/  ISETP.NE.AND.EX P0, PT, RZ, UR5, PT, P0 ;  /* 0x00000005ff007c0c */ /* 0x000fe2000bf05300 */
[----:B------:R-:W-:Y:S02]  /*250b0*/  USHF.R.U64 UR15, UR16, UR17, UR8 ;  /* 0x00000011100f7299 */ /* 0x000fe40008001208 */
[----:B------:R-:W-:Y:S02]  /*250c0*/  USHF.R.U32.HI UR8, URZ, UR17, UR8 ;  /* 0x000000113f087299 */ /* 0x000fe40008011608 */
[----:B------:R-:W-:Y:S02]  /*250d0*/  UIADD3 UR12, -UR12, URZ, URZ ;  /* 0x0000003f0c0c7290 */ /* 0x000fe4000fffe13f */
[----:B------:R-:W-:Y:S01]  /*250e0*/  USHF.R.U64 UR17, UR15, UR21, UR8 ;  /* 0x000000150f117299 */ /* 0x000fe20008001208 */
[----:B------:R-:W-:Y:S01]  /*250f0*/  UMOV UR19, 0x1 ;  /* 0x0000000100137882 */ /* 0x000fe20000000000 */
[----:B------:R-:W-:Y:S01]  /*25100*/  ULDC UR13, c[0x0][0x144] ;  /* 0x00005100000d7ab9 */ /* 0x000fe20000000800 */
[----:B------:R-:W-:Y:S01]  /*25110*/  ULDC UR7, c[0x0][0x600] ;  /* 0x0001800000077ab9 */ /* 0x000fe20000000800 */
[----:B------:R-:W-:-:S02]  /*25120*/  USHF.L.U32 UR24, UR19, UR21, URZ ;  /* 0x0000001513187299 */ /* 0x000fc4000800063f */
[----:B------:R-:W-:Y:S02]  /*25130*/  USHF.R.U32.HI UR8, URZ, UR21, UR8 ;  /* 0x000000153f087299 */ /* 0x000fe40008011608 */
[----:B------:R-:W-:Y:S02]  /*25140*/  UIMAD UR21, UR13, UR12, UR6 ;  /* 0x0000000c0d1572a4 */ /* 0x000fe4000f8e0206 */
[----:B------:R-:W-:Y:S02]  /*25150*/  UIADD3 UR20, UR7, -0x1, URZ ;  /* 0xffffffff07147890 */ /* 0x000fe4000fffe03f */
[----:B------:R-:W-:Y:S01]  /*25160*/  UIADD3 UR19, -UR14, URZ, URZ ;  /* 0x0000003f0e137290 */ /* 0x000fe2000fffe13f */
        /* <DEDUP_REMOVED lines=17> */
.L_x_697:
[----:B------:R-:W-:Y:S01]  /*25280*/  UISETP.NE.AND UP0, UPT, UR39, URZ, UPT ;  /* 0x0000003f2700728c */ /* 0x000fe2000bf05270 */
[----:B------:R-:W-:Y:S01]  /*25290*/  MOV R0, 0x1 ;  /* 0x0000000100007802 */ /* 0x000fe20000000f00 */
[----:B------:R-:W-:Y:S02]  /*252a0*/  USHF.R.U64 UR4, UR6, UR22, UR8 ;  /* 0x0000001606047299 */ /* 0x000fe40008001208 */
[----:B------:R-:W-:Y:S02]  /*252b0*/  ULOP3.LUT UR48, UR15, UR48, URZ, 0xc0, !UPT ;  /* 0x000000300f307292 */ /* 0x000fe4000f8ec03f */
[----:B------:R-:W-:Y:S02]  /*252c0*/  UIADD3 UR5, -UR4, URZ, URZ ;  /* 0x0000003f04057290 */ /* 0x000fe4000fffe13f */
[----:B------:R-:W-:Y:S02]  /*252d0*/  UIMAD UR48, UR24, UR4, UR48 ;  /* 0x00000004183072a4 */ /* 0x000fe4000f8e0230 */
[----:B------:R-:W-:-:S02]  /*252e0*/  ULOP3.LUT UR16, UR16, UR20, URZ, 0xc0, !UPT ;  /* 0x0000001410107292 */ /* 0x000fc4000f8ec03f */
[----:B------:R-:W-:Y:S02]  /*252f0*/  @UP0 UIMAD UR21, UR25, UR19, UR18 ;  /* 0x00000013191502a4 */ /* 0x000fe4000f8e0212 */
[----:B------:R-:W-:-:S03]  /*25300*/  UIMAD UR4, UR5, UR23, UR17 ;  /* 0x00000017050472a4 */ /* 0x000fc6000f8e0211 */
[----:B------:R-:W-:Y:S01]  /*25310*/  ULDC UR5, c[0x0][0x610] ;  /* 0x0001840000057ab9 */ /* 0x000fe20000000800 */
[----:B------:R-:W-:Y:S02]  /*25320*/  UIMAD UR4, UR4, UR7, UR16 ;  /* 0x00000007040472a4 */ /* 0x000fe4000f8e0210 */
[----:B------:R-:W-:-:S04]  /*25330*/  UIMAD UR48, UR48, UR5, UR21 ;  /* 0x00000005303072a4 */ /* 0x000fc8000f8e0215 */
[----:B------:R-:W-:Y:S02]  /*25340*/  USEL UR43, UR4, UR48, !UP0 ;  /* 0x00000030042b7287 */ /* 0x000fe4000c000000 */
[----:B------:R-:W-:-:S12]  /*25350*/  USEL UR48, UR48, UR4, !UP0 ;  /* 0x0000000430307287 */ /* 0x000fd8000c000000 */
.L_x_695:
[----:B------:R-:W-:-:S13]  /*25360*/  LOP3.LUT P0, RZ, R0, 0xff, RZ, 0xc0, !PT ;  /* 0x000000ff00ff7812 */ /* 0x000fda000780c0ff */
[----:B------:R-:W-:Y:S05]  /*25370*/  @P0 BRA `(.L_x_698) ;  /* 0xfffffdbc00540947 */ /* 0x000fea000383ffff */
[----:B------:R-:W-:Y:S05]  /*25380*/  EXIT ;  /* 0x000000000000794d */ /* 0x000fea0003800000 */
.L_x_3:
[----:B------:R-:W2:Y:S01]  /*25390*/  LDL R4, [R1+0x21c] ;  /* 0x00021c0001047983 */ /* 0x000ea20000100800 */
[----:B------:R-:W-:-:S03]  /*253a0*/  ULDC.64 UR8, c[0x0][0x650] ;  /* 0x0001940000087ab9 */ /* 0x000fc60000000a00 */
[----:B------:R-:W3:Y:S01]  /*253b0*/  LDL R3, [R1+0x218] ;  /* 0x0002180001037983 */ /* 0x000ee20000100800 */
[----:B------:R-:W-:Y:S01]  /*253c0*/  PRMT R0, RZ, 0x7610, R0 ;  /* 0x00007610ff007816 */ /* 0x000fe20000000000 */
[----:B------:R-:W-:Y:S02]  /*253d0*/  IMAD.MOV.U32 R5, RZ, RZ, -0x1 ;  /* 0xffffffffff057424 */ /* 0x000fe400078e00ff */
[----:B------:R-:W-:Y:S02]  /*253e0*/  IMAD.MOV.U32 R2, RZ, RZ, -0x1 ;  /* 0xffffffffff027424 */ /* 0x000fe400078e00ff */
[----:B------:R-:W-:Y:S01]  /*253f0*/  IMAD.MOV.U32 R10, RZ, RZ, -0x1 ;  /* 0xffffffffff0a7424 */ /* 0x000fe200078e00ff */
[----:B--2---:R-:W-:-:S04]  /*25400*/  ISETP.GE.U32.AND P0, PT, R4, UR8, PT ;  /* 0x0000000804007c0c */ /* 0x004fc8000bf06070 */
[----:B---3--:R-:W-:-:S13]  /*25410*/  ISETP.GE.U32.AND.EX P0, PT, R3, UR9, PT, P0 ;  /* 0x0000000903007c0c */ /* 0x008fda000bf06100 */
[----:B------:R-:W-:Y:S05]  /*25420*/  @P0 BRA `(.L_x_699) ;  /* 0x00000004008c0947 */ /* 0x000fea0003800000 */
[----:B------:R-:W-:Y:S01]  /*25430*/  I2FP.F32.U32 R0, UR4 ;  /* 0x0000000400007c45 */ /* 0x000fe20008201000 */
[----:B0-----:R-:W-:Y:S01]  /*25440*/  ULDC.64 UR16, c[0x0][0x628] ;  /* 0x00018a0000107ab9 */ /* 0x001fe20000000a00 */
        /* <DEDUP_REMOVED lines=24> */
.L_x_700:
        /* <DEDUP_REMOVED lines=24> */
[----:B------:R-:W-:Y:S01]  /*25750*/  UMOV UR19, 0x1 ;  /* 0x0000000100137882 */ /* 0x000fe20000000000 */
[----:B------:R-:W-:Y:S01]  /*25760*/  ULDC UR20, c[0x0][0x608] ;  /* 0x0001820000147ab9 */ /* 0x000fe20000000800 */
[----:B------:R-:W-:Y:S01]  /*25770*/  USHF.L.U32 UR26, UR19, UR23, URZ ;  /* 0x00000017131a7299 */ /* 0x000fe2000800063f */
[----:B------:R-:W-:Y:S01]  /*25780*/  ISETP.NE.AND.EX P0, PT, RZ, UR9, PT, P0 ;  /* 0x00000009ff007c0c */ /* 0x000fe2000bf05300 */
[----:B------:R-:W-:Y:S02]  /*25790*/  USHF.R.U64 UR19, UR18, UR20, UR11 ;  /* 0x0000001412137299 */ /* 0x000fe4000800120b */
[----:B------:R-:W-:Y:S02]  /*257a0*/  USHF.R.U32.HI UR11, URZ, UR20, UR11 ;  /* 0x000000143f0b7299 */ /* 0x000fe4000801160b */
[----:B------:R-:W-:-:S02]  /*257b0*/  UIADD3 UR15, -UR15, URZ, URZ ;  /* 0x0000003f0f0f7290 */ /* 0x000fc4000fffe13f */
[----:B------:R-:W-:Y:S01]  /*257c0*/  USHF.R.U64 UR20, UR19, UR23, UR11 ;  /* 0x0000001713147299 */ /* 0x000fe2000800120b */
[----:B------:R-:W-:Y:S01]  /*257d0*/  ULDC UR16, c[0x0][0x144] ;  /* 0x0000510000107ab9 */ /* 0x000fe20000000800 */
[----:B------:R-:W-:Y:S01]  /*257e0*/  ULDC UR6, c[0x0][0x600] ;  /* 0x0001800000067ab9 */ /* 0x000fe20000000800 */
[----:B------:R-:W-:Y:S02]  /*257f0*/  USHF.R.U32.HI UR11, URZ, UR23, UR11 ;  /* 0x000000173f0b7299 */ /* 0x000fe4000801160b */
[----:B------:R-:W-:Y:S02]  /*25800*/  UIMAD UR23, UR16, UR15, UR4 ;  /* 0x0000000f101772a4 */ /* 0x000fe4000f8e0204 */
[----:B------:R-:W-:Y:S02]  /*25810*/  UIADD3 UR22, UR6, -0x1, URZ ;  /* 0xffffffff06167890 */ /* 0x000fe4000fffe03f */
[----:B------:R-:W-:Y:S02]  /*25820*/  ULOP3.LUT UR27, URZ, UR13, URZ, 0x33, !UPT ;  /* 0x0000000d3f1b7292 */ /* 0x000fe4000f8e333f */
        /* <DEDUP_REMOVED lines=18> */
.L_x_701:
[----:B------:R-:W-:Y:S01]  /*25950*/  UISETP.NE.AND UP0, UPT, UR39, URZ, UPT ;  /* 0x0000003f2700728c */ /* 0x000fe2000bf05270 */
[----:B------:R-:W-:Y:S01]  /*25960*/  MOV R0, 0x1 ;  /* 0x0000000100007802 */ /* 0x000fe20000000f00 */
[----:B------:R-:W-:Y:S01]  /*25970*/  USHF.R.U64 UR8, UR4, UR24, UR11 ;  /* 0x0000001804087299 */ /* 0x000fe2000800120b */
[----:B------:R-:W-:Y:S01]  /*25980*/  IMAD.U32 R10, RZ, RZ, UR5 ;  /* 0x00000005ff0a7e24 */ /* 0x000fe2000f8e00ff */
[----:B------:R-:W-:Y:S02]  /*25990*/  ULOP3.LUT UR4, UR19, UR27, URZ, 0xc0, !UPT ;  /* 0x0000001b13047292 */ /* 0x000fe4000f8ec03f */
[----:B------:R-:W-:Y:S02]  /*259a0*/  ULOP3.LUT UR18, UR18, UR22, URZ, 0xc0, !UPT ;  /* 0x0000001612127292 */ /* 0x000fe4000f8ec03f */
[----:B------:R-:W-:-:S03]  /*259b0*/  UIMAD UR4, UR26, UR8, UR4 ;  /* 0x000000081a0472a4 */ /* 0x000fc6000f8e0204 */
[----:B------:R-:W-:Y:S02]  /*259c0*/  @UP0 UIMAD UR23, UR28, UR21, UR7 ;  /* 0x000000151c1702a4 */ /* 0x000fe4000f8e0207 */
[----:B------:R-:W-:-:S03]  /*259d0*/  UIADD3 UR7, -UR8, URZ, URZ ;  /* 0x0000003f08077290 */ /* 0x000fc6000fffe13f */
[----:B------:R-:W-:Y:S01]  /*259e0*/  ULDC UR8, c[0x0][0x610] ;  /* 0x0001840000087ab9 */ /* 0x000fe20000000800 */
[----:B------:R-:W-:Y:S02]  /*259f0*/  UIMAD UR7, UR7, UR25, UR20 ;  /* 0x00000019070772a4 */ /* 0x000fe4000f8e0214 */
[----:B------:R-:W-:Y:S02]  /*25a00*/  UIMAD UR4, UR4, UR8, UR23 ;  /* 0x00000008040472a4 */ /* 0x000fe4000f8e0217 */
[----:B------:R-:W-:-:S04]  /*25a10*/  UIMAD UR7, UR7, UR6, UR18 ;  /* 0x00000006070772a4 */ /* 0x000fc8000f8e0212 */
[----:B------:R-:W-:Y:S02]  /*25a20*/  USEL UR6, UR7, UR4, !UP0 ;  /* 0x0000000407067287 */ /* 0x000fe4000c000000 */
[----:B------:R-:W-:-:S04]  /*25a30*/  USEL UR4, UR4, UR7, !UP0 ;  /* 0x0000000704047287 */ /* 0x000fc8000c000000 */
[----:B------:R-:W-:Y:S02]  /*25a40*/  IMAD.U32 R2, RZ, RZ, UR6 ;  /* 0x00000006ff027e24 */ /* 0x000fe4000f8e00ff */
[----:B------:R-:W-:-:S07]  /*25a50*/  IMAD.U32 R5, RZ, RZ, UR4 ;  /* 0x00000004ff057e24 */ /* 0x000fce000f8e00ff */
.L_x_699:
[----:B------:R-:W-:-:S08]  /*25a60*/  NOP ;  /* 0x0000000000007918 */ /* 0x000fd00000000000 */
[----:B0-----:R-:W0:-:S00]  /*25a70*/  USETMAXREG.DEALLOC.CTAPOOL 0x18 ;  /* 0x00000018000079c8 */ /* 0x001e0000080e0500 */
[----:B------:R-:W-:-:S13]  /*25a80*/  ISETP.NE.AND P0, PT, RZ, UR10, PT ;  /* 0x0000000aff007c0c */ /* 0x000fda000bf05270 */
[----:B------:R-:W-:Y:S05]  /*25a90*/  @P0 EXIT ;  /* 0x000000000000094d */ /* 0x000fea0003800000 */
[----:B0-----:R-:W-:Y:S01]  /*25aa0*/  LOP3.LUT P0, RZ, R0, 0xff, RZ, 0xc0, !PT ;  /* 0x000000ff00ff7812 */ /* 0x001fe2000780c0ff */
[----:B------:R-:W-:Y:S01]  /*25ab0*/  IMAD.MOV.U32 R6, RZ, RZ, RZ ;  /* 0x000000ffff067224 */ /* 0x000fe200078e00ff */
[----:B------:R-:W-:-:S11]  /*25ac0*/  MOV R0, 0x1 ;  /* 0x0000000100007802 */ /* 0x000fd60000000f00 */
[----:B------:R-:W-:Y:S05]  /*25ad0*/  @!P0 BRA `(.L_x_702) ;  /* 0x0000000c00688947 */ /* 0x000fea0003800000 */
[----:B------:R-:W0:Y:S01]  /*25ae0*/  S2R R3, SR_TID.X ;  /* 0x0000000000037919 */ /* 0x000e220000002100 */
[----:B------:R-:W1:Y:S01]  /*25af0*/  LDC R0, c[0x0][0x28c] ;  /* 0x0000a300ff007b82 */ /* 0x000e620000000800 */
[----:B------:R-:W-:Y:S01]  /*25b00*/  ULDC UR5, c[0x0][0x658] ;  /* 0x0001960000057ab9 */ /* 0x000fe20000000800 */
[----:B------:R-:W-:Y:S01]  /*25b10*/  UMOV UR7, 0xffffffff ;  /* 0xffffffff00077882 */ /* 0x000fe20000000000 */
[----:B------:R-:W-:Y:S01]  /*25b20*/  ULDC UR6, c[0x0][0xc] ;  /* 0x0000030000067ab9 */ /* 0x000fe20000000800 */
[----:B------:R-:W-:Y:S01]  /*25b30*/  USHF.L.U32 UR9, UR7, UR5, URZ ;  /* 0x0000000507097299 */ /* 0x000fe2000800063f */
[----:B------:R-:W-:Y:S01]  /*25b40*/  BSSY B0, `(.L_x_702) ;  /* 0x00000d3000007945 */ /* 0x000fe20003800000 */
[----:B------:R-:W-:Y:S01]  /*25b50*/  UMOV UR8, 0x1 ;  /* 0x0000000100087882 */ /* 0x000fe20000000000 */
[----:B------:R-:W-:Y:S01]  /*25b60*/  ULDC UR7, c[0x0][0x10] ;  /* 0x0000040000077ab9 */ /* 0x000fe20000000800 */
[----:B------:R-:W-:Y:S01]  /*25b70*/  USHF.L.U32 UR5, UR8, UR5, URZ ;  /* 0x0000000508057299 */ /* 0x000fe2000800063f */
[----:B------:R-:W-:Y:S01]  /*25b80*/  IMAD.MOV.U32 R8, RZ, RZ, 0x1 ;  /* 0x00000001ff087424 */ /* 0x000fe200078e00ff */
[----:B------:R-:W-:Y:S01]  /*25b90*/  UIMAD.WIDE.U32 UR6, UR6, UR7, URZ ;  /* 0x00000007060672a5 */ /* 0x000fe2000f8e003f */
[----:B------:R-:W-:Y:S01]  /*25ba0*/  IMAD.MOV.U32 R6, RZ, RZ, RZ ;  /* 0x000000ffff067224 */ /* 0x000fe200078e00ff */
[----:B------:R-:W-:Y:S01]  /*25bb0*/  ULDC UR8, c[0x0][0x14] ;  /* 0x0000050000087ab9 */ /* 0x000fe20000000800 */
[----:B------:R-:W-:Y:S01]  /*25bc0*/  ULDC UR4, c[0x0][0x600] ;  /* 0x0001800000047ab9 */ /* 0x000fe20000000800 */
[----:B------:R-:W-:-:S02]  /*25bd0*/  UIMAD.WIDE.U32 UR20, UR6, UR8, URZ ;  /* 0x00000008061472a5 */ /* 0x000fc4000f8e003f */
[----:B------:R-:W-:Y:S02]  /*25be0*/  UIMAD UR7, UR7, UR8, URZ ;  /* 0x00000008070772a4 */ /* 0x000fe4000f8e023f */
[----:B------:R-:W-:Y:S02]  /*25bf0*/  ULOP3.LUT UR24, UR38, 0x2, URZ, 0xfc, !UPT ;  /* 0x0000000226187892 */ /* 0x000fe4000f8efc3f */
[----:B------:R-:W-:Y:S02]  /*25c00*/  UIADD3 UR4, UR4, -0x1, URZ ;  /* 0xffffffff04047890 */ /* 0x000fe4000fffe03f */
[----:B------:R-:W-:Y:S01]  /*25c10*/  ULOP3.LUT UR6, URZ, UR9, URZ, 0x33, !UPT ;  /* 0x000000093f067292 */ /* 0x000fe2000f8e333f */
[----:B-1----:R-:W-:Y:S01]  /*25c20*/  VIADD R0, R0, 0x3f ;  /* 0x0000003f00007836 */ /* 0x002fe20000000000 */
[----:B------:R-:W-:Y:S01]  /*25c30*/  UIADD3 UR7, UR21, UR7, URZ ;  /* 0x0000000715077290 */ /* 0x000fe2000fffe03f */
[----:B------:R-:W-:Y:S01]  /*25c40*/  ULDC.64 UR22, c[0x0][0x198] ;  /* 0x0000660000167ab9 */ /* 0x000fe20000000a00 */
[----:B0-----:R-:W-:-:S02]  /*25c50*/  LOP3.LUT P3, RZ, R3, 0x7f, RZ, 0xc0, !PT ;  /* 0x0000007f03ff7812 */ /* 0x001fc4000786c0ff */
[----:B------:R-:W-:Y:S02]  /*25c60*/  LOP3.LUT P0, RZ, R3, 0x1f, RZ, 0xc0, !PT ;  /* 0x0000001f03ff7812 */ /* 0x000fe4000780c0ff */
[----:B------:R-:W-:Y:S02]  /*25c70*/  SHF.R.S32.HI R3, RZ, 0x1f, R0 ;  /* 0x0000001fff037819 */ /* 0x000fe40000011400 */
[----:B------:R-:W-:Y:S02]  /*25c80*/  PLOP3.LUT P0, PT, P0, P3, PT, 0x8a, 0x0 ;  /* 0x000000000000781c */ /* 0x000fe40000707172 */
[----:B------:R-:W-:Y:S02]  /*25c90*/  LEA.HI R3, R3, R0, RZ, 0x6 ;  /* 0x0000000003037211 */ /* 0x000fe400078f30ff */
[----:B------:R-:W-:Y:S02]  /*25ca0*/  MOV R0, 0x1 ;  /* 0x0000000100007802 */ /* 0x000fe40000000f00 */
[----:B------:R-:W-:-:S05]  /*25cb0*/  SHF.R.S32.HI R7, RZ, 0x6, R3 ;  /* 0x00000006ff077819 */ /* 0x000fca0000011403 */
[----:B------:R-:W-:-:S07]  /*25cc0*/  VIADD R11, R7, 0x1 ;  /* 0x00000001070b7836 */ /* 0x000fce0000000000 */
.L_x_714:
[----:B------:R-:W-:-:S03]  /*25cd0*/  UMOV UR8, 0xffffffff ;  /* 0xffffffff00087882 */ /* 0x000fc60000000000 */
[----:B------:R-:W-:Y:S05]  /*25ce0*/  BRA.DIV UR8, `(.L_x_703) ;  /* 0x0000000e088c7947 */ /* 0x000fea000b800000 */
[----:B------:R-:W-:-:S13]  /*25cf0*/  ELECT P6, URZ, PT ;  /* 0x00000000003f782f */ /* 0x000fda00038c0000 */
.L_x_723:
[----:B------:R-:W0:Y:S01]  /*25d00*/  LDC R3, c[0x0][0x28c] ;  /* 0x0000a300ff037b82 */ /* 0x000e220000000800 */
[----:B------:R-:W-:Y:S01]  /*25d10*/  BSSY B1, `(.L_x_704) ;  /* 0x0000038000017945 */ /* 0x000fe20003800000 */
[----:B0-----:R-:W-:-:S13]  /*25d20*/  ISETP.LT.OR P6, PT, R3, 0x1, !P6 ;  /* 0x000000010300780c */ /* 0x001fda00077c1670 */
[----:B------:R-:W-:Y:S05]  /*25d30*/  @P6 BRA `(.L_x_705) ;  /* 0x0000000000d46947 */ /* 0x000fea0003800000 */
[----:B------:R-:W-:Y:S01]  /*25d40*/  IMAD R2, R2, 0xe0, RZ ;  /* 0x000000e002027824 */ /* 0x000fe200078e02ff */
[----:B------:R-:W-:Y:S01]  /*25d50*/  MOV R4, R11 ;  /* 0x0000000b00047202 */ /* 0x000fe20000000f00 */
[----:B------:R-:W-:Y:S02]  /*25d60*/  IMAD R5, R5, 0x180, RZ ;  /* 0x0000018005057824 */ /* 0x000fe400078e02ff */
[----:B------:R-:W-:Y:S02]  /*25d70*/  IMAD.MOV.U32 R14, RZ, RZ, RZ ;  /* 0x000000ffff0e7224 */ /* 0x000fe400078e00ff */
[----:B------:R-:W-:Y:S02]  /*25d80*/  IMAD.MOV.U32 R3, RZ, RZ, R0 ;  /* 0x000000ffff037224 */ /* 0x000fe400078e0000 */
[----:B------:R-:W-:-:S07]  /*25d90*/  IMAD.MOV.U32 R9, RZ, RZ, R6 ;  /* 0x000000ffff097224 */ /* 0x000fce00078e0006 */
.L_x_709:
[----:B------:R-:W0:Y:S01]  /*25da0*/  S2R R13, SR_CgaCtaId ;  /* 0x00000000000d7919 */ /* 0x000e220000008800 */
[----:B------:R-:W-:-:S04]  /*25db0*/  MOV R12, 0x400 ;  /* 0x00000400000c7802 */ /* 0x000fc80000000f00 */
[----:B0-----:R-:W-:Y:S02]  /*25dc0*/  LEA R16, R13, R12, 0x18 ;  /* 0x0000000c0d107211 */ /* 0x001fe400078ec0ff */
[----:B------:R-:W-:Y:S01]  /*25dd0*/  SHF.L.U32 R12, R3, 0x1f, RZ ;  /* 0x0000001f030c7819 */ /* 0x000fe200000006ff */
[----:B------:R-:W0:Y:S02]  /*25de0*/  @!P3 LDC R13, c[0x0][0x500] ;  /* 0x00014000ff0dbb82 */ /* 0x000e240000000800 */
[----:B------:R-:W-:-:S04]  /*25df0*/  IMAD R15, R9, 0x8, R16 ;  /* 0x00000008090f7824 */ /* 0x000fc800078e0210 */
[----:B------:R-:W1:Y:S02]  /*25e00*/  SYNCS.PHASECHK.TRANS64.TRYWAIT P1, [R15+URZ+0x10], R12 ;  /* 0x0000100c0f0075a7 */ /* 0x000e64000802017f */
[----:B-1----:R-:W-:Y:S05]  /*25e10*/  @!P1 BRA `(.L_x_706) ;  /* 0x0000000c00609947 */ /* 0x002fea0003800000 */
.L_x_724:
[----:B------:R-:W-:Y:S01]  /*25e20*/  UPRMT UR8, UR24, 0x9910, URZ ;  /* 0x0000991018087896 */ /* 0x000fe2000800003f */
[----:B0-----:R0:W-:Y:S03]  /*25e30*/  @!P3 SYNCS.ARRIVE.TRANS64 RZ, [R15+URZ], R13 ;  /* 0x0000000d0fffb9a7 */ /* 0x0011e6000800003f */
[----:B------:R-:W-:-:S06]  /*25e40*/  UISETP.NE.AND UP0, UPT, UR8, 0x2, UPT ;  /* 0x000000020800788c */ /* 0x000fcc000bf05270 */
[----:B------:R-:W-:-:S13]  /*25e50*/  PLOP3.LUT P1, PT, PT, PT, UP0, 0x80, 0x0 ;  /* 0x000000000000781c */ /* 0x000fda0003f2f008 */
[----:B0-----:R-:W-:Y:S05]  /*25e60*/  @P1 BRA `(.L_x_707) ;  /* 0x0000000000041947 */ /* 0x001fea0003800000 */
[----:B------:R-:W-:Y:S01]  /*25e70*/  BPT.TRAP 0x1 ;  /* 0x000000040000795c */ /* 0x000fe20000300000 */
.L_x_707:
[----:B------:R-:W-:Y:S05]  /*25e80*/  @P0 BRA `(.L_x_708) ;  /* 0x0000000000040947 */ /* 0x000fea0003800000 */
[----:B------:R-:W-:Y:S01]  /*25e90*/  BPT.TRAP 0x1 ;  /* 0x000000040000795c */ /* 0x000fe20000300000 */
.L_x_708:
[--C-:B-1----:R-:W-:Y:S01]  /*25ea0*/  IMAD R12, R9, 0xc000, R16.reuse ;  /* 0x0000c000090c7824 */ /* 0x102fe200078e0210 */
[----:B------:R-:W-:Y:S01]  /*25eb0*/  R2UR UR18, R5 ;  /* 0x00000000051272ca */ /* 0x000fe200000e0000 */
[----:B------:R-:W-:Y:S01]  /*25ec0*/  IMAD R16, R9, 0x7000, R16 ;  /* 0x0000700009107824 */ /* 0x000fe200078e0210 */
[----:B------:R-:W-:Y:S01]  /*25ed0*/  R2UR UR9, R15 ;  /* 0x000000000f0972ca */ /* 0x000fe200000e0000 */
[----:B------:R-:W-:Y:S01]  /*25ee0*/  VIADD R4, R4, 0xffffffff ;  /* 0xffffffff04047836 */ /* 0x000fe20000000000 */
[----:B------:R-:W-:Y:S01]  /*25ef0*/  R2UR UR8, R12 ;  /* 0x000000000c0872ca */ /* 0x000fe200000e0000 */
[----:B------:R-:W-:Y:S01]  /*25f00*/  UIADD3 UR14, UP0, UR22, 0xf0, URZ ;  /* 0x000000f0160e7890 */ /* 0x000fe2000ff1e03f */
[----:B------:R-:W-:Y:S01]  /*25f10*/  R2UR UR11, R16 ;  /* 0x00000000100b72ca */ /* 0x000fe200000e0000 */
[----:B------:R-:W-:Y:S01]  /*25f20*/  UIADD3 UR26, UP1, UR22, 0x1f0, URZ ;  /* 0x000001f0161a7890 */ /* 0x000fe2000ff3e03f */
[----:B------:R-:W-:Y:S01]  /*25f30*/  R2UR UR10, R14 ;  /* 0x000000000e0a72ca */ /* 0x000fe200000e0000 */
[----:B------:R-:W-:Y:S01]  /*25f40*/  UIADD3.X UR15, URZ, UR23, URZ, UP0, !UPT ;  /* 0x000000173f0f7290 */ /* 0x000fe200087fe43f */
[----:B------:R-:W-:Y:S01]  /*25f50*/  R2UR UR12, R10 ;  /* 0x000000000a0c72ca */ /* 0x000fe200000e0000 */
[----:B------:R-:W-:Y:S01]  /*25f60*/  UIADD3.X UR27, URZ, UR23, URZ, UP1, !UPT ;  /* 0x000000173f1b7290 */ /* 0x000fe20008ffe43f */
[----:B------:R-:W-:Y:S01]  /*25f70*/  R2UR UR19, R2 ;  /* 0x00000000021372ca */ /* 0x000fe200000e0000 */
[----:B------:R-:W-:Y:S01]  /*25f80*/  UMOV UR16, 0x0 ;  /* 0x0000000000107882 */ /* 0x000fe20000000000 */
[----:B------:R-:W-:Y:S01]  /*25f90*/  ISETP.GT.AND P2, PT, R4, 0x1, PT ;  /* 0x000000010400780c */ /* 0x000fe20003f44270 */
[----:B------:R-:W-:Y:S01]  /*25fa0*/  UMOV UR17, 0x10000000 ;  /* 0x1000000000117882 */ /* 0x000fe20000000000 */
[----:B------:R-:W-:Y:S01]  /*25fb0*/  IADD3 R9, R9, 0x1, RZ ;  /* 0x0000000109097810 */ /* 0x000fe20007ffe0ff */
[----:B------:R-:W-:Y:S01]  /*25fc0*/  UIADD3 UR8, UR8, 0x100, URZ ;  /* 0x0000010008087890 */ /* 0x000fe2000fffe03f */
[----:B------:R-:W-:Y:S01]  /*25fd0*/  VIADD R14, R14, 0x40 ;  /* 0x000000400e0e7836 */ /* 0x000fe20000000000 */
[----:B------:R-:W-:Y:S01]  /*25fe0*/  UIADD3 UR13, UR11, 0x18100, URZ ;  /* 0x000181000b0d7890 */ /* 0x000fe2000fffe03f */
[----:B------:R-:W-:-:S02]  /*25ff0*/  ISETP.NE.AND P1, PT, R9, 0x2, PT ;  /* 0x000000020900780c */ /* 0x000fc40003f25270 */
[----:B------:R-:W-:Y:S02]  /*26000*/  UMOV UR11, UR18 ;  /* 0x00000012000b7c82 */ /* 0x000fe40008000000 */
[----:B------:R-:W-:Y:S02]  /*26010*/  SEL R12, RZ, 0x1, P1 ;  /* 0x00000001ff0c7807 */ /* 0x000fe40000800000 */
[----:B------:R0:W-:Y:S01]  /*26020*/  UTMALDG.3D [UR8], [UR14], desc[UR16] ;  /* 0x000010080e0075b4 */ /* 0x0001e20008011000 */
[----:B------:R-:W-:Y:S02]  /*26030*/  SEL R9, R9, RZ, P1 ;  /* 0x000000ff09097207 */ /* 0x000fe40000800000 */
[----:B------:R-:W-:Y:S01]  /*26040*/  LOP3.LUT R3, R3, R12, RZ, 0x3c, !PT ;  /* 0x0000000c03037212 */ /* 0x000fe200078e3cff */
[----:B0-----:R-:W-:Y:S01]  /*26050*/  UMOV UR8, UR13 ;  /* 0x0000000d00087c82 */ /* 0x001fe20008000000 */
[----:B------:R-:W-:Y:S02]  /*26060*/  UMOV UR11, UR19 ;  /* 0x00000013000b7c82 */ /* 0x000fe40008000000 */
[----:B------:R0:W-:Y:S02]  /*26070*/  UTMALDG.3D [UR8], [UR26], desc[UR16] ;  /* 0x000010081a0075b4 */ /* 0x0001e40008011000 */
[----:B0-----:R-:W-:Y:S05]  /*26080*/  @P2 BRA `(.L_x_709) ;  /* 0xfffffffc00442947 */ /* 0x001fea000383ffff */
.L_x_705:
[----:B------:R-:W-:Y:S05]  /*26090*/  BSYNC B1 ;  /* 0x0000000000017941 */ /* 0x000fea0003800000 */
.L_x_704:
[----:B------:R-:W2:Y:S01]  /*260a0*/  LDL.LU R16, [R1+0x218] ;  /* 0x0002180001107983 */ /* 0x000ea20000300800 */
[----:B------:R-:W-:Y:S01]  /*260b0*/  LOP3.LUT P4, RZ, R8, 0xff, RZ, 0xc0, !PT ;  /* 0x000000ff08ff7812 */ /* 0x000fe2000788c0ff */
[----:B------:R-:W-:Y:S01]  /*260c0*/  IMAD.IADD R6, R7, 0x1, R6 ;  /* 0x0000000107067824 */ /* 0x000fe200078e0206 */
[----:B------:R-:W-:Y:S01]  /*260d0*/  ULDC.64 UR8, c[0x0][0x650] ;  /* 0x0001940000087ab9 */ /* 0x000fe20000000a00 */
[----:B------:R-:W3:Y:S01]  /*260e0*/  LDL.LU R15, [R1+0x21c] ;  /* 0x00021c00010f7983 */ /* 0x000ee20000300800 */
[----:B------:R-:W-:Y:S01]  /*260f0*/  BSSY B1, `(.L_x_710) ;  /* 0x0000075000017945 */ /* 0x000fe20003800000 */
[----:B------:R-:W-:Y:S01]  /*26100*/  MOV R5, 0xffffffff ;  /* 0xffffffff00057802 */ /* 0x000fe20000000f00 */
[----:B------:R-:W-:Y:S01]  /*26110*/  IMAD.MOV.U32 R10, RZ, RZ, -0x1 ;  /* 0xffffffffff0a7424 */ /* 0x000fe200078e00ff */
[----:B------:R-:W-:Y:S02]  /*26120*/  SHF.R.U32.HI R2, RZ, 0x1, R6 ;  /* 0x00000001ff027819 */ /* 0x000fe40000011606 */
[----:B------:R-:W-:-:S02]  /*26130*/  ISETP.GT.U32.AND P1, PT, R6, 0x1, PT ;  /* 0x000000010600780c */ /* 0x000fc40003f24070 */
[----:B------:R-:W-:Y:S02]  /*26140*/  LOP3.LUT R2, R2, 0x1, RZ, 0xc0, !PT ;  /* 0x0000000102027812 */ /* 0x000fe400078ec0ff */
[----:B------:R-:W0:Y:S01]  /*26150*/  @P4 S2R R3, SR_CgaCtaId ;  /* 0x0000000000034919 */ /* 0x000e220000008800 */
[C---:B------:R-:W-:Y:S02]  /*26160*/  ISETP.LT.U32.AND P1, PT, R7.reuse, 0x2, P1 ;  /* 0x000000020700780c */ /* 0x040fe40000f21070 */
[----:B------:R-:W-:Y:S02]  /*26170*/  ISETP.NE.U32.AND P2, PT, R2, 0x1, PT ;  /* 0x000000010200780c */ /* 0x000fe40003f45070 */
[----:B------:R-:W-:Y:S02]  /*26180*/  @P4 MOV R2, 0x400 ;  /* 0x0000040000024802 */ /* 0x000fe40000000f00 */
[----:B------:R-:W-:Y:S02]  /*26190*/  ISETP.GT.U32.AND P2, PT, R7, 0x1, !P2 ;  /* 0x000000010700780c */ /* 0x000fe40005744070 */
[----:B------:R-:W-:-:S02]  /*261a0*/  LOP3.LUT R6, R6, 0x1, RZ, 0xc0, !PT ;  /* 0x0000000106067812 */ /* 0x000fc400078ec0ff */
[----:B------:R-:W-:Y:S02]  /*261b0*/  PRMT R8, RZ, 0x7610, R8 ;  /* 0x00007610ff087816 */ /* 0x000fe40000000008 */
[----:B0-----:R-:W-:Y:S02]  /*261c0*/  @P4 LEA R2, R3, R2, 0x18 ;  /* 0x0000000203024211 */ /* 0x001fe400078ec0ff */
[----:B------:R-:W-:Y:S02]  /*261d0*/  SEL R3, RZ, 0x1, !P1 ;  /* 0x00000001ff037807 */ /* 0x000fe40004800000 */
[----:B------:R0:W-:Y:S02]  /*261e0*/  @P4 SYNCS.ARRIVE.TRANS64.A1T0 RZ, [R2+URZ+0x38], RZ ;  /* 0x000038ff02ff49a7 */ /* 0x0001e4000810003f */
[----:B0-----:R-:W-:-:S04]  /*261f0*/  SEL R2, RZ, 0x1, !P2 ;  /* 0x00000001ff027807 */ /* 0x001fc80005000000 */
[--C-:B------:R-:W-:Y:S01]  /*26200*/  LOP3.LUT R0, R2, R0, R3.reuse, 0x96, !PT ;  /* 0x0000000002007212 */ /* 0x100fe200078e9603 */
[----:B------:R-:W-:Y:S01]  /*26210*/  IMAD.MOV.U32 R2, RZ, RZ, -0x1 ;  /* 0xffffffffff027424 */ /* 0x000fe200078e00ff */
[----:B------:R-:W-:Y:S02]  /*26220*/  PRMT R3, RZ, 0x7610, R3 ;  /* 0x00007610ff037816 */ /* 0x000fe40000000003 */
[----:B---3--:R-:W-:-:S04]  /*26230*/  IADD3 R15, P1, R15, UR20, RZ ;  /* 0x000000140f0f7c10 */ /* 0x008fc8000ff3e0ff */
[----:B--2---:R-:W-:Y:S01]  /*26240*/  IADD3.X R16, R16, UR7, RZ, P1, !PT ;  /* 0x0000000710107c10 */ /* 0x004fe20008ffe4ff */
[----:B------:R0:W-:Y:S01]  /*26250*/  STL [R1+0x21c], R15 ;  /* 0x00021c0f01007387 */ /* 0x0001e20000100800 */
[----:B------:R-:W-:-:S03]  /*26260*/  ISETP.GE.U32.AND P1, PT, R15, UR8, PT ;  /* 0x000000080f007c0c */ /* 0x000fc6000bf26070 */
[----:B------:R0:W-:Y:S01]  /*26270*/  STL [R1+0x218], R16 ;  /* 0x0002181001007387 */ /* 0x0001e20000100800 */
[----:B------:R-:W-:-:S13]  /*26280*/  ISETP.GE.U32.AND.EX P1, PT, R16, UR9, PT, P1 ;  /* 0x0000000910007c0c */ /* 0x000fda000bf26110 */
[----:B0-----:R-:W-:Y:S05]  /*26290*/  @P1 BRA `(.L_x_711) ;  /* 0x0000000400681947 */ /* 0x001fea0003800000 */
[----:B------:R-:W0:Y:S01]  /*262a0*/  S2UR UR8, SR_CTAID.X ;  /* 0x00000000000879c3 */ /* 0x000e220000002500 */
[----:B------:R-:W-:Y:S01]  /*262b0*/  ULDC.64 UR10, c[0x0][0x628] ;  /* 0x00018a00000a7ab9 */ /* 0x000fe20000000a00 */
[----:B------:R-:W-:Y:S01]  /*262c0*/  ULDC UR9, c[0x0][0x150] ;  /* 0x0000540000097ab9 */ /* 0x000fe20000000800 */
[----:B------:R-:W-:Y:S01]  /*262d0*/  ISETP.NE.U32.AND P1, PT, RZ, UR10, PT ;  /* 0x0000000aff007c0c */ /* 0x000fe2000bf25070 */
[----:B------:R-:W-:Y:S01]  /*262e0*/  ULDC UR12, c[0x0][0x630] ;  /* 0x00018c00000c7ab9 */ /* 0x000fe20000000800 */
[----:B------:R-:W-:Y:S01]  /*262f0*/  ULDC UR14, c[0x0][0x154] ;  /* 0x00005500000e7ab9 */ /* 0x000fe20000000800 */
[----:B------:R-:W-:Y:S02]  /*26300*/  MOV R3, R16 ;  /* 0x0000001000037202 */ /* 0x000fe40000000f00 */
[----:B------:R-:W1:Y:S01]  /*26310*/  S2UR UR13, SR_CTAID.Y ;  /* 0x00000000000d79c3 */ /* 0x000e620000002600 */
[----:B------:R-:W-:Y:S02]  /*26320*/  ISETP.NE.AND.EX P1, PT, RZ, UR11, PT, P1 ;  /* 0x0000000bff007c0c */ /* 0x000fe4000bf25310 */
[----:B0-----:R-:W-:-:S05]  /*26330*/  I2FP.F32.U32 R2, UR8 ;  /* 0x0000000800027c45 */ /* 0x001fca0008201000 */
[----:B------:R-:W-:Y:S01]  /*26340*/  FMUL R9, R2, UR9 ;  /* 0x0000000902097c20 */ /* 0x000fe20008400000 */
[----:B------:R-:W-:Y:S01]  /*26350*/  IMAD.MOV.U32 R2, RZ, RZ, R15 ;  /* 0x000000ffff027224 */ /* 0x000fe200078e000f */
[----:B-1----:R-:W-:-:S04]  /*26360*/  I2FP.F32.U32 R12, UR13 ;  /* 0x0000000d000c7c45 */ /* 0x002fc80008201000 */
[----:B------:R-:W0:Y:S01]  /*26370*/  F2I.U32.TRUNC.NTZ R9, R9 ;  /* 0x0000000900097305 */ /* 0x000e22000020f000 */
[----:B------:R-:W-:Y:S05]  /*26380*/  @!P1 BRA `(.L_x_712) ;  /* 0x0000000000289947 */ /* 0x000fea0003800000 */
[----:B------:R-:W-:Y:S02]  /*26390*/  ULDC UR9, c[0x0][0x634] ;  /* 0x00018d0000097ab9 */ /* 0x000fe40000000800 */
[----:B------:R-:W-:-:S05]  /*263a0*/  IADD3 R3, P1, R15, UR9, RZ ;  /* 0x000000090f037c10 */ /* 0x000fca000ff3e0ff */
[----:B------:R-:W-:-:S04]  /*263b0*/  IMAD.X R13, RZ, RZ, R16, P1 ;  /* 0x000000ffff0d7224 */ /* 0x000fc800008e0610 */
[----:B------:R-:W-:-:S04]  /*263c0*/  IMAD.WIDE.U32 R4, R13, UR10, RZ ;  /* 0x0000000a0d047c25 */ /* 0x000fc8000f8e00ff */
[----:B------:R-:W-:-:S04]  /*263d0*/  IMAD.WIDE.U32 R4, P1, R3, UR11, R4 ;  /* 0x0000000b03047c25 */ /* 0x000fc8000f820004 */
[----:B------:R-:W-:-:S04]  /*263e0*/  IMAD.WIDE.U32 R2, R3, UR10, RZ ;  /* 0x0000000a03027c25 */ /* 0x000fc8000f8e00ff */
[----:B------:R-:W-:Y:S01]  /*263f0*/  IMAD.MOV.U32 R2, RZ, RZ, R5 ;  /* 0x000000ffff027224 */ /* 0x000fe200078e0005 */
[----:B------:R-:W-:Y:S01]  /*26400*/  IADD3 RZ, P2, R3, R4, RZ ;  /* 0x0000000403ff7210 */ /* 0x000fe20007f5e0ff */
[----:B------:R-:W-:-:S04]  /*26410*/  IMAD.X R3, RZ, RZ, RZ, P1 ;  /* 0x000000ffff037224 */ /* 0x000fc800008e06ff */
[----:B------:R-:W-:-:S08]  /*26420*/  IMAD.WIDE.U32.X R2, R13, UR11, R2, P2 ;  /* 0x0000000b0d027c25 */ /* 0x000fd000090e0402 */
.L_x_712:
[--C-:B------:R-:W-:Y:S01]  /*26430*/  SHF.R.U64 R10, R2, UR12, R3.reuse ;  /* 0x0000000c020a7c19 */ /* 0x100fe20008001203 */
[----:B------:R-:W-:Y:S01]  /*26440*/  ULDC.64 UR10, c[0x0][0x620] ;  /* 0x00018800000a7ab9 */ /* 0x000fe20000000a00 */
[----:B------:R-:W-:Y:S01]  /*26450*/  SHF.R.U32.HI R2, RZ, UR12, R3 ;  /* 0x0000000cff027c19 */ /* 0x000fe20008011603 */
[----:B------:R-:W-:Y:S01]  /*26460*/  IMAD.MOV.U32 R3, RZ, RZ, R16 ;  /* 0x000000ffff037224 */ /* 0x000fe200078e0010 */
[----:B------:R-:W-:Y:S01]  /*26470*/  IADD3 R13, P1, RZ, -R10, RZ ;  /* 0x8000000aff0d7210 */ /* 0x000fe20007f3e0ff */
[----:B------:R-:W-:Y:S01]  /*26480*/  FMUL R12, R12, UR14 ;  /* 0x0000000e0c0c7c20 */ /* 0x000fe20008400000 */
[----:B------:R-:W-:Y:S01]  /*26490*/  ULDC.64 UR14, c[0x0][0x640] ;  /* 0x00019000000e7ab9 */ /* 0x000fe20000000a00 */
[----:B0-----:R-:W-:Y:S02]  /*264a0*/  R2UR UR9, R9 ;  /* 0x00000000090972ca */ /* 0x001fe400000e0000 */
[----:B------:R-:W-:Y:S02]  /*264b0*/  IADD3.X R2, RZ, ~R2, RZ, P1, !PT ;  /* 0x80000002ff027210 */ /* 0x000fe40000ffe4ff */
[----:B------:R-:W0:Y:S01]  /*264c0*/  F2I.U32.TRUNC.NTZ R12, R12 ;  /* 0x0000000c000c7305 */ /* 0x000e22000020f000 */
[----:B------:R-:W-:-:S02]  /*264d0*/  ISETP.NE.U32.AND P1, PT, RZ, UR14, PT ;  /* 0x0000000eff007c0c */ /* 0x000fc4000bf25070 */
[----:B------:R-:W-:Y:S02]  /*264e0*/  IMAD R2, R2, UR10, RZ ;  /* 0x0000000a02027c24 */ /* 0x000fe4000f8e02ff */
[----:B------:R-:W-:Y:S02]  /*264f0*/  ISETP.NE.AND.EX P1, PT, RZ, UR15, PT, P1 ;  /* 0x0000000fff007c0c */ /* 0x000fe4000bf25310 */
[----:B------:R-:W-:Y:S02]  /*26500*/  IMAD R5, R13, UR11, R2 ;  /* 0x0000000b0d057c24 */ /* 0x000fe4000f8e0202 */
[----:B------:R-:W-:-:S04]  /*26510*/  IMAD.MOV.U32 R2, RZ, RZ, R15 ;  /* 0x000000ffff027224 */ /* 0x000fc800078e000f */
[----:B------:R-:W-:Y:S01]  /*26520*/  IMAD.WIDE.U32 R2, R13, UR10, R2 ;  /* 0x0000000a0d027c25 */ /* 0x000fe2000f8e0002 */
[----:B------:R-:W-:Y:S01]  /*26530*/  ULDC UR10, c[0x0][0x618] ;  /* 0x00018600000a7ab9 */ /* 0x000fe20000000800 */
[----:B0-----:R-:W-:Y:S02]  /*26540*/  R2UR UR11, R12 ;  /* 0x000000000c0b72ca */ /* 0x001fe400000e0000 */
[----:B------:R-:W-:-:S05]  /*26550*/  IMAD.IADD R3, R3, 0x1, R5 ;  /* 0x0000000103037824 */ /* 0x000fca00078e0205 */
[--C-:B------:R-:W-:Y:S02]  /*26560*/  SHF.R.U64 R9, R2, UR10, R3.reuse ;  /* 0x0000000a02097c19 */ /* 0x100fe40008001203 */
[----:B------:R-:W-:Y:S01]  /*26570*/  SHF.R.U32.HI R2, RZ, UR10, R3 ;  /* 0x0000000aff027c19 */ /* 0x000fe20008011603 */
[----:B------:R-:W-:-:S03]  /*26580*/  ULDC UR10, c[0x0][0x608] ;  /* 0x00018200000a7ab9 */ /* 0x000fc60000000800 */
[--C-:B------:R-:W-:Y:S02]  /*26590*/  SHF.R.U64 R13, R9, UR10, R2.reuse ;  /* 0x0000000a090d7c19 */ /* 0x100fe40008001202 */
[----:B------:R-:W-:Y:S01]  /*265a0*/  SHF.R.U32.HI R2, RZ, UR10, R2 ;  /* 0x0000000aff027c19 */ /* 0x000fe20008011602 */
[----:B------:R-:W-:-:S03]  /*265b0*/  ULDC UR10, c[0x0][0x658] ;  /* 0x00019600000a7ab9 */ /* 0x000fc60000000800 */
[--C-:B------:R-:W-:Y:S02]  /*265c0*/  SHF.R.U32.HI R15, RZ, UR10, R2.reuse ;  /* 0x0000000aff0f7c19 */ /* 0x100fe40008011602 */
[----:B------:R-:W-:-:S03]  /*265d0*/  SHF.R.U64 R12, R13, UR10, R2 ;  /* 0x0000000a0d0c7c19 */ /* 0x000fc60008001202 */
[----:B------:R-:W-:Y:S01]  /*265e0*/  IMAD.MOV.U32 R3, RZ, RZ, R15 ;  /* 0x000000ffff037224 */ /* 0x000fe200078e000f */
[----:B------:R-:W-:Y:S01]  /*265f0*/  MOV R2, R12 ;  /* 0x0000000c00027202 */ /* 0x000fe20000000f00 */
[----:B------:R-:W-:Y:S06]  /*26600*/  @!P1 BRA `(.L_x_713) ;  /* 0x0000000000289947 */ /* 0x000fec0003800000 */
[----:B------:R-:W-:Y:S02]  /*26610*/  ULDC UR10, c[0x0][0x64c] ;  /* 0x00019300000a7ab9 */ /* 0x000fe40000000800 */
[----:B------:R-:W-:-:S05]  /*26620*/  IADD3 R3, P1, R12, UR10, RZ ;  /* 0x0000000a0c037c10 */ /* 0x000fca000ff3e0ff */
[----:B------:R-:W-:-:S04]  /*26630*/  IMAD.X R15, RZ, RZ, R15, P1 ;  /* 0x000000ffff0f7224 */ /* 0x000fc800008e060f */
[----:B------:R-:W-:-:S04]  /*26640*/  IMAD.WIDE.U32 R4, R15, UR14, RZ ;  /* 0x0000000e0f047c25 */ /* 0x000fc8000f8e00ff */
[----:B------:R-:W-:-:S04]  /*26650*/  IMAD.WIDE.U32 R4, P1, R3, UR15, R4 ;  /* 0x0000000f03047c25 */ /* 0x000fc8000f820004 */
[----:B------:R-:W-:Y:S01]  /*26660*/  IMAD.WIDE.U32 R2, R3, UR14, RZ ;  /* 0x0000000e03027c25 */ /* 0x000fe2000f8e00ff */
[----:B------:R-:W-:-:S04]  /*26670*/  MOV R2, R5 ;  /* 0x0000000500027202 */ /* 0x000fc80000000f00 */
[----:B------:R-:W-:Y:S01]  /*26680*/  IADD3 RZ, P2, R3, R4, RZ ;  /* 0x0000000403ff7210 */ /* 0x000fe20007f5e0ff */
[----:B------:R-:W-:-:S04]  /*26690*/  IMAD.X R3, RZ, RZ, RZ, P1 ;  /* 0x000000ffff037224 */ /* 0x000fc800008e06ff */
[----:B------:R-:W-:-:S08]  /*266a0*/  IMAD.WIDE.U32.X R2, R15, UR15, R2, P2 ;  /* 0x0000000f0f027c25 */ /* 0x000fd000090e0402 */
.L_x_713:
[----:B------:R-:W-:Y:S01]  /*266b0*/  ULDC UR10, c[0x0][0x648] ;  /* 0x00019200000a7ab9 */ /* 0x000fe20000000800 */
[----:B------:R-:W-:Y:S01]  /*266c0*/  UISETP.NE.AND UP0, UPT, UR39, URZ, UPT ;  /* 0x0000003f2700728c */ /* 0x000fe2000bf05270 */
[----:B------:R-:W-:Y:S01]  /*266d0*/  SHF.R.U64 R2, R2, UR10, R3 ;  /* 0x0000000a02027c19 */ /* 0x000fe20008001203 */
[----:B------:R-:W-:Y:S01]  /*266e0*/  ULDC UR10, c[0x0][0x638] ;  /* 0x00018e00000a7ab9 */ /* 0x000fe20000000800 */
[----:B------:R-:W-:Y:S01]  /*266f0*/  UIADD3 UR11, -UR11, URZ, URZ ;  /* 0x0000003f0b0b7290 */ /* 0x000fe2000fffe13f */
[----:B------:R-:W-:Y:S02]  /*26700*/  LOP3.LUT R13, R13, UR6, RZ, 0xc0, !PT ;  /* 0x000000060d0d7c12 */ /* 0x000fe4000f8ec0ff */
[----:B------:R-:W-:Y:S01]  /*26710*/  IMAD.MOV R3, RZ, RZ, -R2 ;  /* 0x000000ffff037224 */ /* 0x000fe200078e0a02 */
[----:B------:R-:W-:Y:S02]  /*26720*/  LOP3.LUT R9, R9, UR4, RZ, 0xc0, !PT ;  /* 0x0000000409097c12 */ /* 0x000fe4000f8ec0ff */
[----:B------:R-:W-:Y:S01]  /*26730*/  IMAD R5, R2, UR5, R13 ;  /* 0x0000000502057c24 */ /* 0x000fe2000f8e020d */
[----:B------:R-:W-:Y:S01]  /*26740*/  PLOP3.LUT P1, PT, PT, PT, UP0, 0x40, 0x0 ;  /* 0x000000000000781c */ /* 0x000fe20003f2e808 */
[----:B------:R-:W-:Y:S01]  /*26750*/  IMAD R12, R3, UR10, R12 ;  /* 0x0000000a030c7c24 */ /* 0x000fe2000f8e020c */
[----:B------:R-:W-:Y:S01]  /*26760*/  UIADD3 UR10, -UR9, URZ, URZ ;  /* 0x0000003f090a7290 */ /* 0x000fe2000fffe13f */
[----:B------:R-:W-:Y:S01]  /*26770*/  PLOP3.LUT P2, PT, PT, PT, UP0, 0x40, 0x0 ;  /* 0x000000000000781c */ /* 0x000fe20003f4e808 */
[----:B------:R-:W-:Y:S01]  /*26780*/  IMAD.MOV.U32 R3, RZ, RZ, 0x1 ;  /* 0x00000001ff037424 */ /* 0x000fe200078e00ff */
[----:B------:R-:W-:-:S02]  /*26790*/  ULDC UR9, c[0x0][0x144] ;  /* 0x0000510000097ab9 */ /* 0x000fc40000000800 */
[----:B------:R-:W-:-:S03]  /*267a0*/  UIMAD UR8, UR9, UR10, UR8 ;  /* 0x0000000a090872a4 */ /* 0x000fc6000f8e0208 */
[----:B------:R-:W-:Y:S02]  /*267b0*/  ULDC UR9, c[0x0][0x148] ;  /* 0x0000520000097ab9 */ /* 0x000fe40000000800 */
[----:B------:R-:W-:-:S03]  /*267c0*/  @UP0 UIMAD UR8, UR9, UR11, UR13 ;  /* 0x0000000b090802a4 */ /* 0x000fc6000f8e020d */
[----:B------:R-:W-:Y:S02]  /*267d0*/  ULDC UR9, c[0x0][0x600] ;  /* 0x0001800000097ab9 */ /* 0x000fe40000000800 */
[----:B------:R-:W-:Y:S02]  /*267e0*/  IMAD R12, R12, UR9, R9 ;  /* 0x000000090c0c7c24 */ /* 0x000fe4000f8e0209 */
[----:B------:R-:W-:Y:S01]  /*267f0*/  IMAD.U32 R2, RZ, RZ, UR8 ;  /* 0x00000008ff027e24 */ /* 0x000fe2000f8e00ff */
[----:B------:R-:W-:-:S03]  /*26800*/  ULDC UR8, c[0x0][0x610] ;  /* 0x0001840000087ab9 */ /* 0x000fc60000000800 */
[----:B------:R-:W-:-:S05]  /*26810*/  IMAD R5, R5, UR8, R2 ;  /* 0x0000000805057c24 */ /* 0x000fca000f8e0202 */
[----:B------:R-:W-:Y:S02]  /*26820*/  SEL R2, R12, R5, P1 ;  /* 0x000000050c027207 */ /* 0x000fe40000800000 */
[----:B------:R-:W-:-:S07]  /*26830*/  SEL R5, R5, R12, P2 ;  /* 0x0000000c05057207 */ /* 0x000fce0001000000 */
.L_x_711:
[----:B------:R-:W-:Y:S05]  /*26840*/  BSYNC B1 ;  /* 0x0000000000017941 */ /* 0x000fea0003800000 */
.L_x_710:
[----:B------:R-:W-:-:S13]  /*26850*/  LOP3.LUT P1, RZ, R3, 0xff, RZ, 0xc0, !PT ;  /* 0x000000ff03ff7812 */ /* 0x000fda000782c0ff */
[----:B------:R-:W-:Y:S05]  /*26860*/  @P1 BRA `(.L_x_714) ;  /* 0xfffffff400181947 */ /* 0x000fea000383ffff */
[----:B------:R-:W-:Y:S05]  /*26870*/  BSYNC B0 ;  /* 0x0000000000007941 */ /* 0x000fea0003800000 */
.L_x_702:
[----:B------:R-:W-:-:S03]  /*26880*/  UMOV UR8, 0xffffffff ;  /* 0xffffffff00087882 */ /* 0x000fc60000000000 */
[----:B------:R-:W-:Y:S05]  /*26890*/  BRA.DIV UR8, `(.L_x_715) ;  /* 0x0000000208d47947 */ /* 0x000fea000b800000 */
[----:B------:R-:W-:-:S13]  /*268a0*/  ELECT P6, URZ, PT ;  /* 0x00000000003f782f */ /* 0x000fda00038c0000 */
.L_x_727:
[----:B------:R-:W-:Y:S04]  /*268b0*/  BSSY B0, `(.L_x_716) ;  /* 0x000001a000007945 */ /* 0x000fe80003800000 */
[----:B------:R-:W-:Y:S05]  /*268c0*/  @!P6 BRA `(.L_x_717) ;  /* 0x000000000060e947 */ /* 0x000fea0003800000 */
[----:B------:R-:W-:-:S04]  /*268d0*/  ULOP3.LUT UR8, UR38, 0x2, URZ, 0xfc, !UPT ;  /* 0x0000000226087892 */ /* 0x000fc8000f8efc3f */
[----:B------:R-:W-:-:S06]  /*268e0*/  UISETP.NE.AND UP0, UPT, UR8, 0x3, UPT ;  /* 0x000000030800788c */ /* 0x000fcc000bf05270 */
[----:B------:R-:W-:-:S13]  /*268f0*/  PLOP3.LUT P0, PT, PT, PT, UP0, 0x80, 0x0 ;  /* 0x000000000000781c */ /* 0x000fda0003f0f008 */
[----:B------:R-:W-:Y:S05]  /*26900*/  @!P0 BRA `(.L_x_718) ;  /* 0x0000000000048947 */ /* 0x000fea0003800000 */
[----:B------:R-:W-:Y:S01]  /*26910*/  BPT.TRAP 0x1 ;  /* 0x000000040000795c */ /* 0x000fe20000300000 */
.L_x_718:
[----:B------:R-:W0:Y:S01]  /*26920*/  S2R R3, SR_CgaCtaId ;  /* 0x0000000000037919 */ /* 0x000e220000008800 */
[----:B------:R-:W-:-:S04]  /*26930*/  MOV R2, 0x400 ;  /* 0x0000040000027802 */ /* 0x000fc80000000f00 */
[----:B0-----:R-:W-:Y:S02]  /*26940*/  LEA R3, R3, R2, 0x18 ;  /* 0x0000000203037211 */ /* 0x001fe400078ec0ff */
[----:B------:R-:W-:Y:S02]  /*26950*/  SHF.L.U32 R2, R0, 0x1f, RZ ;  /* 0x0000001f00027819 */ /* 0x000fe400000006ff */
[----:B------:R-:W-:-:S05]  /*26960*/  IADD3 R3, R3, 0x10, RZ ;  /* 0x0000001003037810 */ /* 0x000fca0007ffe0ff */
[----:B------:R-:W-:-:S04]  /*26970*/  IMAD R5, R6, 0x8, R3 ;  /* 0x0000000806057824 */ /* 0x000fc800078e0203 */
[----:B------:R-:W0:Y:S02]  /*26980*/  SYNCS.PHASECHK.TRANS64.TRYWAIT P0, [R5+URZ], R2 ;  /* 0x00000002050075a7 */ /* 0x000e24000800017f */
[----:B0-----:R-:W-:Y:S05]  /*26990*/  @!P0 BRA `(.L_x_719) ;  /* 0x0000000000b48947 */ /* 0x001fea0003800000 */
.L_x_728:
[----:B------:R-:W-:-:S05]  /*269a0*/  VIADD R6, R6, 0x1 ;  /* 0x0000000106067836 */ /* 0x000fca0000000000 */
[----:B------:R-:W-:-:S04]  /*269b0*/  ISETP.NE.AND P0, PT, R6, 0x2, PT ;  /* 0x000000020600780c */ /* 0x000fc80003f05270 */
[----:B0-----:R-:W-:Y:S02]  /*269c0*/  SEL R5, RZ, 0x1, P0 ;  /* 0x00000001ff057807 */ /* 0x001fe40000000000 */
[----:B------:R-:W-:Y:S02]  /*269d0*/  SEL R6, R6, RZ, P0 ;  /* 0x000000ff06067207 */ /* 0x000fe40000000000 */
[----:B------:R-:W-:-:S03]  /*269e0*/  LOP3.LUT R0, R0, R5, RZ, 0x3c, !PT ;  /* 0x0000000500007212 */ /* 0x000fc600078e3cff */
[----:B------:R-:W-:Y:S01]  /*269f0*/  IMAD R3, R6, 0x8, R3 ;  /* 0x0000000806037824 */ /* 0x000fe200078e0203 */
[----:B------:R-:W-:-:S07]  /*26a00*/  SHF.L.U32 R0, R0, 0x1f, RZ ;  /* 0x0000001f00007819 */ /* 0x000fce00000006ff */
.L_x_720:
[----:B0-----:R0:W1:Y:S02]  /*26a10*/  SYNCS.PHASECHK.TRANS64.TRYWAIT P0, [R3+URZ], R0 ;  /* 0x00000000030075a7 */ /* 0x001064000800017f */
[----:B-1----:R-:W-:Y:S05]  /*26a20*/  @!P0 NANOSLEEP.SYNCS 0x989680 ;  /* 0x009896800000895d */ /* 0x002fea0003900000 */
[----:B------:R-:W1:Y:S02]  /*26a30*/  @!P0 SYNCS.PHASECHK.TRANS64 P0, [R3+URZ], R0 ;  /* 0x00000000030085a7 */ /* 0x000e64000800007f */
[----:B-1----:R-:W-:Y:S05]  /*26a40*/  @!P0 BRA `(.L_x_720) ;  /* 0xfffffffc00f08947 */ /* 0x002fea000383ffff */
.L_x_717:
[----:B------:R-:W-:Y:S05]  /*26a50*/  BSYNC B0 ;  /* 0x0000000000007941 */ /* 0x000fea0003800000 */
.L_x_716:
[----:B------:R-:W-:Y:S05]  /*26a60*/  EXIT ;  /* 0x000000000000794d */ /* 0x000fea0003800000 */
.L_x_17:
[----:B-1----:R1:W4:Y:S02]  /*26a70*/  SYNCS.PHASECHK.TRANS64.TRYWAIT P1, [R3+URZ], R0 ;  /* 0x00000000030075a7 */ /* 0x002324000802017f */
[----:B----4-:R-:W-:Y:S05]  /*26a80*/  @!P1 NANOSLEEP.SYNCS 0x989680 ;  /* 0x009896800000995d */ /* 0x010fea0003900000 */
[----:B------:R-:W4:Y:S02]  /*26a90*/  @!P1 SYNCS.PHASECHK.TRANS64 P1, [R3+URZ], R0 ;  /* 0x00000000030095a7 */ /* 0x000f24000802007f */
[----:B----4-:R-:W-:Y:S05]  /*26aa0*/  @!P1 BRA `(.L_x_17) ;  /* 0xfffffffc00f09947 */ /* 0x010fea000383ffff */
[----:B------:R-:W-:Y:S05]  /*26ab0*/  BRA `(.L_x_16) ;  /* 0xfffffda800487947 */ /* 0x000fea000383ffff */
.L_x_22:
[----:B-1----:R-:W-:-:S04]  /*26ac0*/  MOV R4, UR4 ;  /* 0x0000000400047c02 */ /* 0x002fc80008000f00 */
[----:B------:R1:W2:Y:S03]  /*26ad0*/  SYNCS.PHASECHK.TRANS64.TRYWAIT P1, [R4+URZ], R0 ;  /* 0x00000000040075a7 */ /* 0x0002a6000802017f */
[----:B--2---:R-:W-:Y:S05]  /*26ae0*/  @!P1 NANOSLEEP.SYNCS 0x989680 ;  /* 0x009896800000995d */ /* 0x004fea0003900000 */
[----:B------:R-:W2:Y:S02]  /*26af0*/  @!P1 SYNCS.PHASECHK.TRANS64 P1, [R4+URZ], R0 ;  /* 0x00000000040095a7 */ /* 0x000ea4000802007f */
[----:B--2---:R-:W-:Y:S05]  /*26b00*/  @!P1 BRA `(.L_x_22) ;  /* 0xfffffffc00ec9947 */ /* 0x004fea000383ffff */
[----:B------:R-:W-:Y:S05]  /*26b10*/  BRA `(.L_x_21) ;  /* 0xfffffe0800cc7947 */ /* 0x000fea000383ffff */
.L_x_703:
[----:B------:R-:W-:Y:S01]  /*26b20*/  BSSY B1, `(.L_x_721) ;  /* 0x0000006000017945 */ /* 0x000fe20003800000 */
[----:B------:R-:W-:-:S07]  /*26b30*/  IMAD.MOV.U32 R15, RZ, RZ, -0x1 ;  /* 0xffffffffff0f7424 */ /* 0x000fce00078e00ff */
[----:B------:R-:W-:Y:S05]  /*26b40*/  WARPSYNC.COLLECTIVE R15, `(.L_x_722) ;  /* 0x000000000f0c7348 */ /* 0x000fea0003c00000 */
[----:B------:R-:W-:Y:S02]  /*26b50*/  ELECT P6, UR62, PT ;  /* 0x00000000003e782f */ /* 0x000fe400038c0000 */
[----:B------:R-:W-:Y:S01]  /*26b60*/  MOV R14, UR62 ;  /* 0x0000003e000e7c02 */ /* 0x000fe20008000f00 */
[----:B------:R-:W-:Y:S10]  /*26b70*/  ENDCOLLECTIVE ;  /* 0x000000000000791b */ /* 0x000ff40003800000 */
.L_x_722:
[----:B------:R-:W-:Y:S05]  /*26b80*/  BSYNC B1 ;  /* 0x0000000000017941 */ /* 0x000fea0003800000 */
.L_x_721:
[----:B------:R-:W-:Y:S05]  /*26b90*/  BRA `(.L_x_723) ;  /* 0xfffffff000587947 */ /* 0x000fea000383ffff */
.L_x_706:
[----:B-1----:R1:W2:Y:S02]  /*26ba0*/  SYNCS.PHASECHK.TRANS64.TRYWAIT P1, [R15+URZ+0x10], R12 ;  /* 0x0000100c0f0075a7 */ /* 0x0022a4000802017f */
[----:B--2---:R-:W-:Y:S05]  /*26bb0*/  @!P1 NANOSLEEP.SYNCS 0x989680 ;  /* 0x009896800000995d */ /* 0x004fea0003900000 */
[----:B------:R-:W2:Y:S02]  /*26bc0*/  @!P1 SYNCS.PHASECHK.TRANS64 P1, [R15+URZ+0x10], R12 ;  /* 0x0000100c0f0095a7 */ /* 0x000ea4000802007f */
[----:B--2---:R-:W-:Y:S05]  /*26bd0*/  @!P1 BRA `(.L_x_706) ;  /* 0xfffffffc00f09947 */ /* 0x004fea000383ffff */
[----:B------:R-:W-:Y:S05]  /*26be0*/  BRA `(.L_x_724) ;  /* 0xfffffff0008c7947 */ /* 0x000fea000383ffff */
.L_x_715:
[----:B------:R-:W-:Y:S01]  /*26bf0*/  BSSY B0, `(.L_x_725) ;  /* 0x0000006000007945 */ /* 0x000fe20003800000 */
[----:B------:R-:W-:-:S07]  /*26c00*/  IMAD.MOV.U32 R15, RZ, RZ, -0x1 ;  /* 0xffffffffff0f7424 */ /* 0x000fce00078e00ff */
[----:B------:R-:W-:Y:S05]  /*26c10*/  WARPSYNC.COLLECTIVE R15, `(.L_x_726) ;  /* 0x000000000f0c7348 */ /* 0x000fea0003c00000 */
[----:B------:R-:W-:Y:S02]  /*26c20*/  ELECT P6, UR62, PT ;  /* 0x00000000003e782f */ /* 0x000fe400038c0000 */
[----:B------:R-:W-:Y:S01]  /*26c30*/  MOV R14, UR62 ;  /* 0x0000003e000e7c02 */ /* 0x000fe20008000f00 */
[----:B------:R-:W-:Y:S10]  /*26c40*/  ENDCOLLECTIVE ;  /* 0x000000000000791b */ /* 0x000ff40003800000 */
.L_x_726:
[----:B------:R-:W-:Y:S05]  /*26c50*/  BSYNC B0 ;  /* 0x0000000000007941 */ /* 0x000fea0003800000 */
.L_x_725:
[----:B------:R-:W-:Y:S05]  /*26c60*/  BRA `(.L_x_727) ;  /* 0xfffffffc00107947 */ /* 0x000fea000383ffff */
.L_x_719:
[----:B0-----:R0:W1:Y:S02]  /*26c70*/  SYNCS.PHASECHK.TRANS64.TRYWAIT P0, [R5+URZ], R2 ;  /* 0x00000002050075a7 */ /* 0x001064000800017f */
[----:B-1----:R-:W-:Y:S05]  /*26c80*/  @!P0 NANOSLEEP.SYNCS 0x989680 ;  /* 0x009896800000895d */ /* 0x002fea0003900000 */
[----:B------:R-:W1:Y:S02]  /*26c90*/  @!P0 SYNCS.PHASECHK.TRANS64 P0, [R5+URZ], R2 ;  /* 0x00000002050085a7 */ /* 0x000e64000800007f */
[----:B-1----:R-:W-:Y:S05]  /*26ca0*/  @!P0 BRA `(.L_x_719) ;  /* 0xfffffffc00f08947 */ /* 0x002fea000383ffff */
[----:B------:R-:W-:Y:S05]  /*26cb0*/  BRA `(.L_x_728) ;  /* 0xfffffffc00387947 */ /* 0x000fea000383ffff */
.L_x_729:
[----:B------:R-:W-:-:S00]  /*26cc0*/  BRA `(.L_x_729) ;  /* 0xfffffffc00fc7947 */ /* 0x000fc0000383ffff */
[----:B------:R-:W-:-:S00]  /*26cd0*/  NOP ;  /* 0x0000000000007918 */ /* 0x000fc00000000000 */
        /* <DEDUP_REMOVED lines=10> */
.L_x_730:


//--------------------- .nv.global.init           --------------------------
	.section	.nv.global.init,"aw",@progbits
.nv.global.init:
	.type		$str$22,@object
	.size		$str$22,($str$23 - $str$22)
$str$22:
        /*0000*/ 	.byte	0x6b, 0x5f, 0x74, 0x69, 0x6c, 0x65, 0x5f, 0x63, 0x6f, 0x75, 0x6e, 0x74, 0x20, 0x3e, 0x3d, 0x20
        /*0010*/ 	.byte	0x31, 0x00
	.type		$str$23,@object
	.size		$str$23,(__unnamed_1 - $str$23)
$str$23:
        /*0012*/ 	.byte	0x2f, 0x74, 0x6d, 0x70, 0x2f, 0x63, 0x75, 0x74, 0x6c, 0x61, 0x73, 0x73, 0x5f, 0x73, 0x77, 0x65
        /*0022*/ 	.byte	0x65, 0x70, 0x5f, 0x73, 0x72, 0x63, 0x2f, 0x69, 0x6e, 0x63, 0x6c, 0x75, 0x64, 0x65, 0x2f, 0x63
        /*0032*/ 	.byte	0x75, 0x74, 0x6c, 0x61, 0x73, 0x73, 0x2f, 0x67, 0x65, 0x6d, 0x6d, 0x2f, 0x63, 0x6f, 0x6c, 0x6c
        /*0042*/ 	.byte	0x65, 0x63, 0x74, 0x69, 0x76, 0x65, 0x2f, 0x73, 0x6d, 0x39, 0x30, 0x5f, 0x6d, 0x6d, 0x61, 0x5f
        /*0052*/ 	.byte	0x74, 0x6d, 0x61, 0x5f, 0x67, 0x6d, 0x6d, 0x61, 0x5f, 0x73, 0x73, 0x5f, 0x77, 0x61, 0x72, 0x70
        /*0062*/ 	.byte	0x73, 0x70, 0x65, 0x63, 0x69, 0x61, 0x6c, 0x69, 0x7a, 0x65, 0x64, 0x2e, 0x68, 0x70, 0x70, 0x00
	.type		__unnamed_1,@object
	.size		__unnamed_1,(.L_0 - __unnamed_1)
__unnamed_1:
        /* <DEDUP_REMOVED lines=181> */
        /*0bc2*/ 	.byte	0x74, 0x69, 0x74, 0x79, 0x5d, 0x00
.L_0:


//--------------------- .nv.shared._ZN7cutlass13device_kernelINS_4gemm6kernel13GemmUniversalIN4cute5tupleIJiiiiEEENS1_10collective13CollectiveMmaINS1_34MainloopSm90TmaGmmaWarpSpecializedILi2ENS5_IJNS4_1CILi1EEESB_SB_EEENS1_35KernelTmaWarpSpecializedCooperativeEEENS5_IJNSA_ILi384EEENSA_ILi224EEENSA_ILi64EEEEEENS_10bfloat16_tENS5_IJlSB_lEEESJ_SK_NS4_8TiledMMAINS4_8MMA_AtomIJNS4_4SM904GMMA27MMA_64x32x16_F32BF16BF16_SSILNSO_5MajorE0ELSQ_0ELNSO_7ScaleInE1ELSR_1EEEEEENS4_6LayoutINS5_IJNSA_ILi2EEESB_SB_EEENS5_IJSB_NSA_ILi0EEESX_EEEEENS5_IJNS4_10UnderscoreES10_S10_EEEEENS4_13SM90_TMA_LOADENS4_14ComposedLayoutINS4_7SwizzleILi3ELi4ELi3EEENS4_18smem_ptr_flag_bitsILi16EEENSU_INS5_IJNSA_ILi8EEESH_EEENS5_IJSH_SB_EEEEEEEvNS4_8identityES13_S1D_vS1E_EENS_8epilogue10collective6detail29Sm90TmaWarpSpecializedAdapterINS1H_15DefaultEpilogueISJ_SK_SK_NS1G_6thread17LinearCombinationISJ_Li1EffLNS1L_9ScaleType4KindE0ELNS_15FloatRoundStyleE2ESJ_EENS1_15EpilogueDefaultEEEEEvvEEEEvNT_6ParamsE --------------------------
	.section	.nv.shared._ZN7cutlass13device_kernelINS_4gemm6kernel13GemmUniversalIN4cute5tupleIJiiiiEEENS1_10collective13CollectiveMmaINS1_34MainloopSm90TmaGmmaWarpSpecializedILi2ENS5_IJNS4_1CILi1EEESB_SB_EEENS1_35KernelTmaWarpSpecializedCooperativeEEENS5_IJNSA_ILi384EEENSA_ILi224EEENSA_ILi64EEEEEENS_10bfloat16_tENS5_IJlSB_lEEESJ_SK_NS4_8TiledMMAINS4_8MMA_AtomIJNS4_4SM904GMMA27MMA_64x32x16_F32BF16BF16_SSILNSO_5MajorE0ELSQ_0ELNSO_7ScaleInE1ELSR_1EEEEEENS4_6LayoutINS5_IJNSA_ILi2EEESB_SB_EEENS5_IJSB_NSA_ILi0EEESX_EEEEENS5_IJNS4_10UnderscoreES10_S10_EEEEENS4_13SM90_TMA_LOADENS4_14ComposedLayoutINS4_7SwizzleILi3ELi4ELi3EEENS4_18smem_ptr_flag_bitsILi16EEENSU_INS5_IJNSA_ILi8EEESH_EEENS5_IJSH_SB_EEEEEEEvNS4_8identityES13_S1D_vS1E_EENS_8epilogue10collective6detail29Sm90TmaWarpSpecializedAdapterINS1H_15DefaultEpilogueISJ_SK_SK_NS1G_6thread17LinearCombinationISJ_Li1EffLNS1L_9ScaleType4KindE0ELNS_15FloatRoundStyleE2ESJ_EENS1_15EpilogueDefaultEEEEEvvEEEEvNT_6ParamsE,"aw",@nobits
	.sectionflags	@""
	.align	16
	.zero		1024


//--------------------- .nv.shared.reserved.0     --------------------------
	.section	.nv.shared.reserved.0,"aw",@nobits
	.weak		__nv_reservedSMEM_offset_0_alias
	.size		__nv_reservedSMEM_offset_0_alias, 0, 0
	.other		__nv_reservedSMEM_offset_0_alias,@"STO_CUDA_RESERVED_SHARED STV_DEFAULT"
__nv_reservedSMEM_offset_0_alias:
	.zero		0


//--------------------- .nv.global                --------------------------
	.section	.nv.global,"aw",@nobits
.nv.global:
	.type		_ZN39_INTERNAL_b8b02e25_4_k_cu_c88b970e_53024cute1_E,@object
	.size		_ZN39_INTERNAL_b8b02e25_4_k_cu_c88b970e_53024cute1_E,(_ZN39_INTERNAL_b8b02e25_4_k_cu_c88b970e_53024cuda3std3__45__cpo6cbeginE - _ZN39_INTERNAL_b8b02e25_4_k_cu_c88b970e_53024cute1_E)
_ZN39_INTERNAL_b8b02e25_4_k_cu_c88b970e_53024cute1_E:
	.zero		1
	.type		_ZN39_INTERNAL_b8b02e25_4_k_cu_c88b970e_53024cuda3std3__45__cpo6cbeginE,@object
	.size		_ZN39_INTERNAL_b8b02e25_4_k_cu_c88b970e_53024cuda3std3__45__cpo6cbeginE,(_ZN39_INTERNAL_b8b02e25_4_k_cu_c88b970e_53024cuda3std3__48in_placeE - _ZN39_INTERNAL_b8b02e25_4_k_cu_c88b970e_53024cuda3std3__45__cpo6cbeginE)
_ZN39_INTERNAL_b8b02e25_4_k_cu_c88b970e_53024cuda3std3__45__cpo6cbeginE:
	.zero		1
	.type		_ZN39_INTERNAL_b8b02e25_4_k_cu_c88b970e_53024cuda3std3__48in_placeE,@object
	.size		_ZN39_INTERNAL_b8b02e25_4_k_cu_c88b970e_53024cuda3std3__48in_placeE,(_ZN39_INTERNAL_b8b02e25_4_k_cu_c88b970e_53024cuda3std6ranges3__45__cpo9iter_moveE - _ZN39_INTERNAL_b8b02e25_4_k_cu_c88b970e_53024cuda3std3__48in_placeE)
_ZN39_INTERNAL_b8b02e25_4_k_cu_c88b970e_53024cuda3std3__48in_placeE:
	.zero		1
	.type		_ZN39_INTERNAL_b8b02e25_4_k_cu_c88b970e_53024cuda3std6ranges3__45__cpo9iter_moveE,@object
	.size		_ZN39_INTERNAL_b8b02e25_4_k_cu_c88b970e_53024cuda3std6ranges3__45__cpo9iter_moveE,(_ZN39_INTERNAL_b8b02e25_4_k_cu_c88b970e_53024cuda3std3__45__cpo5beginE - _ZN39_INTERNAL_b8b02e25_4_k_cu_c88b970e_53024cuda3std6ranges3__45__cpo9iter_moveE)
_ZN39_INTERNAL_b8b02e25_4_k_cu_c88b970e_53024cuda3std6ranges3__45__cpo9iter_moveE:
	.zero		1
	.type		_ZN39_INTERNAL_b8b02e25_4_k_cu_c88b970e_53024cuda3std3__45__cpo5beginE,@object
	.size		_ZN39_INTERNAL_b8b02e25_4_k_cu_c88b970e_53024cuda3std3__45__cpo5beginE,(_ZN39_INTERNAL_b8b02e25_4_k_cu_c88b970e_53024cuda3std3__441_GLOBAL__N__b8b02e25_4_k_cu_c88b970e_53026ignoreE - _ZN39_INTERNAL_b8b02e25_4_k_cu_c88b970e_53024cuda3std3__45__cpo5beginE)
_ZN39_INTERNAL_b8b02e25_4_k_cu_c88b970e_53024cuda3std3__45__cpo5beginE:
	.zero		1
	.type		_ZN39_INTERNAL_b8b02e25_4_k_cu_c88b970e_53024cuda3std3__441_GLOBAL__N__b8b02e25_4_k_cu_c88b970e_53026ignoreE,@object
	.size		_ZN39_INTERNAL_b8b02e25_4_k_cu_c88b970e_53024cuda3std3__441_GLOBAL__N__b8b02e25_4_k_cu_c88b970e_53026ignoreE,(_ZN39_INTERNAL_b8b02e25_4_k_cu_c88b970e_53024cute7productE - _ZN39_INTERNAL_b8b02e25_4_k_cu_c88b970e_53024cuda3std3__441_GLOBAL__N__b8b02e25_4_k_cu_c88b970e_53026ignoreE)
_ZN39_INTERNAL_b8b02e25_4_k_cu_c88b970e_53024cuda3std3__441_GLOBAL__N__b8b02e25_4_k_cu_c88b970e_53026ignoreE:
	.zero		1
	.type		_ZN39_INTERNAL_b8b02e25_4_k_cu_c88b970e_53024cute7productE,@object
	.size		_ZN39_INTERNAL_b8b02e25_4_k_cu_c88b970e_53024cute7productE,(_ZN39_INTERNAL_b8b02e25_4_k_cu_c88b970e_53024cuda3std3__45__cpo3endE - _ZN39_INTERNAL_b8b02e25_4_k_cu_c88b970e_53024cute7productE)
_ZN39_INTERNAL_b8b02e25_4_k_cu_c88b970e_53024cute7productE:
	.zero		1
	.type		_ZN39_INTERNAL_b8b02e25_4_k_cu_c88b970e_53024cuda3std3__45__cpo3endE,@object
	.size		_ZN39_INTERNAL_b8b02e25_4_k_cu_c88b970e_53024cuda3std3__45__cpo3endE,(_ZN39_INTERNAL_b8b02e25_4_k_cu_c88b970e_53024cuda3std3__419piecewise_constructE - _ZN39_INTERNAL_b8b02e25_4_k_cu_c88b970e_53024cuda3std3__45__cpo3endE)
_ZN39_INTERNAL_b8b02e25_4_k_cu_c88b970e_53024cuda3std3__45__cpo3endE:
	.zero		1
	.type		_ZN39_INTERNAL_b8b02e25_4_k_cu_c88b970e_53024cuda3std3__419piecewise_constructE,@object
	.size		_ZN39_INTERNAL_b8b02e25_4_k_cu_c88b970e_53024cuda3std3__419piecewise_constructE,(_ZN39_INTERNAL_b8b02e25_4_k_cu_c88b970e_53024cuda3std3__45__cpo4cendE - _ZN39_INTERNAL_b8b02e25_4_k_cu_c88b970e_53024cuda3std3__419piecewise_constructE)
_ZN39_INTERNAL_b8b02e25_4_k_cu_c88b970e_53024cuda3std3__419piecewise_constructE:
	.zero		1
	.type		_ZN39_INTERNAL_b8b02e25_4_k_cu_c88b970e_53024cuda3std3__45__cpo4cendE,@object
	.size		_ZN39_INTERNAL_b8b02e25_4_k_cu_c88b970e_53024cuda3std3__45__cpo4cendE,(_ZN39_INTERNAL_b8b02e25_4_k_cu_c88b970e_53024cuda3std6ranges3__45__cpo4swapE - _ZN39_INTERNAL_b8b02e25_4_k_cu_c88b970e_53024cuda3std3__45__cpo4cendE)
_ZN39_INTERNAL_b8b02e25_4_k_cu_c88b970e_53024cuda3std3__45__cpo4cendE:
	.zero		1
	.type		_ZN39_INTERNAL_b8b02e25_4_k_cu_c88b970e_53024cuda3std6ranges3__45__cpo4swapE,@object
	.size		_ZN39_INTERNAL_b8b02e25_4_k_cu_c88b970e_53024cuda3std6ranges3__45__cpo4swapE,(.L_8 - _ZN39_INTERNAL_b8b02e25_4_k_cu_c88b970e_53024cuda3std6ranges3__45__cpo4swapE)
_ZN39_INTERNAL_b8b02e25_4_k_cu_c88b970e_53024cuda3std6ranges3__45__cpo4swapE:
	.zero		1
.L_8:


//--------------------- .nv.constant0._ZN7cutlass13device_kernelINS_4gemm6kernel13GemmUniversalIN4cute5tupleIJiiiiEEENS1_10collective13CollectiveMmaINS1_34MainloopSm90TmaGmmaWarpSpecializedILi2ENS5_IJNS4_1CILi1EEESB_SB_EEENS1_35KernelTmaWarpSpecializedCooperativeEEENS5_IJNSA_ILi384EEENSA_ILi224EEENSA_ILi64EEEEEENS_10bfloat16_tENS5_IJlSB_lEEESJ_SK_NS4_8TiledMMAINS4_8MMA_AtomIJNS4_4SM904GMMA27MMA_64x32x16_F32BF16BF16_SSILNSO_5MajorE0ELSQ_0ELNSO_7ScaleInE1ELSR_1EEEEEENS4_6LayoutINS5_IJNSA_ILi2EEESB_SB_EEENS5_IJSB_NSA_ILi0EEESX_EEEEENS5_IJNS4_10UnderscoreES10_S10_EEEEENS4_13SM90_TMA_LOADENS4_14ComposedLayoutINS4_7SwizzleILi3ELi4ELi3EEENS4_18smem_ptr_flag_bitsILi16EEENSU_INS5_IJNSA_ILi8EEESH_EEENS5_IJSH_SB_EEEEEEEvNS4_8identityES13_S1D_vS1E_EENS_8epilogue10collective6detail29Sm90TmaWarpSpecializedAdapterINS1H_15DefaultEpilogueISJ_SK_SK_NS1G_6thread17LinearCombinationISJ_Li1EffLNS1L_9ScaleType4KindE0ELNS_15FloatRoundStyleE2ESJ_EENS1_15EpilogueDefaultEEEEEvvEEEEvNT_6ParamsE --------------------------
	.section	.nv.constant0._ZN7cutlass13device_kernelINS_4gemm6kernel13GemmUniversalIN4cute5tupleIJiiiiEEENS1_10collective13CollectiveMmaINS1_34MainloopSm90TmaGmmaWarpSpecializedILi2ENS5_IJNS4_1CILi1EEESB_SB_EEENS1_35KernelTmaWarpSpecializedCooperativeEEENS5_IJNSA_ILi384EEENSA_ILi224EEENSA_ILi64EEEEEENS_10bfloat16_tENS5_IJlSB_lEEESJ_SK_NS4_8TiledMMAINS4_8MMA_AtomIJNS4_4SM904GMMA27MMA_64x32x16_F32BF16BF16_SSILNSO_5MajorE0ELSQ_0ELNSO_7ScaleInE1ELSR_1EEEEEENS4_6LayoutINS5_IJNSA_ILi2EEESB_SB_EEENS5_IJSB_NSA_ILi0EEESX_EEEEENS5_IJNS4_10UnderscoreES10_S10_EEEEENS4_13SM90_TMA_LOADENS4_14ComposedLayoutINS4_7SwizzleILi3ELi4ELi3EEENS4_18smem_ptr_flag_bitsILi16EEENSU_INS5_IJNSA_ILi8EEESH_EEENS5_IJSH_SB_EEEEEEEvNS4_8identityES13_S1D_vS1E_EENS_8epilogue10collective6detail29Sm90TmaWarpSpecializedAdapterINS1H_15DefaultEpilogueISJ_SK_SK_NS1G_6thread17LinearCombinationISJ_Li1EffLNS1L_9ScaleType4KindE0ELNS_15FloatRoundStyleE2ESJ_EENS1_15EpilogueDefaultEEEEEvvEEEEvNT_6ParamsE,"a",@progbits
	.sectionflags	@""
	.align	4
.nv.constant0._ZN7cutlass13device_kernelINS_4gemm6kernel13GemmUniversalIN4cute5tupleIJiiiiEEENS1_10collective13CollectiveMmaINS1_34MainloopSm90TmaGmmaWarpSpecializedILi2ENS5_IJNS4_1CILi1EEESB_SB_EEENS1_35KernelTmaWarpSpecializedCooperativeEEENS5_IJNSA_ILi384EEENSA_ILi224EEENSA_ILi64EEEEEENS_10bfloat16_tENS5_IJlSB_lEEESJ_SK_NS4_8TiledMMAINS4_8MMA_AtomIJNS4_4SM904GMMA27MMA_64x32x16_F32BF16BF16_SSILNSO_5MajorE0ELSQ_0ELNSO_7ScaleInE1ELSR_1EEEEEENS4_6LayoutINS5_IJNSA_ILi2EEESB_SB_EEENS5_IJSB_NSA_ILi0EEESX_EEEEENS5_IJNS4_10UnderscoreES10_S10_EEEEENS4_13SM90_TMA_LOADENS4_14ComposedLayoutINS4_7SwizzleILi3ELi4ELi3EEENS4_18smem_ptr_flag_bitsILi16EEENSU_INS5_IJNSA_ILi8EEESH_EEENS5_IJSH_SB_EEEEEEEvNS4_8identityES13_S1D_vS1E_EENS_8epilogue10collective6detail29Sm90TmaWarpSpecializedAdapterINS1H_15DefaultEpilogueISJ_SK_SK_NS1G_6thread17LinearCombinationISJ_Li1EffLNS1L_9ScaleType4KindE0ELNS_15FloatRoundStyleE2ESJ_EENS1_15EpilogueDefaultEEEEEvvEEEEvNT_6ParamsE:
	.zero		1664


//--------------------- SYMBOLS --------------------------

	.type		.nv.reservedSmem.offset0,@object
	.size		.nv.reservedSmem.offset0,0x4
	.type		__assertfail,@function
